//
// Generated by NVIDIA NVVM Compiler
//
// Compiler Build ID: CL-36424714
// Cuda compilation tools, release 13.0, V13.0.88
// Based on NVVM 20.0.0
//

.version 9.0
.target sm_100
.address_size 64

	// .globl	_Z24raid5_reconstruct_kernelPPKhS0_Phmi
.const .align 1 .b8 gf_exp[512];
.const .align 1 .b8 gf_log[256];
.const .align 1 .b8 gf_inv[256];
// _ZZ28verify_reconstruction_kernelPPKhS0_S0_S0_PimiE14block_mismatch has been demoted

.visible .entry _Z24raid5_reconstruct_kernelPPKhS0_Phmi(
	.param .u64 .ptr .align 1 _Z24raid5_reconstruct_kernelPPKhS0_Phmi_param_0,
	.param .u64 .ptr .align 1 _Z24raid5_reconstruct_kernelPPKhS0_Phmi_param_1,
	.param .u64 .ptr .align 1 _Z24raid5_reconstruct_kernelPPKhS0_Phmi_param_2,
	.param .u64 _Z24raid5_reconstruct_kernelPPKhS0_Phmi_param_3,
	.param .u32 _Z24raid5_reconstruct_kernelPPKhS0_Phmi_param_4
)
{
	.reg .pred 	%p<15>;
	.reg .b32 	%r<133>;
	.reg .b64 	%rd<89>;

	ld.param.u64 	%rd27, [_Z24raid5_reconstruct_kernelPPKhS0_Phmi_param_0];
	ld.param.u64 	%rd28, [_Z24raid5_reconstruct_kernelPPKhS0_Phmi_param_1];
	ld.param.u64 	%rd29, [_Z24raid5_reconstruct_kernelPPKhS0_Phmi_param_2];
	ld.param.u64 	%rd30, [_Z24raid5_reconstruct_kernelPPKhS0_Phmi_param_3];
	ld.param.u32 	%r43, [_Z24raid5_reconstruct_kernelPPKhS0_Phmi_param_4];
	cvta.to.global.u64 	%rd1, %rd27;
	cvta.to.global.u64 	%rd2, %rd29;
	cvta.to.global.u64 	%rd3, %rd28;
	mov.u32 	%r44, %ctaid.x;
	mov.u32 	%r45, %ntid.x;
	mov.u32 	%r46, %tid.x;
	mad.lo.s32 	%r47, %r44, %r45, %r46;
	cvt.u64.u32 	%rd87, %r47;
	mov.u32 	%r48, %nctaid.x;
	mul.lo.s32 	%r49, %r48, %r45;
	cvt.u64.u32 	%rd5, %r49;
	shr.u64 	%rd6, %rd30, 4;
	setp.le.u64 	%p1, %rd6, %rd87;
	@%p1 bra 	$L__BB0_20;
	setp.lt.s32 	%p2, %r43, 1;
	@%p2 bra 	$L__BB0_11;
	and.b32  	%r1, %r43, 3;
	and.b32  	%r2, %r43, 2147483644;
	neg.s32 	%r3, %r2;
	add.s64 	%rd7, %rd1, 16;
$L__BB0_3:
	setp.lt.u32 	%p9, %r43, 4;
	shl.b64 	%rd52, %rd87, 4;
	add.s64 	%rd53, %rd3, %rd52;
	ld.global.nc.v4.u32 	{%r129, %r130, %r131, %r132}, [%rd53];
	mov.b32 	%r124, 0;
	@%p9 bra 	$L__BB0_6;
	mov.u64 	%rd83, %rd7;
	mov.u32 	%r115, %r3;
$L__BB0_5:
	.pragma "nounroll";
	ld.global.nc.u64 	%rd54, [%rd83+-16];
	cvta.to.global.u64 	%rd55, %rd54;
	add.s64 	%rd57, %rd55, %rd52;
	ld.global.nc.v4.u32 	{%r75, %r76, %r77, %r78}, [%rd57];
	xor.b32  	%r79, %r75, %r129;
	xor.b32  	%r80, %r76, %r130;
	xor.b32  	%r81, %r77, %r131;
	xor.b32  	%r82, %r78, %r132;
	ld.global.nc.u64 	%rd58, [%rd83+-8];
	cvta.to.global.u64 	%rd59, %rd58;
	add.s64 	%rd60, %rd59, %rd52;
	ld.global.nc.v4.u32 	{%r83, %r84, %r85, %r86}, [%rd60];
	xor.b32  	%r87, %r83, %r79;
	xor.b32  	%r88, %r84, %r80;
	xor.b32  	%r89, %r85, %r81;
	xor.b32  	%r90, %r86, %r82;
	ld.global.nc.u64 	%rd61, [%rd83];
	cvta.to.global.u64 	%rd62, %rd61;
	add.s64 	%rd63, %rd62, %rd52;
	ld.global.nc.v4.u32 	{%r91, %r92, %r93, %r94}, [%rd63];
	xor.b32  	%r95, %r91, %r87;
	xor.b32  	%r96, %r92, %r88;
	xor.b32  	%r97, %r93, %r89;
	xor.b32  	%r98, %r94, %r90;
	ld.global.nc.u64 	%rd64, [%rd83+8];
	cvta.to.global.u64 	%rd65, %rd64;
	add.s64 	%rd66, %rd65, %rd52;
	ld.global.nc.v4.u32 	{%r99, %r100, %r101, %r102}, [%rd66];
	xor.b32  	%r129, %r99, %r95;
	xor.b32  	%r130, %r100, %r96;
	xor.b32  	%r131, %r101, %r97;
	xor.b32  	%r132, %r102, %r98;
	add.s32 	%r115, %r115, 4;
	add.s64 	%rd83, %rd83, 32;
	setp.ne.s32 	%p10, %r115, 0;
	mov.u32 	%r124, %r2;
	@%p10 bra 	$L__BB0_5;
$L__BB0_6:
	setp.eq.s32 	%p11, %r1, 0;
	@%p11 bra 	$L__BB0_10;
	setp.eq.s32 	%p12, %r1, 1;
	mul.wide.u32 	%rd67, %r124, 8;
	add.s64 	%rd11, %rd1, %rd67;
	ld.global.nc.u64 	%rd68, [%rd11];
	cvta.to.global.u64 	%rd69, %rd68;
	shl.b64 	%rd70, %rd87, 4;
	add.s64 	%rd71, %rd69, %rd70;
	ld.global.nc.v4.u32 	{%r103, %r104, %r105, %r106}, [%rd71];
	xor.b32  	%r129, %r103, %r129;
	xor.b32  	%r130, %r104, %r130;
	xor.b32  	%r131, %r105, %r131;
	xor.b32  	%r132, %r106, %r132;
	@%p12 bra 	$L__BB0_10;
	setp.eq.s32 	%p13, %r1, 2;
	ld.global.nc.u64 	%rd72, [%rd11+8];
	cvta.to.global.u64 	%rd73, %rd72;
	add.s64 	%rd75, %rd73, %rd70;
	ld.global.nc.v4.u32 	{%r107, %r108, %r109, %r110}, [%rd75];
	xor.b32  	%r129, %r107, %r129;
	xor.b32  	%r130, %r108, %r130;
	xor.b32  	%r131, %r109, %r131;
	xor.b32  	%r132, %r110, %r132;
	@%p13 bra 	$L__BB0_10;
	ld.global.nc.u64 	%rd76, [%rd11+16];
	cvta.to.global.u64 	%rd77, %rd76;
	add.s64 	%rd79, %rd77, %rd70;
	ld.global.nc.v4.u32 	{%r111, %r112, %r113, %r114}, [%rd79];
	xor.b32  	%r129, %r111, %r129;
	xor.b32  	%r130, %r112, %r130;
	xor.b32  	%r131, %r113, %r131;
	xor.b32  	%r132, %r114, %r132;
$L__BB0_10:
	shl.b64 	%rd80, %rd87, 4;
	add.s64 	%rd81, %rd2, %rd80;
	st.global.v4.u32 	[%rd81], {%r129, %r130, %r131, %r132};
	add.s64 	%rd87, %rd87, %rd5;
	setp.lt.u64 	%p14, %rd87, %rd6;
	@%p14 bra 	$L__BB0_3;
	bra.uni 	$L__BB0_20;
$L__BB0_11:
	add.s64 	%rd31, %rd5, %rd87;
	max.u64 	%rd32, %rd6, %rd31;
	setp.lt.u64 	%p3, %rd31, %rd6;
	selp.u64 	%rd13, 1, 0, %p3;
	add.s64 	%rd33, %rd31, %rd13;
	sub.s64 	%rd14, %rd32, %rd33;
	and.b64  	%rd34, %rd14, -4294967296;
	setp.ne.s64 	%p4, %rd34, 0;
	@%p4 bra 	$L__BB0_13;
	cvt.u32.u64 	%r50, %rd5;
	cvt.u32.u64 	%r51, %rd14;
	div.u32 	%r52, %r51, %r50;
	cvt.u64.u32 	%rd84, %r52;
	bra.uni 	$L__BB0_14;
$L__BB0_13:
	div.u64 	%rd84, %rd14, %rd5;
$L__BB0_14:
	add.s64 	%rd18, %rd84, %rd13;
	and.b64  	%rd35, %rd18, 3;
	setp.eq.s64 	%p5, %rd35, 3;
	@%p5 bra 	$L__BB0_17;
	add.s64 	%rd37, %rd18, 1;
	and.b64  	%rd19, %rd37, 3;
	mov.b64 	%rd86, 0;
$L__BB0_16:
	.pragma "nounroll";
	shl.b64 	%rd38, %rd87, 4;
	add.s64 	%rd39, %rd3, %rd38;
	ld.global.nc.v4.u32 	{%r53, %r54, %r55, %r56}, [%rd39];
	add.s64 	%rd40, %rd2, %rd38;
	st.global.v4.u32 	[%rd40], {%r53, %r54, %r55, %r56};
	add.s64 	%rd87, %rd87, %rd5;
	add.s64 	%rd86, %rd86, 1;
	setp.ne.s64 	%p6, %rd86, %rd19;
	@%p6 bra 	$L__BB0_16;
$L__BB0_17:
	setp.lt.u64 	%p7, %rd18, 3;
	@%p7 bra 	$L__BB0_20;
	shl.b64 	%rd44, %rd5, 4;
	shl.b64 	%rd51, %rd5, 2;
$L__BB0_19:
	shl.b64 	%rd41, %rd87, 4;
	add.s64 	%rd42, %rd3, %rd41;
	ld.global.nc.v4.u32 	{%r57, %r58, %r59, %r60}, [%rd42];
	add.s64 	%rd43, %rd2, %rd41;
	st.global.v4.u32 	[%rd43], {%r57, %r58, %r59, %r60};
	add.s64 	%rd45, %rd42, %rd44;
	ld.global.nc.v4.u32 	{%r61, %r62, %r63, %r64}, [%rd45];
	add.s64 	%rd46, %rd43, %rd44;
	st.global.v4.u32 	[%rd46], {%r61, %r62, %r63, %r64};
	add.s64 	%rd47, %rd45, %rd44;
	ld.global.nc.v4.u32 	{%r65, %r66, %r67, %r68}, [%rd47];
	add.s64 	%rd48, %rd46, %rd44;
	st.global.v4.u32 	[%rd48], {%r65, %r66, %r67, %r68};
	add.s64 	%rd49, %rd47, %rd44;
	ld.global.nc.v4.u32 	{%r69, %r70, %r71, %r72}, [%rd49];
	add.s64 	%rd50, %rd48, %rd44;
	st.global.v4.u32 	[%rd50], {%r69, %r70, %r71, %r72};
	add.s64 	%rd87, %rd51, %rd87;
	setp.lt.u64 	%p8, %rd87, %rd6;
	@%p8 bra 	$L__BB0_19;
$L__BB0_20:
	ret;

}
	// .globl	_Z33raid6_reconstruct_single_p_kernelPPKhS0_Phmi
.visible .entry _Z33raid6_reconstruct_single_p_kernelPPKhS0_Phmi(
	.param .u64 .ptr .align 1 _Z33raid6_reconstruct_single_p_kernelPPKhS0_Phmi_param_0,
	.param .u64 .ptr .align 1 _Z33raid6_reconstruct_single_p_kernelPPKhS0_Phmi_param_1,
	.param .u64 .ptr .align 1 _Z33raid6_reconstruct_single_p_kernelPPKhS0_Phmi_param_2,
	.param .u64 _Z33raid6_reconstruct_single_p_kernelPPKhS0_Phmi_param_3,
	.param .u32 _Z33raid6_reconstruct_single_p_kernelPPKhS0_Phmi_param_4
)
{
	.reg .pred 	%p<15>;
	.reg .b32 	%r<133>;
	.reg .b64 	%rd<89>;

	ld.param.u64 	%rd27, [_Z33raid6_reconstruct_single_p_kernelPPKhS0_Phmi_param_0];
	ld.param.u64 	%rd28, [_Z33raid6_reconstruct_single_p_kernelPPKhS0_Phmi_param_1];
	ld.param.u64 	%rd29, [_Z33raid6_reconstruct_single_p_kernelPPKhS0_Phmi_param_2];
	ld.param.u64 	%rd30, [_Z33raid6_reconstruct_single_p_kernelPPKhS0_Phmi_param_3];
	ld.param.u32 	%r43, [_Z33raid6_reconstruct_single_p_kernelPPKhS0_Phmi_param_4];
	cvta.to.global.u64 	%rd1, %rd27;
	cvta.to.global.u64 	%rd2, %rd29;
	cvta.to.global.u64 	%rd3, %rd28;
	mov.u32 	%r44, %ctaid.x;
	mov.u32 	%r45, %ntid.x;
	mov.u32 	%r46, %tid.x;
	mad.lo.s32 	%r47, %r44, %r45, %r46;
	cvt.u64.u32 	%rd87, %r47;
	mov.u32 	%r48, %nctaid.x;
	mul.lo.s32 	%r49, %r48, %r45;
	cvt.u64.u32 	%rd5, %r49;
	shr.u64 	%rd6, %rd30, 4;
	setp.le.u64 	%p1, %rd6, %rd87;
	@%p1 bra 	$L__BB1_20;
	setp.lt.s32 	%p2, %r43, 1;
	@%p2 bra 	$L__BB1_11;
	and.b32  	%r1, %r43, 3;
	and.b32  	%r2, %r43, 2147483644;
	neg.s32 	%r3, %r2;
	add.s64 	%rd7, %rd1, 16;
$L__BB1_3:
	setp.lt.u32 	%p9, %r43, 4;
	shl.b64 	%rd52, %rd87, 4;
	add.s64 	%rd53, %rd3, %rd52;
	ld.global.nc.v4.u32 	{%r129, %r130, %r131, %r132}, [%rd53];
	mov.b32 	%r124, 0;
	@%p9 bra 	$L__BB1_6;
	mov.u64 	%rd83, %rd7;
	mov.u32 	%r115, %r3;
$L__BB1_5:
	.pragma "nounroll";
	ld.global.nc.u64 	%rd54, [%rd83+-16];
	cvta.to.global.u64 	%rd55, %rd54;
	add.s64 	%rd57, %rd55, %rd52;
	ld.global.nc.v4.u32 	{%r75, %r76, %r77, %r78}, [%rd57];
	xor.b32  	%r79, %r75, %r129;
	xor.b32  	%r80, %r76, %r130;
	xor.b32  	%r81, %r77, %r131;
	xor.b32  	%r82, %r78, %r132;
	ld.global.nc.u64 	%rd58, [%rd83+-8];
	cvta.to.global.u64 	%rd59, %rd58;
	add.s64 	%rd60, %rd59, %rd52;
	ld.global.nc.v4.u32 	{%r83, %r84, %r85, %r86}, [%rd60];
	xor.b32  	%r87, %r83, %r79;
	xor.b32  	%r88, %r84, %r80;
	xor.b32  	%r89, %r85, %r81;
	xor.b32  	%r90, %r86, %r82;
	ld.global.nc.u64 	%rd61, [%rd83];
	cvta.to.global.u64 	%rd62, %rd61;
	add.s64 	%rd63, %rd62, %rd52;
	ld.global.nc.v4.u32 	{%r91, %r92, %r93, %r94}, [%rd63];
	xor.b32  	%r95, %r91, %r87;
	xor.b32  	%r96, %r92, %r88;
	xor.b32  	%r97, %r93, %r89;
	xor.b32  	%r98, %r94, %r90;
	ld.global.nc.u64 	%rd64, [%rd83+8];
	cvta.to.global.u64 	%rd65, %rd64;
	add.s64 	%rd66, %rd65, %rd52;
	ld.global.nc.v4.u32 	{%r99, %r100, %r101, %r102}, [%rd66];
	xor.b32  	%r129, %r99, %r95;
	xor.b32  	%r130, %r100, %r96;
	xor.b32  	%r131, %r101, %r97;
	xor.b32  	%r132, %r102, %r98;
	add.s32 	%r115, %r115, 4;
	add.s64 	%rd83, %rd83, 32;
	setp.ne.s32 	%p10, %r115, 0;
	mov.u32 	%r124, %r2;
	@%p10 bra 	$L__BB1_5;
$L__BB1_6:
	setp.eq.s32 	%p11, %r1, 0;
	@%p11 bra 	$L__BB1_10;
	setp.eq.s32 	%p12, %r1, 1;
	mul.wide.u32 	%rd67, %r124, 8;
	add.s64 	%rd11, %rd1, %rd67;
	ld.global.nc.u64 	%rd68, [%rd11];
	cvta.to.global.u64 	%rd69, %rd68;
	shl.b64 	%rd70, %rd87, 4;
	add.s64 	%rd71, %rd69, %rd70;
	ld.global.nc.v4.u32 	{%r103, %r104, %r105, %r106}, [%rd71];
	xor.b32  	%r129, %r103, %r129;
	xor.b32  	%r130, %r104, %r130;
	xor.b32  	%r131, %r105, %r131;
	xor.b32  	%r132, %r106, %r132;
	@%p12 bra 	$L__BB1_10;
	setp.eq.s32 	%p13, %r1, 2;
	ld.global.nc.u64 	%rd72, [%rd11+8];
	cvta.to.global.u64 	%rd73, %rd72;
	add.s64 	%rd75, %rd73, %rd70;
	ld.global.nc.v4.u32 	{%r107, %r108, %r109, %r110}, [%rd75];
	xor.b32  	%r129, %r107, %r129;
	xor.b32  	%r130, %r108, %r130;
	xor.b32  	%r131, %r109, %r131;
	xor.b32  	%r132, %r110, %r132;
	@%p13 bra 	$L__BB1_10;
	ld.global.nc.u64 	%rd76, [%rd11+16];
	cvta.to.global.u64 	%rd77, %rd76;
	add.s64 	%rd79, %rd77, %rd70;
	ld.global.nc.v4.u32 	{%r111, %r112, %r113, %r114}, [%rd79];
	xor.b32  	%r129, %r111, %r129;
	xor.b32  	%r130, %r112, %r130;
	xor.b32  	%r131, %r113, %r131;
	xor.b32  	%r132, %r114, %r132;
$L__BB1_10:
	shl.b64 	%rd80, %rd87, 4;
	add.s64 	%rd81, %rd2, %rd80;
	st.global.v4.u32 	[%rd81], {%r129, %r130, %r131, %r132};
	add.s64 	%rd87, %rd87, %rd5;
	setp.lt.u64 	%p14, %rd87, %rd6;
	@%p14 bra 	$L__BB1_3;
	bra.uni 	$L__BB1_20;
$L__BB1_11:
	add.s64 	%rd31, %rd5, %rd87;
	max.u64 	%rd32, %rd6, %rd31;
	setp.lt.u64 	%p3, %rd31, %rd6;
	selp.u64 	%rd13, 1, 0, %p3;
	add.s64 	%rd33, %rd31, %rd13;
	sub.s64 	%rd14, %rd32, %rd33;
	and.b64  	%rd34, %rd14, -4294967296;
	setp.ne.s64 	%p4, %rd34, 0;
	@%p4 bra 	$L__BB1_13;
	cvt.u32.u64 	%r50, %rd5;
	cvt.u32.u64 	%r51, %rd14;
	div.u32 	%r52, %r51, %r50;
	cvt.u64.u32 	%rd84, %r52;
	bra.uni 	$L__BB1_14;
$L__BB1_13:
	div.u64 	%rd84, %rd14, %rd5;
$L__BB1_14:
	add.s64 	%rd18, %rd84, %rd13;
	and.b64  	%rd35, %rd18, 3;
	setp.eq.s64 	%p5, %rd35, 3;
	@%p5 bra 	$L__BB1_17;
	add.s64 	%rd37, %rd18, 1;
	and.b64  	%rd19, %rd37, 3;
	mov.b64 	%rd86, 0;
$L__BB1_16:
	.pragma "nounroll";
	shl.b64 	%rd38, %rd87, 4;
	add.s64 	%rd39, %rd3, %rd38;
	ld.global.nc.v4.u32 	{%r53, %r54, %r55, %r56}, [%rd39];
	add.s64 	%rd40, %rd2, %rd38;
	st.global.v4.u32 	[%rd40], {%r53, %r54, %r55, %r56};
	add.s64 	%rd87, %rd87, %rd5;
	add.s64 	%rd86, %rd86, 1;
	setp.ne.s64 	%p6, %rd86, %rd19;
	@%p6 bra 	$L__BB1_16;
$L__BB1_17:
	setp.lt.u64 	%p7, %rd18, 3;
	@%p7 bra 	$L__BB1_20;
	shl.b64 	%rd44, %rd5, 4;
	shl.b64 	%rd51, %rd5, 2;
$L__BB1_19:
	shl.b64 	%rd41, %rd87, 4;
	add.s64 	%rd42, %rd3, %rd41;
	ld.global.nc.v4.u32 	{%r57, %r58, %r59, %r60}, [%rd42];
	add.s64 	%rd43, %rd2, %rd41;
	st.global.v4.u32 	[%rd43], {%r57, %r58, %r59, %r60};
	add.s64 	%rd45, %rd42, %rd44;
	ld.global.nc.v4.u32 	{%r61, %r62, %r63, %r64}, [%rd45];
	add.s64 	%rd46, %rd43, %rd44;
	st.global.v4.u32 	[%rd46], {%r61, %r62, %r63, %r64};
	add.s64 	%rd47, %rd45, %rd44;
	ld.global.nc.v4.u32 	{%r65, %r66, %r67, %r68}, [%rd47];
	add.s64 	%rd48, %rd46, %rd44;
	st.global.v4.u32 	[%rd48], {%r65, %r66, %r67, %r68};
	add.s64 	%rd49, %rd47, %rd44;
	ld.global.nc.v4.u32 	{%r69, %r70, %r71, %r72}, [%rd49];
	add.s64 	%rd50, %rd48, %rd44;
	st.global.v4.u32 	[%rd50], {%r69, %r70, %r71, %r72};
	add.s64 	%rd87, %rd51, %rd87;
	setp.lt.u64 	%p8, %rd87, %rd6;
	@%p8 bra 	$L__BB1_19;
$L__BB1_20:
	ret;

}
	// .globl	_Z29raid6_reconstruct_dual_kernelPPKhS0_S0_PhS2_miS0_PKi
.visible .entry _Z29raid6_reconstruct_dual_kernelPPKhS0_S0_PhS2_miS0_PKi(
	.param .u64 .ptr .align 1 _Z29raid6_reconstruct_dual_kernelPPKhS0_S0_PhS2_miS0_PKi_param_0,
	.param .u64 .ptr .align 1 _Z29raid6_reconstruct_dual_kernelPPKhS0_S0_PhS2_miS0_PKi_param_1,
	.param .u64 .ptr .align 1 _Z29raid6_reconstruct_dual_kernelPPKhS0_S0_PhS2_miS0_PKi_param_2,
	.param .u64 .ptr .align 1 _Z29raid6_reconstruct_dual_kernelPPKhS0_S0_PhS2_miS0_PKi_param_3,
	.param .u64 .ptr .align 1 _Z29raid6_reconstruct_dual_kernelPPKhS0_S0_PhS2_miS0_PKi_param_4,
	.param .u64 _Z29raid6_reconstruct_dual_kernelPPKhS0_S0_PhS2_miS0_PKi_param_5,
	.param .u32 _Z29raid6_reconstruct_dual_kernelPPKhS0_S0_PhS2_miS0_PKi_param_6,
	.param .u64 .ptr .align 1 _Z29raid6_reconstruct_dual_kernelPPKhS0_S0_PhS2_miS0_PKi_param_7,
	.param .u64 .ptr .align 1 _Z29raid6_reconstruct_dual_kernelPPKhS0_S0_PhS2_miS0_PKi_param_8
)
{
	.reg .pred 	%p<111>;
	.reg .b16 	%rs<340>;
	.reg .b32 	%r<87>;
	.reg .b64 	%rd<403>;

	ld.param.u64 	%rd34, [_Z29raid6_reconstruct_dual_kernelPPKhS0_S0_PhS2_miS0_PKi_param_0];
	ld.param.u64 	%rd35, [_Z29raid6_reconstruct_dual_kernelPPKhS0_S0_PhS2_miS0_PKi_param_1];
	ld.param.u64 	%rd36, [_Z29raid6_reconstruct_dual_kernelPPKhS0_S0_PhS2_miS0_PKi_param_2];
	ld.param.u64 	%rd37, [_Z29raid6_reconstruct_dual_kernelPPKhS0_S0_PhS2_miS0_PKi_param_3];
	ld.param.u64 	%rd38, [_Z29raid6_reconstruct_dual_kernelPPKhS0_S0_PhS2_miS0_PKi_param_4];
	ld.param.u64 	%rd33, [_Z29raid6_reconstruct_dual_kernelPPKhS0_S0_PhS2_miS0_PKi_param_5];
	ld.param.u32 	%r21, [_Z29raid6_reconstruct_dual_kernelPPKhS0_S0_PhS2_miS0_PKi_param_6];
	ld.param.u64 	%rd39, [_Z29raid6_reconstruct_dual_kernelPPKhS0_S0_PhS2_miS0_PKi_param_7];
	ld.param.u64 	%rd40, [_Z29raid6_reconstruct_dual_kernelPPKhS0_S0_PhS2_miS0_PKi_param_8];
	cvta.to.global.u64 	%rd1, %rd34;
	cvta.to.global.u64 	%rd2, %rd38;
	cvta.to.global.u64 	%rd3, %rd37;
	cvta.to.global.u64 	%rd4, %rd36;
	cvta.to.global.u64 	%rd5, %rd35;
	cvta.to.global.u64 	%rd6, %rd39;
	cvta.to.global.u64 	%rd41, %rd40;
	mov.u32 	%r22, %ctaid.x;
	mov.u32 	%r23, %ntid.x;
	mov.u32 	%r24, %tid.x;
	mad.lo.s32 	%r25, %r22, %r23, %r24;
	cvt.u64.u32 	%rd397, %r25;
	mov.u32 	%r26, %nctaid.x;
	mul.lo.s32 	%r27, %r26, %r23;
	cvt.u64.u32 	%rd8, %r27;
	ld.global.nc.u32 	%r1, [%rd41];
	ld.global.nc.u32 	%r2, [%rd41+4];
	setp.le.u64 	%p1, %rd33, %rd397;
	@%p1 bra 	$L__BB2_70;
	cvt.s64.s32 	%rd42, %r2;
	add.s64 	%rd43, %rd6, %rd42;
	ld.global.nc.u8 	%rs129, [%rd43];
	cvt.u16.u8 	%rs1, %rs129;
	cvt.s64.s32 	%rd44, %r1;
	add.s64 	%rd45, %rd6, %rd44;
	ld.global.nc.u8 	%rs130, [%rd45];
	cvt.u16.u8 	%rs2, %rs130;
	setp.lt.s32 	%p2, %r21, 1;
	add.s32 	%r3, %r2, -1;
	cvt.u64.u16 	%rd46, %rs2;
	and.b64  	%rd47, %rd46, 255;
	mov.u64 	%rd48, gf_log;
	add.s64 	%rd9, %rd48, %rd47;
	cvt.u64.u16 	%rd49, %rs1;
	and.b64  	%rd50, %rd49, 255;
	add.s64 	%rd10, %rd48, %rd50;
	@%p2 bra 	$L__BB2_57;
	and.b16  	%rs168, %rs1, 255;
	and.b16  	%rs169, %rs2, 255;
	setp.ne.s16 	%p16, %rs169, %rs168;
	@%p16 bra 	$L__BB2_30;
	and.b32  	%r69, %r21, 3;
	mov.u64 	%rd384, gf_exp;
	and.b32  	%r74, %r21, 1;
	add.s64 	%rd12, %rd1, 16;
$L__BB2_4:
	setp.lt.u32 	%p65, %r21, 4;
	add.s64 	%rd255, %rd5, %rd397;
	add.s64 	%rd256, %rd4, %rd397;
	ld.global.nc.u8 	%rs232, [%rd256];
	cvt.u16.u8 	%rs286, %rs232;
	ld.global.nc.u8 	%rs233, [%rd255];
	cvt.u16.u8 	%rs309, %rs233;
	mov.b32 	%r83, 0;
	@%p65 bra 	$L__BB2_15;
	mov.b32 	%r81, 0;
	mov.u64 	%rd398, %rd12;
	mov.u64 	%rd399, %rd6;
$L__BB2_6:
	.pragma "nounroll";
	ld.global.nc.u64 	%rd257, [%rd398+-16];
	cvta.to.global.u64 	%rd258, %rd257;
	add.s64 	%rd259, %rd258, %rd397;
	ld.global.nc.u8 	%rs234, [%rd259];
	cvt.u16.u8 	%rs7, %rs234;
	setp.lt.s32 	%p66, %r81, %r1;
	setp.lt.s32 	%p67, %r81, %r3;
	selp.b32 	%r67, 1, 2, %p67;
	selp.b32 	%r68, 0, %r67, %p66;
	cvt.u64.u32 	%rd260, %r68;
	add.s64 	%rd261, %rd399, %rd260;
	ld.global.nc.u8 	%rs235, [%rd261];
	cvt.u16.u8 	%rs236, %rs235;
	and.b16  	%rs237, %rs236, 255;
	setp.eq.s16 	%p68, %rs7, 0;
	setp.eq.s16 	%p69, %rs237, 0;
	or.pred  	%p70, %p68, %p69;
	@%p70 bra 	$L__BB2_8;
	cvt.u64.u16 	%rd262, %rs7;
	mov.u64 	%rd263, gf_log;
	add.s64 	%rd264, %rd263, %rd262;
	ld.const.u8 	%rd265, [%rd264];
	cvt.u64.u16 	%rd266, %rs236;
	and.b64  	%rd267, %rd266, 255;
	add.s64 	%rd268, %rd263, %rd267;
	ld.const.u8 	%rd269, [%rd268];
	add.s64 	%rd270, %rd269, %rd265;
	mov.u64 	%rd271, gf_exp;
	add.s64 	%rd272, %rd271, %rd270;
	ld.const.u8 	%rs238, [%rd272];
	xor.b16  	%rs286, %rs238, %rs286;
$L__BB2_8:
	ld.global.nc.u64 	%rd273, [%rd398+-8];
	cvta.to.global.u64 	%rd274, %rd273;
	add.s64 	%rd275, %rd274, %rd397;
	ld.global.nc.u8 	%rs239, [%rd275];
	cvt.u16.u8 	%rs11, %rs239;
	add.s32 	%r5, %r81, 1;
	setp.lt.s32 	%p71, %r5, %r1;
	setp.lt.s32 	%p72, %r5, %r3;
	selp.b64 	%rd276, 1, 2, %p72;
	selp.b64 	%rd277, 0, %rd276, %p71;
	add.s64 	%rd278, %rd399, %rd277;
	ld.global.nc.u8 	%rs240, [%rd278+1];
	cvt.u16.u8 	%rs241, %rs240;
	and.b16  	%rs242, %rs241, 255;
	setp.eq.s16 	%p73, %rs11, 0;
	setp.eq.s16 	%p74, %rs242, 0;
	or.pred  	%p75, %p73, %p74;
	@%p75 bra 	$L__BB2_10;
	cvt.u64.u16 	%rd279, %rs11;
	mov.u64 	%rd280, gf_log;
	add.s64 	%rd281, %rd280, %rd279;
	ld.const.u8 	%rd282, [%rd281];
	cvt.u64.u16 	%rd283, %rs241;
	and.b64  	%rd284, %rd283, 255;
	add.s64 	%rd285, %rd280, %rd284;
	ld.const.u8 	%rd286, [%rd285];
	add.s64 	%rd287, %rd286, %rd282;
	mov.u64 	%rd288, gf_exp;
	add.s64 	%rd289, %rd288, %rd287;
	ld.const.u8 	%rs243, [%rd289];
	xor.b16  	%rs286, %rs243, %rs286;
$L__BB2_10:
	ld.global.nc.u64 	%rd290, [%rd398];
	cvta.to.global.u64 	%rd291, %rd290;
	add.s64 	%rd292, %rd291, %rd397;
	ld.global.nc.u8 	%rs244, [%rd292];
	cvt.u16.u8 	%rs15, %rs244;
	xor.b16  	%rs245, %rs7, %rs309;
	xor.b16  	%rs246, %rs11, %rs245;
	xor.b16  	%rs307, %rs15, %rs246;
	add.s32 	%r6, %r5, 1;
	setp.lt.s32 	%p76, %r6, %r1;
	setp.lt.s32 	%p77, %r6, %r3;
	selp.b64 	%rd293, 1, 2, %p77;
	selp.b64 	%rd294, 0, %rd293, %p76;
	add.s64 	%rd295, %rd399, %rd294;
	ld.global.nc.u8 	%rs247, [%rd295+2];
	cvt.u16.u8 	%rs248, %rs247;
	and.b16  	%rs249, %rs248, 255;
	setp.eq.s16 	%p78, %rs15, 0;
	setp.eq.s16 	%p79, %rs249, 0;
	or.pred  	%p80, %p78, %p79;
	@%p80 bra 	$L__BB2_12;
	cvt.u64.u16 	%rd296, %rs15;
	mov.u64 	%rd297, gf_log;
	add.s64 	%rd298, %rd297, %rd296;
	ld.const.u8 	%rd299, [%rd298];
	cvt.u64.u16 	%rd300, %rs248;
	and.b64  	%rd301, %rd300, 255;
	add.s64 	%rd302, %rd297, %rd301;
	ld.const.u8 	%rd303, [%rd302];
	add.s64 	%rd304, %rd303, %rd299;
	mov.u64 	%rd305, gf_exp;
	add.s64 	%rd306, %rd305, %rd304;
	ld.const.u8 	%rs250, [%rd306];
	xor.b16  	%rs286, %rs250, %rs286;
$L__BB2_12:
	ld.global.nc.u64 	%rd307, [%rd398+8];
	cvta.to.global.u64 	%rd308, %rd307;
	add.s64 	%rd309, %rd308, %rd397;
	ld.global.nc.u8 	%rs251, [%rd309];
	cvt.u16.u8 	%rs308, %rs251;
	add.s32 	%r7, %r6, 1;
	setp.lt.s32 	%p81, %r7, %r1;
	setp.lt.s32 	%p82, %r7, %r3;
	selp.b64 	%rd310, 1, 2, %p82;
	selp.b64 	%rd311, 0, %rd310, %p81;
	add.s64 	%rd312, %rd399, %rd311;
	ld.global.nc.u8 	%rs252, [%rd312+3];
	cvt.u16.u8 	%rs253, %rs252;
	and.b16  	%rs254, %rs253, 255;
	setp.eq.s16 	%p83, %rs308, 0;
	setp.eq.s16 	%p84, %rs254, 0;
	or.pred  	%p85, %p83, %p84;
	@%p85 bra 	$L__BB2_14;
	cvt.u64.u16 	%rd313, %rs308;
	mov.u64 	%rd314, gf_log;
	add.s64 	%rd315, %rd314, %rd313;
	ld.const.u8 	%rd316, [%rd315];
	cvt.u64.u16 	%rd317, %rs253;
	and.b64  	%rd318, %rd317, 255;
	add.s64 	%rd319, %rd314, %rd318;
	ld.const.u8 	%rd320, [%rd319];
	add.s64 	%rd321, %rd320, %rd316;
	mov.u64 	%rd322, gf_exp;
	add.s64 	%rd323, %rd322, %rd321;
	ld.const.u8 	%rs255, [%rd323];
	xor.b16  	%rs286, %rs255, %rs286;
$L__BB2_14:
	xor.b16  	%rs309, %rs308, %rs307;
	add.s64 	%rd399, %rd399, 4;
	add.s64 	%rd398, %rd398, 32;
	add.s32 	%r81, %r7, 1;
	and.b32  	%r83, %r21, 2147483644;
	setp.eq.s32 	%p86, %r81, %r83;
	@%p86 bra 	$L__BB2_15;
	bra.uni 	$L__BB2_6;
$L__BB2_15:
	setp.eq.s32 	%p87, %r69, 0;
	@%p87 bra 	$L__BB2_25;
	setp.eq.s32 	%p88, %r69, 1;
	mov.u16 	%rs305, %rs309;
	@%p88 bra 	$L__BB2_22;
	cvt.u64.u32 	%rd18, %r83;
	mul.wide.u32 	%rd324, %r83, 8;
	add.s64 	%rd19, %rd1, %rd324;
	ld.global.nc.u64 	%rd325, [%rd19];
	cvta.to.global.u64 	%rd326, %rd325;
	add.s64 	%rd327, %rd326, %rd397;
	ld.global.nc.u8 	%rs257, [%rd327];
	cvt.u16.u8 	%rs35, %rs257;
	xor.b16  	%rs307, %rs35, %rs309;
	setp.lt.s32 	%p89, %r83, %r1;
	setp.lt.s32 	%p90, %r83, %r3;
	selp.b32 	%r70, 1, 2, %p90;
	selp.b32 	%r71, 0, %r70, %p89;
	add.s32 	%r72, %r71, %r83;
	cvt.u64.u32 	%rd328, %r72;
	add.s64 	%rd329, %rd6, %rd328;
	ld.global.nc.u8 	%rs258, [%rd329];
	cvt.u16.u8 	%rs259, %rs258;
	and.b16  	%rs260, %rs259, 255;
	setp.eq.s16 	%p91, %rs35, 0;
	setp.eq.s16 	%p92, %rs260, 0;
	or.pred  	%p93, %p91, %p92;
	@%p93 bra 	$L__BB2_19;
	cvt.u64.u16 	%rd330, %rs35;
	add.s64 	%rd332, %rd48, %rd330;
	ld.const.u8 	%rd333, [%rd332];
	cvt.u64.u16 	%rd334, %rs259;
	and.b64  	%rd335, %rd334, 255;
	add.s64 	%rd336, %rd48, %rd335;
	ld.const.u8 	%rd337, [%rd336];
	add.s64 	%rd338, %rd337, %rd333;
	add.s64 	%rd340, %rd384, %rd338;
	ld.const.u8 	%rs261, [%rd340];
	xor.b16  	%rs286, %rs261, %rs286;
$L__BB2_19:
	add.s32 	%r73, %r83, 1;
	ld.global.nc.u64 	%rd341, [%rd19+8];
	cvta.to.global.u64 	%rd342, %rd341;
	add.s64 	%rd343, %rd342, %rd397;
	ld.global.nc.u8 	%rs262, [%rd343];
	cvt.u16.u8 	%rs308, %rs262;
	setp.lt.s32 	%p94, %r73, %r1;
	setp.lt.s32 	%p95, %r73, %r3;
	selp.b64 	%rd344, 1, 2, %p95;
	selp.b64 	%rd345, 0, %rd344, %p94;
	add.s64 	%rd346, %rd345, %rd18;
	add.s64 	%rd347, %rd6, %rd346;
	ld.global.nc.u8 	%rs263, [%rd347+1];
	cvt.u16.u8 	%rs264, %rs263;
	and.b16  	%rs265, %rs264, 255;
	setp.eq.s16 	%p96, %rs308, 0;
	setp.eq.s16 	%p97, %rs265, 0;
	or.pred  	%p98, %p96, %p97;
	@%p98 bra 	$L__BB2_21;
	cvt.u64.u16 	%rd348, %rs308;
	add.s64 	%rd350, %rd48, %rd348;
	ld.const.u8 	%rd351, [%rd350];
	cvt.u64.u16 	%rd352, %rs264;
	and.b64  	%rd353, %rd352, 255;
	add.s64 	%rd354, %rd48, %rd353;
	ld.const.u8 	%rd355, [%rd354];
	add.s64 	%rd356, %rd355, %rd351;
	add.s64 	%rd358, %rd384, %rd356;
	ld.const.u8 	%rs266, [%rd358];
	xor.b16  	%rs286, %rs266, %rs286;
$L__BB2_21:
	xor.b16  	%rs309, %rs308, %rs307;
	add.s32 	%r83, %r83, 2;
	mov.u16 	%rs305, %rs309;
$L__BB2_22:
	setp.eq.b32 	%p99, %r74, 1;
	not.pred 	%p100, %p99;
	@%p100 bra 	$L__BB2_25;
	mul.wide.u32 	%rd359, %r83, 8;
	add.s64 	%rd360, %rd1, %rd359;
	ld.global.nc.u64 	%rd361, [%rd360];
	cvta.to.global.u64 	%rd362, %rd361;
	add.s64 	%rd363, %rd362, %rd397;
	ld.global.nc.u8 	%rs267, [%rd363];
	cvt.u16.u8 	%rs308, %rs267;
	xor.b16  	%rs309, %rs308, %rs305;
	setp.lt.s32 	%p101, %r83, %r1;
	setp.lt.s32 	%p102, %r83, %r3;
	selp.b32 	%r75, 1, 2, %p102;
	selp.b32 	%r76, 0, %r75, %p101;
	add.s32 	%r77, %r76, %r83;
	cvt.u64.u32 	%rd364, %r77;
	add.s64 	%rd365, %rd6, %rd364;
	ld.global.nc.u8 	%rs268, [%rd365];
	cvt.u16.u8 	%rs269, %rs268;
	and.b16  	%rs270, %rs269, 255;
	setp.eq.s16 	%p103, %rs308, 0;
	setp.eq.s16 	%p104, %rs270, 0;
	or.pred  	%p105, %p103, %p104;
	mov.u16 	%rs307, %rs305;
	@%p105 bra 	$L__BB2_25;
	cvt.u64.u16 	%rd366, %rs308;
	add.s64 	%rd368, %rd48, %rd366;
	ld.const.u8 	%rd369, [%rd368];
	cvt.u64.u16 	%rd370, %rs269;
	and.b64  	%rd371, %rd370, 255;
	add.s64 	%rd372, %rd48, %rd371;
	ld.const.u8 	%rd373, [%rd372];
	add.s64 	%rd374, %rd373, %rd369;
	add.s64 	%rd376, %rd384, %rd374;
	ld.const.u8 	%rs271, [%rd376];
	xor.b16  	%rs286, %rs271, %rs286;
	mov.u16 	%rs307, %rs305;
$L__BB2_25:
	and.b16  	%rs272, %rs1, 255;
	setp.ne.s16 	%p106, %rs272, 0;
	and.b16  	%rs273, %rs307, 255;
	and.b16  	%rs274, %rs308, 255;
	setp.ne.s16 	%p107, %rs274, %rs273;
	and.pred  	%p108, %p106, %p107;
	@%p108 bra 	$L__BB2_26;
	bra.uni 	$L__BB2_27;
$L__BB2_26:
	ld.const.u8 	%rd377, [%rd10];
	cvt.u64.u16 	%rd378, %rs309;
	and.b64  	%rd379, %rd378, 255;
	add.s64 	%rd381, %rd48, %rd379;
	ld.const.u8 	%rd382, [%rd381];
	add.s64 	%rd383, %rd382, %rd377;
	add.s64 	%rd385, %rd384, %rd383;
	ld.const.u8 	%rs275, [%rd385];
	xor.b16  	%rs286, %rs275, %rs286;
$L__BB2_27:
	and.b16  	%rs277, %rs286, 255;
	setp.eq.s16 	%p109, %rs277, 0;
	mov.b16 	%rs291, 0;
	@%p109 bra 	$L__BB2_29;
	cvt.u64.u16 	%rd386, %rs286;
	and.b64  	%rd387, %rd386, 255;
	add.s64 	%rd389, %rd48, %rd387;
	ld.const.u8 	%r78, [%rd389];
	ld.const.u8 	%rd390, [gf_inv+1];
	add.s64 	%rd391, %rd48, %rd390;
	ld.const.u8 	%r79, [%rd391];
	add.s32 	%r80, %r79, %r78;
	cvt.u16.u32 	%rs278, %r80;
	mul.hi.u16 	%rs279, %rs278, 515;
	shr.u16 	%rs280, %rs279, 1;
	mul.lo.s16 	%rs281, %rs280, 255;
	sub.s16 	%rs282, %rs278, %rs281;
	cvt.u64.u16 	%rd392, %rs282;
	add.s64 	%rd394, %rd384, %rd392;
	ld.const.u8 	%rs291, [%rd394];
$L__BB2_29:
	xor.b16  	%rs283, %rs291, %rs309;
	add.s64 	%rd395, %rd3, %rd397;
	st.global.u8 	[%rd395], %rs291;
	add.s64 	%rd396, %rd2, %rd397;
	st.global.u8 	[%rd396], %rs283;
	add.s64 	%rd397, %rd397, %rd8;
	setp.lt.u64 	%p110, %rd397, %rd33;
	@%p110 bra 	$L__BB2_4;
	bra.uni 	$L__BB2_70;
$L__BB2_30:
	ld.const.u8 	%r37, [%rd9];
	ld.const.u8 	%rs170, [%rd10];
	cvt.u32.u16 	%r38, %rs170;
	and.b32  	%r39, %r38, 255;
	sub.s32 	%r40, %r37, %r39;
	cvt.u16.u32 	%rs171, %r40;
	add.s16 	%rs172, %rs171, 255;
	mul.hi.u16 	%rs173, %rs172, 515;
	shr.u16 	%rs174, %rs173, 1;
	mul.lo.s16 	%rs175, %rs174, 255;
	sub.s16 	%rs176, %rs172, %rs175;
	cvt.u64.u16 	%rd102, %rs176;
	mov.u64 	%rd103, gf_exp;
	add.s64 	%rd104, %rd103, %rd102;
	ld.const.u8 	%rs59, [%rd104];
	cvt.u64.u16 	%rd105, %rs170;
	and.b64  	%rd20, %rd105, 255;
	and.b32  	%r53, %r21, 3;
	cvt.u64.u16 	%rd244, %rs59;
	and.b64  	%rd245, %rd244, 255;
	and.b32  	%r58, %r21, 1;
$L__BB2_31:
	setp.lt.u32 	%p17, %r21, 4;
	add.s64 	%rd106, %rd5, %rd397;
	add.s64 	%rd107, %rd4, %rd397;
	ld.global.nc.u8 	%rs178, [%rd107];
	cvt.u16.u8 	%rs312, %rs178;
	ld.global.nc.u8 	%rs179, [%rd106];
	cvt.u16.u8 	%rs335, %rs179;
	mov.b32 	%r86, 0;
	@%p17 bra 	$L__BB2_42;
	mov.b32 	%r84, 0;
$L__BB2_33:
	.pragma "nounroll";
	cvt.u64.u32 	%rd22, %r84;
	mul.wide.u32 	%rd108, %r84, 8;
	add.s64 	%rd23, %rd1, %rd108;
	ld.global.nc.u64 	%rd109, [%rd23];
	cvta.to.global.u64 	%rd110, %rd109;
	add.s64 	%rd111, %rd110, %rd397;
	ld.global.nc.u8 	%rs180, [%rd111];
	cvt.u16.u8 	%rs64, %rs180;
	setp.lt.s32 	%p18, %r84, %r1;
	setp.lt.s32 	%p19, %r84, %r3;
	selp.b32 	%r43, 1, 2, %p19;
	selp.b32 	%r44, 0, %r43, %p18;
	add.s32 	%r45, %r44, %r84;
	cvt.u64.u32 	%rd112, %r45;
	add.s64 	%rd113, %rd6, %rd112;
	ld.global.nc.u8 	%rs181, [%rd113];
	cvt.u16.u8 	%rs182, %rs181;
	and.b16  	%rs183, %rs182, 255;
	setp.eq.s16 	%p20, %rs64, 0;
	setp.eq.s16 	%p21, %rs183, 0;
	or.pred  	%p22, %p20, %p21;
	@%p22 bra 	$L__BB2_35;
	cvt.u64.u16 	%rd114, %rs64;
	mov.u64 	%rd115, gf_log;
	add.s64 	%rd116, %rd115, %rd114;
	ld.const.u8 	%rd117, [%rd116];
	cvt.u64.u16 	%rd118, %rs182;
	and.b64  	%rd119, %rd118, 255;
	add.s64 	%rd120, %rd115, %rd119;
	ld.const.u8 	%rd121, [%rd120];
	add.s64 	%rd122, %rd121, %rd117;
	mov.u64 	%rd123, gf_exp;
	add.s64 	%rd124, %rd123, %rd122;
	ld.const.u8 	%rs184, [%rd124];
	xor.b16  	%rs312, %rs184, %rs312;
$L__BB2_35:
	cvt.u32.u64 	%r46, %rd22;
	add.s32 	%r47, %r46, 1;
	ld.global.nc.u64 	%rd125, [%rd23+8];
	cvta.to.global.u64 	%rd126, %rd125;
	add.s64 	%rd127, %rd126, %rd397;
	ld.global.nc.u8 	%rs185, [%rd127];
	cvt.u16.u8 	%rs68, %rs185;
	setp.lt.s32 	%p23, %r47, %r1;
	setp.lt.s32 	%p24, %r47, %r3;
	selp.b64 	%rd128, 1, 2, %p24;
	selp.b64 	%rd129, 0, %rd128, %p23;
	add.s64 	%rd130, %rd129, %rd22;
	add.s64 	%rd131, %rd6, %rd130;
	ld.global.nc.u8 	%rs186, [%rd131+1];
	cvt.u16.u8 	%rs187, %rs186;
	and.b16  	%rs188, %rs187, 255;
	setp.eq.s16 	%p25, %rs68, 0;
	setp.eq.s16 	%p26, %rs188, 0;
	or.pred  	%p27, %p25, %p26;
	@%p27 bra 	$L__BB2_37;
	cvt.u64.u16 	%rd132, %rs68;
	mov.u64 	%rd133, gf_log;
	add.s64 	%rd134, %rd133, %rd132;
	ld.const.u8 	%rd135, [%rd134];
	cvt.u64.u16 	%rd136, %rs187;
	and.b64  	%rd137, %rd136, 255;
	add.s64 	%rd138, %rd133, %rd137;
	ld.const.u8 	%rd139, [%rd138];
	add.s64 	%rd140, %rd139, %rd135;
	mov.u64 	%rd141, gf_exp;
	add.s64 	%rd142, %rd141, %rd140;
	ld.const.u8 	%rs189, [%rd142];
	xor.b16  	%rs312, %rs189, %rs312;
$L__BB2_37:
	cvt.u32.u64 	%r48, %rd22;
	add.s32 	%r49, %r48, 2;
	ld.global.nc.u64 	%rd143, [%rd23+16];
	cvta.to.global.u64 	%rd144, %rd143;
	add.s64 	%rd145, %rd144, %rd397;
	ld.global.nc.u8 	%rs190, [%rd145];
	cvt.u16.u8 	%rs72, %rs190;
	xor.b16  	%rs191, %rs64, %rs335;
	xor.b16  	%rs192, %rs68, %rs191;
	xor.b16  	%rs333, %rs72, %rs192;
	setp.lt.s32 	%p28, %r49, %r1;
	setp.lt.s32 	%p29, %r49, %r3;
	selp.b64 	%rd146, 1, 2, %p29;
	selp.b64 	%rd147, 0, %rd146, %p28;
	add.s64 	%rd148, %rd147, %rd22;
	add.s64 	%rd149, %rd6, %rd148;
	ld.global.nc.u8 	%rs193, [%rd149+2];
	cvt.u16.u8 	%rs194, %rs193;
	and.b16  	%rs195, %rs194, 255;
	setp.eq.s16 	%p30, %rs72, 0;
	setp.eq.s16 	%p31, %rs195, 0;
	or.pred  	%p32, %p30, %p31;
	@%p32 bra 	$L__BB2_39;
	cvt.u64.u16 	%rd150, %rs72;
	mov.u64 	%rd151, gf_log;
	add.s64 	%rd152, %rd151, %rd150;
	ld.const.u8 	%rd153, [%rd152];
	cvt.u64.u16 	%rd154, %rs194;
	and.b64  	%rd155, %rd154, 255;
	add.s64 	%rd156, %rd151, %rd155;
	ld.const.u8 	%rd157, [%rd156];
	add.s64 	%rd158, %rd157, %rd153;
	mov.u64 	%rd159, gf_exp;
	add.s64 	%rd160, %rd159, %rd158;
	ld.const.u8 	%rs196, [%rd160];
	xor.b16  	%rs312, %rs196, %rs312;
$L__BB2_39:
	cvt.u32.u64 	%r50, %rd22;
	add.s32 	%r51, %r50, 3;
	ld.global.nc.u64 	%rd161, [%rd23+24];
	cvta.to.global.u64 	%rd162, %rd161;
	add.s64 	%rd163, %rd162, %rd397;
	ld.global.nc.u8 	%rs197, [%rd163];
	cvt.u16.u8 	%rs334, %rs197;
	setp.lt.s32 	%p33, %r51, %r1;
	setp.lt.s32 	%p34, %r51, %r3;
	selp.b64 	%rd164, 1, 2, %p34;
	selp.b64 	%rd165, 0, %rd164, %p33;
	add.s64 	%rd166, %rd165, %rd22;
	add.s64 	%rd167, %rd6, %rd166;
	ld.global.nc.u8 	%rs198, [%rd167+3];
	cvt.u16.u8 	%rs199, %rs198;
	and.b16  	%rs200, %rs199, 255;
	setp.eq.s16 	%p35, %rs334, 0;
	setp.eq.s16 	%p36, %rs200, 0;
	or.pred  	%p37, %p35, %p36;
	@%p37 bra 	$L__BB2_41;
	cvt.u64.u16 	%rd168, %rs334;
	mov.u64 	%rd169, gf_log;
	add.s64 	%rd170, %rd169, %rd168;
	ld.const.u8 	%rd171, [%rd170];
	cvt.u64.u16 	%rd172, %rs199;
	and.b64  	%rd173, %rd172, 255;
	add.s64 	%rd174, %rd169, %rd173;
	ld.const.u8 	%rd175, [%rd174];
	add.s64 	%rd176, %rd175, %rd171;
	mov.u64 	%rd177, gf_exp;
	add.s64 	%rd178, %rd177, %rd176;
	ld.const.u8 	%rs201, [%rd178];
	xor.b16  	%rs312, %rs201, %rs312;
$L__BB2_41:
	xor.b16  	%rs335, %rs334, %rs333;
	cvt.u32.u64 	%r52, %rd22;
	add.s32 	%r84, %r52, 4;
	and.b32  	%r86, %r21, 2147483644;
	setp.eq.s32 	%p38, %r84, %r86;
	@%p38 bra 	$L__BB2_42;
	bra.uni 	$L__BB2_33;
$L__BB2_42:
	setp.eq.s32 	%p39, %r53, 0;
	@%p39 bra 	$L__BB2_52;
	setp.eq.s32 	%p40, %r53, 1;
	mov.u16 	%rs331, %rs335;
	@%p40 bra 	$L__BB2_49;
	cvt.u64.u32 	%rd25, %r86;
	mul.wide.u32 	%rd179, %r86, 8;
	add.s64 	%rd26, %rd1, %rd179;
	ld.global.nc.u64 	%rd180, [%rd26];
	cvta.to.global.u64 	%rd181, %rd180;
	add.s64 	%rd182, %rd181, %rd397;
	ld.global.nc.u8 	%rs203, [%rd182];
	cvt.u16.u8 	%rs92, %rs203;
	xor.b16  	%rs333, %rs92, %rs335;
	setp.lt.s32 	%p41, %r86, %r1;
	setp.lt.s32 	%p42, %r86, %r3;
	selp.b32 	%r54, 1, 2, %p42;
	selp.b32 	%r55, 0, %r54, %p41;
	add.s32 	%r56, %r55, %r86;
	cvt.u64.u32 	%rd183, %r56;
	add.s64 	%rd184, %rd6, %rd183;
	ld.global.nc.u8 	%rs204, [%rd184];
	cvt.u16.u8 	%rs205, %rs204;
	and.b16  	%rs206, %rs205, 255;
	setp.eq.s16 	%p43, %rs92, 0;
	setp.eq.s16 	%p44, %rs206, 0;
	or.pred  	%p45, %p43, %p44;
	@%p45 bra 	$L__BB2_46;
	cvt.u64.u16 	%rd185, %rs92;
	mov.u64 	%rd186, gf_log;
	add.s64 	%rd187, %rd186, %rd185;
	ld.const.u8 	%rd188, [%rd187];
	cvt.u64.u16 	%rd189, %rs205;
	and.b64  	%rd190, %rd189, 255;
	add.s64 	%rd191, %rd186, %rd190;
	ld.const.u8 	%rd192, [%rd191];
	add.s64 	%rd193, %rd192, %rd188;
	mov.u64 	%rd194, gf_exp;
	add.s64 	%rd195, %rd194, %rd193;
	ld.const.u8 	%rs207, [%rd195];
	xor.b16  	%rs312, %rs207, %rs312;
$L__BB2_46:
	add.s32 	%r57, %r86, 1;
	ld.global.nc.u64 	%rd196, [%rd26+8];
	cvta.to.global.u64 	%rd197, %rd196;
	add.s64 	%rd198, %rd197, %rd397;
	ld.global.nc.u8 	%rs208, [%rd198];
	cvt.u16.u8 	%rs334, %rs208;
	setp.lt.s32 	%p46, %r57, %r1;
	setp.lt.s32 	%p47, %r57, %r3;
	selp.b64 	%rd199, 1, 2, %p47;
	selp.b64 	%rd200, 0, %rd199, %p46;
	add.s64 	%rd201, %rd200, %rd25;
	add.s64 	%rd202, %rd6, %rd201;
	ld.global.nc.u8 	%rs209, [%rd202+1];
	cvt.u16.u8 	%rs210, %rs209;
	and.b16  	%rs211, %rs210, 255;
	setp.eq.s16 	%p48, %rs334, 0;
	setp.eq.s16 	%p49, %rs211, 0;
	or.pred  	%p50, %p48, %p49;
	@%p50 bra 	$L__BB2_48;
	cvt.u64.u16 	%rd203, %rs334;
	mov.u64 	%rd204, gf_log;
	add.s64 	%rd205, %rd204, %rd203;
	ld.const.u8 	%rd206, [%rd205];
	cvt.u64.u16 	%rd207, %rs210;
	and.b64  	%rd208, %rd207, 255;
	add.s64 	%rd209, %rd204, %rd208;
	ld.const.u8 	%rd210, [%rd209];
	add.s64 	%rd211, %rd210, %rd206;
	mov.u64 	%rd212, gf_exp;
	add.s64 	%rd213, %rd212, %rd211;
	ld.const.u8 	%rs212, [%rd213];
	xor.b16  	%rs312, %rs212, %rs312;
$L__BB2_48:
	xor.b16  	%rs335, %rs334, %rs333;
	add.s32 	%r86, %r86, 2;
	mov.u16 	%rs331, %rs335;
$L__BB2_49:
	setp.eq.b32 	%p51, %r58, 1;
	not.pred 	%p52, %p51;
	@%p52 bra 	$L__BB2_52;
	mul.wide.u32 	%rd214, %r86, 8;
	add.s64 	%rd215, %rd1, %rd214;
	ld.global.nc.u64 	%rd216, [%rd215];
	cvta.to.global.u64 	%rd217, %rd216;
	add.s64 	%rd218, %rd217, %rd397;
	ld.global.nc.u8 	%rs213, [%rd218];
	cvt.u16.u8 	%rs334, %rs213;
	xor.b16  	%rs335, %rs334, %rs331;
	setp.lt.s32 	%p53, %r86, %r1;
	setp.lt.s32 	%p54, %r86, %r3;
	selp.b32 	%r59, 1, 2, %p54;
	selp.b32 	%r60, 0, %r59, %p53;
	add.s32 	%r61, %r60, %r86;
	cvt.u64.u32 	%rd219, %r61;
	add.s64 	%rd220, %rd6, %rd219;
	ld.global.nc.u8 	%rs214, [%rd220];
	cvt.u16.u8 	%rs215, %rs214;
	and.b16  	%rs216, %rs215, 255;
	setp.eq.s16 	%p55, %rs334, 0;
	setp.eq.s16 	%p56, %rs216, 0;
	or.pred  	%p57, %p55, %p56;
	mov.u16 	%rs333, %rs331;
	@%p57 bra 	$L__BB2_52;
	cvt.u64.u16 	%rd221, %rs334;
	mov.u64 	%rd222, gf_log;
	add.s64 	%rd223, %rd222, %rd221;
	ld.const.u8 	%rd224, [%rd223];
	cvt.u64.u16 	%rd225, %rs215;
	and.b64  	%rd226, %rd225, 255;
	add.s64 	%rd227, %rd222, %rd226;
	ld.const.u8 	%rd228, [%rd227];
	add.s64 	%rd229, %rd228, %rd224;
	mov.u64 	%rd230, gf_exp;
	add.s64 	%rd231, %rd230, %rd229;
	ld.const.u8 	%rs217, [%rd231];
	xor.b16  	%rs312, %rs217, %rs312;
	mov.u16 	%rs333, %rs331;
$L__BB2_52:
	and.b16  	%rs218, %rs1, 255;
	setp.ne.s16 	%p58, %rs218, 0;
	and.b16  	%rs219, %rs333, 255;
	and.b16  	%rs220, %rs334, 255;
	setp.ne.s16 	%p59, %rs220, %rs219;
	and.pred  	%p60, %p58, %p59;
	@%p60 bra 	$L__BB2_53;
	bra.uni 	$L__BB2_54;
$L__BB2_53:
	cvt.u64.u16 	%rd232, %rs335;
	and.b64  	%rd233, %rd232, 255;
	add.s64 	%rd235, %rd48, %rd233;
	ld.const.u8 	%rd236, [%rd235];
	add.s64 	%rd237, %rd236, %rd20;
	add.s64 	%rd239, %rd103, %rd237;
	ld.const.u8 	%rs221, [%rd239];
	xor.b16  	%rs312, %rs221, %rs312;
$L__BB2_54:
	setp.eq.s16 	%p61, %rs59, 0;
	and.b16  	%rs224, %rs312, 255;
	setp.eq.s16 	%p62, %rs224, 0;
	mov.b16 	%rs317, 0;
	or.pred  	%p63, %p62, %p61;
	@%p63 bra 	$L__BB2_56;
	cvt.u64.u16 	%rd240, %rs312;
	and.b64  	%rd241, %rd240, 255;
	add.s64 	%rd243, %rd48, %rd241;
	ld.const.u8 	%r62, [%rd243];
	mov.u64 	%rd246, gf_inv;
	add.s64 	%rd247, %rd246, %rd245;
	ld.const.u8 	%rd248, [%rd247];
	add.s64 	%rd249, %rd48, %rd248;
	ld.const.u8 	%r63, [%rd249];
	add.s32 	%r64, %r63, %r62;
	cvt.u16.u32 	%rs225, %r64;
	mul.hi.u16 	%rs226, %rs225, 515;
	shr.u16 	%rs227, %rs226, 1;
	mul.lo.s16 	%rs228, %rs227, 255;
	sub.s16 	%rs229, %rs225, %rs228;
	cvt.u64.u16 	%rd250, %rs229;
	mov.u64 	%rd251, gf_exp;
	add.s64 	%rd252, %rd251, %rd250;
	ld.const.u8 	%rs317, [%rd252];
$L__BB2_56:
	xor.b16  	%rs230, %rs317, %rs335;
	add.s64 	%rd253, %rd3, %rd397;
	st.global.u8 	[%rd253], %rs317;
	add.s64 	%rd254, %rd2, %rd397;
	st.global.u8 	[%rd254], %rs230;
	add.s64 	%rd397, %rd397, %rd8;
	setp.lt.u64 	%p64, %rd397, %rd33;
	@%p64 bra 	$L__BB2_31;
	bra.uni 	$L__BB2_70;
$L__BB2_57:
	and.b16  	%rs131, %rs1, 255;
	and.b16  	%rs132, %rs2, 255;
	setp.ne.s16 	%p3, %rs132, %rs131;
	@%p3 bra 	$L__BB2_64;
	ld.const.u8 	%rd80, [gf_inv+1];
	add.s64 	%rd27, %rd48, %rd80;
	mov.u64 	%rd91, gf_exp;
$L__BB2_59:
	setp.eq.s16 	%p11, %rs131, 0;
	add.s64 	%rd82, %rd5, %rd397;
	ld.global.nc.u8 	%rs155, [%rd82];
	cvt.u16.u8 	%rs156, %rs155;
	and.b16  	%rs157, %rs156, 255;
	add.s64 	%rd83, %rd4, %rd397;
	ld.global.nc.u8 	%rs158, [%rd83];
	cvt.u16.u8 	%rs336, %rs158;
	setp.eq.s16 	%p12, %rs157, 0;
	or.pred  	%p13, %p11, %p12;
	@%p13 bra 	$L__BB2_61;
	ld.const.u8 	%rd84, [%rd10];
	cvt.u64.u16 	%rd85, %rs156;
	and.b64  	%rd86, %rd85, 255;
	add.s64 	%rd88, %rd48, %rd86;
	ld.const.u8 	%rd89, [%rd88];
	add.s64 	%rd90, %rd89, %rd84;
	add.s64 	%rd92, %rd91, %rd90;
	ld.const.u8 	%rs159, [%rd92];
	xor.b16  	%rs336, %rs159, %rs336;
$L__BB2_61:
	and.b16  	%rs161, %rs336, 255;
	setp.eq.s16 	%p14, %rs161, 0;
	mov.b16 	%rs337, 0;
	@%p14 bra 	$L__BB2_63;
	cvt.u64.u16 	%rd93, %rs336;
	and.b64  	%rd94, %rd93, 255;
	add.s64 	%rd96, %rd48, %rd94;
	ld.const.u8 	%r34, [%rd96];
	ld.const.u8 	%r35, [%rd27];
	add.s32 	%r36, %r35, %r34;
	cvt.u16.u32 	%rs162, %r36;
	mul.hi.u16 	%rs163, %rs162, 515;
	shr.u16 	%rs164, %rs163, 1;
	mul.lo.s16 	%rs165, %rs164, 255;
	sub.s16 	%rs166, %rs162, %rs165;
	cvt.u64.u16 	%rd97, %rs166;
	add.s64 	%rd99, %rd91, %rd97;
	ld.const.u8 	%rs337, [%rd99];
$L__BB2_63:
	xor.b16  	%rs167, %rs337, %rs156;
	add.s64 	%rd100, %rd3, %rd397;
	st.global.u8 	[%rd100], %rs337;
	add.s64 	%rd101, %rd2, %rd397;
	st.global.u8 	[%rd101], %rs167;
	add.s64 	%rd397, %rd397, %rd8;
	setp.lt.u64 	%p15, %rd397, %rd33;
	@%p15 bra 	$L__BB2_59;
	bra.uni 	$L__BB2_70;
$L__BB2_64:
	ld.const.u8 	%r28, [%rd9];
	ld.const.u8 	%rs133, [%rd10];
	cvt.u32.u16 	%r29, %rs133;
	and.b32  	%r19, %r29, 255;
	add.s32 	%r20, %r28, 255;
	cvt.u64.u16 	%rd51, %rs133;
	and.b64  	%rd28, %rd51, 255;
	sub.s32 	%r30, %r20, %r19;
	mov.u64 	%rd55, gf_exp;
	mov.u64 	%rd71, gf_inv;
$L__BB2_65:
	setp.eq.s16 	%p4, %rs131, 0;
	add.s64 	%rd52, %rd5, %rd397;
	ld.global.nc.u8 	%rs135, [%rd52];
	cvt.u16.u8 	%rs136, %rs135;
	and.b16  	%rs137, %rs136, 255;
	add.s64 	%rd53, %rd4, %rd397;
	ld.global.nc.u8 	%rs138, [%rd53];
	cvt.u16.u8 	%rs338, %rs138;
	cvt.u16.u32 	%rs139, %r30;
	mul.hi.u16 	%rs140, %rs139, 515;
	shr.u16 	%rs141, %rs140, 1;
	mul.lo.s16 	%rs142, %rs141, 255;
	sub.s16 	%rs143, %rs139, %rs142;
	cvt.u64.u16 	%rd54, %rs143;
	add.s64 	%rd56, %rd55, %rd54;
	ld.const.u8 	%rs124, [%rd56];
	setp.eq.s16 	%p5, %rs137, 0;
	or.pred  	%p6, %p4, %p5;
	@%p6 bra 	$L__BB2_67;
	cvt.u64.u16 	%rd57, %rs136;
	and.b64  	%rd58, %rd57, 255;
	add.s64 	%rd60, %rd48, %rd58;
	ld.const.u8 	%rd61, [%rd60];
	add.s64 	%rd62, %rd61, %rd28;
	add.s64 	%rd64, %rd55, %rd62;
	ld.const.u8 	%rs144, [%rd64];
	xor.b16  	%rs338, %rs144, %rs338;
$L__BB2_67:
	and.b16  	%rs146, %rs338, 255;
	setp.eq.s16 	%p7, %rs146, 0;
	setp.eq.s16 	%p8, %rs124, 0;
	mov.b16 	%rs339, 0;
	or.pred  	%p9, %p7, %p8;
	@%p9 bra 	$L__BB2_69;
	cvt.u64.u16 	%rd65, %rs338;
	and.b64  	%rd66, %rd65, 255;
	add.s64 	%rd68, %rd48, %rd66;
	ld.const.u8 	%r31, [%rd68];
	cvt.u64.u16 	%rd69, %rs124;
	and.b64  	%rd70, %rd69, 255;
	add.s64 	%rd72, %rd71, %rd70;
	ld.const.u8 	%rd73, [%rd72];
	add.s64 	%rd74, %rd48, %rd73;
	ld.const.u8 	%r32, [%rd74];
	add.s32 	%r33, %r32, %r31;
	cvt.u16.u32 	%rs148, %r33;
	mul.hi.u16 	%rs149, %rs148, 515;
	shr.u16 	%rs150, %rs149, 1;
	mul.lo.s16 	%rs151, %rs150, 255;
	sub.s16 	%rs152, %rs148, %rs151;
	cvt.u64.u16 	%rd75, %rs152;
	add.s64 	%rd77, %rd55, %rd75;
	ld.const.u8 	%rs339, [%rd77];
$L__BB2_69:
	xor.b16  	%rs153, %rs339, %rs136;
	add.s64 	%rd78, %rd3, %rd397;
	st.global.u8 	[%rd78], %rs339;
	add.s64 	%rd79, %rd2, %rd397;
	st.global.u8 	[%rd79], %rs153;
	add.s64 	%rd397, %rd397, %rd8;
	setp.lt.u64 	%p10, %rd397, %rd33;
	@%p10 bra 	$L__BB2_65;
$L__BB2_70:
	ret;

}
	// .globl	_Z21erasure_decode_kernelPPKhS1_PPhmiiS0_PKi
.visible .entry _Z21erasure_decode_kernelPPKhS1_PPhmiiS0_PKi(
	.param .u64 .ptr .align 1 _Z21erasure_decode_kernelPPKhS1_PPhmiiS0_PKi_param_0,
	.param .u64 .ptr .align 1 _Z21erasure_decode_kernelPPKhS1_PPhmiiS0_PKi_param_1,
	.param .u64 .ptr .align 1 _Z21erasure_decode_kernelPPKhS1_PPhmiiS0_PKi_param_2,
	.param .u64 _Z21erasure_decode_kernelPPKhS1_PPhmiiS0_PKi_param_3,
	.param .u32 _Z21erasure_decode_kernelPPKhS1_PPhmiiS0_PKi_param_4,
	.param .u32 _Z21erasure_decode_kernelPPKhS1_PPhmiiS0_PKi_param_5,
	.param .u64 .ptr .align 1 _Z21erasure_decode_kernelPPKhS1_PPhmiiS0_PKi_param_6,
	.param .u64 .ptr .align 1 _Z21erasure_decode_kernelPPKhS1_PPhmiiS0_PKi_param_7
)
{
	.local .align 2 .b8 	__local_depot3[2];
	.reg .b64 	%SP;
	.reg .b64 	%SPL;
	.reg .pred 	%p<187>;
	.reg .b16 	%rs<627>;
	.reg .b32 	%r<130>;
	.reg .b64 	%rd<840>;

	mov.u64 	%SPL, __local_depot3;
	ld.param.u64 	%rd38, [_Z21erasure_decode_kernelPPKhS1_PPhmiiS0_PKi_param_0];
	ld.param.u64 	%rd39, [_Z21erasure_decode_kernelPPKhS1_PPhmiiS0_PKi_param_1];
	ld.param.u64 	%rd40, [_Z21erasure_decode_kernelPPKhS1_PPhmiiS0_PKi_param_2];
	ld.param.u64 	%rd37, [_Z21erasure_decode_kernelPPKhS1_PPhmiiS0_PKi_param_3];
	ld.param.u32 	%r64, [_Z21erasure_decode_kernelPPKhS1_PPhmiiS0_PKi_param_4];
	ld.param.u32 	%r65, [_Z21erasure_decode_kernelPPKhS1_PPhmiiS0_PKi_param_5];
	ld.param.u64 	%rd41, [_Z21erasure_decode_kernelPPKhS1_PPhmiiS0_PKi_param_6];
	cvta.to.global.u64 	%rd1, %rd39;
	cvta.to.global.u64 	%rd2, %rd38;
	cvta.to.global.u64 	%rd3, %rd41;
	cvta.to.global.u64 	%rd4, %rd40;
	add.u64 	%rd5, %SPL, 0;
	mov.u32 	%r66, %ctaid.x;
	mov.u32 	%r67, %ntid.x;
	mov.u32 	%r68, %tid.x;
	mad.lo.s32 	%r69, %r66, %r67, %r68;
	cvt.u64.u32 	%rd837, %r69;
	mov.u32 	%r70, %nctaid.x;
	mul.lo.s32 	%r71, %r70, %r67;
	cvt.u64.u32 	%rd7, %r71;
	setp.le.u64 	%p1, %rd37, %rd837;
	setp.lt.s32 	%p2, %r65, 1;
	or.pred  	%p3, %p1, %p2;
	@%p3 bra 	$L__BB3_160;
	setp.lt.s32 	%p4, %r64, 1;
	@%p4 bra 	$L__BB3_101;
	and.b32  	%r1, %r65, 7;
	and.b32  	%r2, %r65, 3;
	and.b32  	%r3, %r65, 15;
	and.b32  	%r4, %r64, 7;
	and.b32  	%r5, %r64, 3;
	and.b32  	%r6, %r65, 2147483632;
	and.b32  	%r7, %r64, 2147483640;
	and.b32  	%r8, %r65, 2147483640;
	mov.u64 	%rd822, gf_log;
	mov.u64 	%rd830, gf_exp;
$L__BB3_3:
	mov.b32 	%r111, 0;
$L__BB3_4:
	setp.lt.u32 	%p69, %r65, 16;
	mov.b16 	%rs575, 0;
	mov.b32 	%r114, 0;
	@%p69 bra 	$L__BB3_7;
	and.b32  	%r85, %r65, 2147483632;
	neg.s32 	%r112, %r85;
	add.s64 	%rd838, %rd1, 64;
	mov.b16 	%rs575, 0;
$L__BB3_6:
	.pragma "nounroll";
	ld.global.nc.u64 	%rd325, [%rd838+-64];
	cvta.to.global.u64 	%rd326, %rd325;
	add.s64 	%rd327, %rd326, %rd837;
	ld.global.u8 	%rs359, [%rd327];
	xor.b16  	%rs360, %rs359, %rs575;
	ld.global.nc.u64 	%rd328, [%rd838+-56];
	cvta.to.global.u64 	%rd329, %rd328;
	add.s64 	%rd330, %rd329, %rd837;
	ld.global.u8 	%rs361, [%rd330];
	xor.b16  	%rs362, %rs361, %rs360;
	ld.global.nc.u64 	%rd331, [%rd838+-48];
	cvta.to.global.u64 	%rd332, %rd331;
	add.s64 	%rd333, %rd332, %rd837;
	ld.global.u8 	%rs363, [%rd333];
	xor.b16  	%rs364, %rs363, %rs362;
	ld.global.nc.u64 	%rd334, [%rd838+-40];
	cvta.to.global.u64 	%rd335, %rd334;
	add.s64 	%rd336, %rd335, %rd837;
	ld.global.u8 	%rs365, [%rd336];
	xor.b16  	%rs366, %rs365, %rs364;
	ld.global.nc.u64 	%rd337, [%rd838+-32];
	cvta.to.global.u64 	%rd338, %rd337;
	add.s64 	%rd339, %rd338, %rd837;
	ld.global.u8 	%rs367, [%rd339];
	xor.b16  	%rs368, %rs367, %rs366;
	ld.global.nc.u64 	%rd340, [%rd838+-24];
	cvta.to.global.u64 	%rd341, %rd340;
	add.s64 	%rd342, %rd341, %rd837;
	ld.global.u8 	%rs369, [%rd342];
	xor.b16  	%rs370, %rs369, %rs368;
	ld.global.nc.u64 	%rd343, [%rd838+-16];
	cvta.to.global.u64 	%rd344, %rd343;
	add.s64 	%rd345, %rd344, %rd837;
	ld.global.u8 	%rs371, [%rd345];
	xor.b16  	%rs372, %rs371, %rs370;
	ld.global.nc.u64 	%rd346, [%rd838+-8];
	cvta.to.global.u64 	%rd347, %rd346;
	add.s64 	%rd348, %rd347, %rd837;
	ld.global.u8 	%rs373, [%rd348];
	xor.b16  	%rs374, %rs373, %rs372;
	ld.global.nc.u64 	%rd349, [%rd838];
	cvta.to.global.u64 	%rd350, %rd349;
	add.s64 	%rd351, %rd350, %rd837;
	ld.global.u8 	%rs375, [%rd351];
	xor.b16  	%rs376, %rs375, %rs374;
	ld.global.nc.u64 	%rd352, [%rd838+8];
	cvta.to.global.u64 	%rd353, %rd352;
	add.s64 	%rd354, %rd353, %rd837;
	ld.global.u8 	%rs377, [%rd354];
	xor.b16  	%rs378, %rs377, %rs376;
	ld.global.nc.u64 	%rd355, [%rd838+16];
	cvta.to.global.u64 	%rd356, %rd355;
	add.s64 	%rd357, %rd356, %rd837;
	ld.global.u8 	%rs379, [%rd357];
	xor.b16  	%rs380, %rs379, %rs378;
	ld.global.nc.u64 	%rd358, [%rd838+24];
	cvta.to.global.u64 	%rd359, %rd358;
	add.s64 	%rd360, %rd359, %rd837;
	ld.global.u8 	%rs381, [%rd360];
	xor.b16  	%rs382, %rs381, %rs380;
	ld.global.nc.u64 	%rd361, [%rd838+32];
	cvta.to.global.u64 	%rd362, %rd361;
	add.s64 	%rd363, %rd362, %rd837;
	ld.global.u8 	%rs383, [%rd363];
	xor.b16  	%rs384, %rs383, %rs382;
	ld.global.nc.u64 	%rd364, [%rd838+40];
	cvta.to.global.u64 	%rd365, %rd364;
	add.s64 	%rd366, %rd365, %rd837;
	ld.global.u8 	%rs385, [%rd366];
	xor.b16  	%rs386, %rs385, %rs384;
	ld.global.nc.u64 	%rd367, [%rd838+48];
	cvta.to.global.u64 	%rd368, %rd367;
	add.s64 	%rd369, %rd368, %rd837;
	ld.global.u8 	%rs387, [%rd369];
	xor.b16  	%rs388, %rs387, %rs386;
	ld.global.nc.u64 	%rd370, [%rd838+56];
	cvta.to.global.u64 	%rd371, %rd370;
	add.s64 	%rd372, %rd371, %rd837;
	ld.global.u8 	%rs389, [%rd372];
	xor.b16  	%rs575, %rs389, %rs388;
	add.s32 	%r112, %r112, 16;
	add.s64 	%rd838, %rd838, 128;
	setp.ne.s32 	%p70, %r112, 0;
	mov.u32 	%r114, %r6;
	@%p70 bra 	$L__BB3_6;
$L__BB3_7:
	setp.eq.s32 	%p71, %r3, 0;
	@%p71 bra 	$L__BB3_17;
	add.s32 	%r86, %r3, -1;
	setp.lt.u32 	%p72, %r86, 7;
	@%p72 bra 	$L__BB3_10;
	mul.wide.u32 	%rd373, %r114, 8;
	add.s64 	%rd374, %rd1, %rd373;
	ld.global.nc.u64 	%rd375, [%rd374];
	cvta.to.global.u64 	%rd376, %rd375;
	add.s64 	%rd377, %rd376, %rd837;
	ld.global.u8 	%rs391, [%rd377];
	ld.global.nc.u64 	%rd378, [%rd374+8];
	cvta.to.global.u64 	%rd379, %rd378;
	add.s64 	%rd380, %rd379, %rd837;
	ld.global.u8 	%rs392, [%rd380];
	xor.b16  	%rs393, %rs391, %rs392;
	ld.global.nc.u64 	%rd381, [%rd374+16];
	cvta.to.global.u64 	%rd382, %rd381;
	add.s64 	%rd383, %rd382, %rd837;
	ld.global.u8 	%rs394, [%rd383];
	xor.b16  	%rs395, %rs393, %rs394;
	ld.global.nc.u64 	%rd384, [%rd374+24];
	cvta.to.global.u64 	%rd385, %rd384;
	add.s64 	%rd386, %rd385, %rd837;
	ld.global.u8 	%rs396, [%rd386];
	xor.b16  	%rs397, %rs395, %rs396;
	ld.global.nc.u64 	%rd387, [%rd374+32];
	cvta.to.global.u64 	%rd388, %rd387;
	add.s64 	%rd389, %rd388, %rd837;
	ld.global.u8 	%rs398, [%rd389];
	xor.b16  	%rs399, %rs397, %rs398;
	ld.global.nc.u64 	%rd390, [%rd374+40];
	cvta.to.global.u64 	%rd391, %rd390;
	add.s64 	%rd392, %rd391, %rd837;
	ld.global.u8 	%rs400, [%rd392];
	xor.b16  	%rs401, %rs399, %rs400;
	ld.global.nc.u64 	%rd393, [%rd374+48];
	cvta.to.global.u64 	%rd394, %rd393;
	add.s64 	%rd395, %rd394, %rd837;
	ld.global.u8 	%rs402, [%rd395];
	xor.b16  	%rs403, %rs401, %rs402;
	ld.global.nc.u64 	%rd396, [%rd374+56];
	cvta.to.global.u64 	%rd397, %rd396;
	add.s64 	%rd398, %rd397, %rd837;
	ld.global.u8 	%rs404, [%rd398];
	xor.b16  	%rs405, %rs403, %rs404;
	xor.b16  	%rs575, %rs405, %rs575;
	add.s32 	%r114, %r114, 8;
$L__BB3_10:
	setp.eq.s32 	%p73, %r1, 0;
	@%p73 bra 	$L__BB3_17;
	add.s32 	%r87, %r1, -1;
	setp.lt.u32 	%p74, %r87, 3;
	@%p74 bra 	$L__BB3_13;
	mul.wide.u32 	%rd399, %r114, 8;
	add.s64 	%rd400, %rd1, %rd399;
	ld.global.nc.u64 	%rd401, [%rd400];
	cvta.to.global.u64 	%rd402, %rd401;
	add.s64 	%rd403, %rd402, %rd837;
	ld.global.u8 	%rs407, [%rd403];
	ld.global.nc.u64 	%rd404, [%rd400+8];
	cvta.to.global.u64 	%rd405, %rd404;
	add.s64 	%rd406, %rd405, %rd837;
	ld.global.u8 	%rs408, [%rd406];
	xor.b16  	%rs409, %rs407, %rs408;
	ld.global.nc.u64 	%rd407, [%rd400+16];
	cvta.to.global.u64 	%rd408, %rd407;
	add.s64 	%rd409, %rd408, %rd837;
	ld.global.u8 	%rs410, [%rd409];
	xor.b16  	%rs411, %rs409, %rs410;
	ld.global.nc.u64 	%rd410, [%rd400+24];
	cvta.to.global.u64 	%rd411, %rd410;
	add.s64 	%rd412, %rd411, %rd837;
	ld.global.u8 	%rs412, [%rd412];
	xor.b16  	%rs413, %rs411, %rs412;
	xor.b16  	%rs575, %rs413, %rs575;
	add.s32 	%r114, %r114, 4;
$L__BB3_13:
	setp.eq.s32 	%p75, %r2, 0;
	@%p75 bra 	$L__BB3_17;
	setp.eq.s32 	%p76, %r2, 1;
	mul.wide.u32 	%rd413, %r114, 8;
	add.s64 	%rd20, %rd1, %rd413;
	ld.global.nc.u64 	%rd414, [%rd20];
	cvta.to.global.u64 	%rd415, %rd414;
	add.s64 	%rd416, %rd415, %rd837;
	ld.global.u8 	%rs414, [%rd416];
	xor.b16  	%rs575, %rs414, %rs575;
	@%p76 bra 	$L__BB3_17;
	setp.eq.s32 	%p77, %r2, 2;
	ld.global.nc.u64 	%rd417, [%rd20+8];
	cvta.to.global.u64 	%rd418, %rd417;
	add.s64 	%rd419, %rd418, %rd837;
	ld.global.u8 	%rs415, [%rd419];
	xor.b16  	%rs575, %rs415, %rs575;
	@%p77 bra 	$L__BB3_17;
	ld.global.nc.u64 	%rd420, [%rd20+16];
	cvta.to.global.u64 	%rd421, %rd420;
	add.s64 	%rd422, %rd421, %rd837;
	ld.global.u8 	%rs416, [%rd422];
	xor.b16  	%rs575, %rs416, %rs575;
$L__BB3_17:
	setp.lt.u32 	%p78, %r64, 8;
	mul.lo.s32 	%r30, %r111, %r64;
	mov.b32 	%r118, 0;
	@%p78 bra 	$L__BB3_78;
	mov.b32 	%r116, 0;
$L__BB3_19:
	.pragma "nounroll";
	mul.wide.u32 	%rd423, %r116, 8;
	add.s64 	%rd21, %rd2, %rd423;
	ld.global.nc.u64 	%rd424, [%rd21];
	cvta.to.global.u64 	%rd425, %rd424;
	add.s64 	%rd426, %rd425, %rd837;
	ld.global.u8 	%rs82, [%rd426];
	add.s32 	%r90, %r116, %r30;
	cvt.u64.u32 	%rd427, %r90;
	add.s64 	%rd22, %rd3, %rd427;
	ld.global.nc.u8 	%rs418, [%rd22];
	cvt.u16.u8 	%rs419, %rs418;
	and.b16  	%rs420, %rs419, 255;
	setp.eq.s16 	%p79, %rs82, 0;
	setp.eq.s16 	%p80, %rs420, 0;
	or.pred  	%p81, %p79, %p80;
	@%p81 bra 	$L__BB3_21;
	cvt.u64.u16 	%rd428, %rs82;
	mov.u64 	%rd429, gf_log;
	add.s64 	%rd430, %rd429, %rd428;
	ld.const.u8 	%rd431, [%rd430];
	cvt.u64.u16 	%rd432, %rs419;
	and.b64  	%rd433, %rd432, 255;
	add.s64 	%rd434, %rd429, %rd433;
	ld.const.u8 	%rd435, [%rd434];
	add.s64 	%rd436, %rd435, %rd431;
	mov.u64 	%rd437, gf_exp;
	add.s64 	%rd438, %rd437, %rd436;
	ld.const.u8 	%rs421, [%rd438];
	xor.b16  	%rs575, %rs421, %rs575;
$L__BB3_21:
	ld.global.nc.u64 	%rd439, [%rd21+8];
	cvta.to.global.u64 	%rd440, %rd439;
	add.s64 	%rd441, %rd440, %rd837;
	ld.global.u8 	%rs86, [%rd441];
	ld.global.nc.u8 	%rs422, [%rd22+1];
	cvt.u16.u8 	%rs423, %rs422;
	and.b16  	%rs424, %rs423, 255;
	setp.eq.s16 	%p82, %rs86, 0;
	setp.eq.s16 	%p83, %rs424, 0;
	or.pred  	%p84, %p82, %p83;
	@%p84 bra 	$L__BB3_23;
	cvt.u64.u16 	%rd442, %rs86;
	mov.u64 	%rd443, gf_log;
	add.s64 	%rd444, %rd443, %rd442;
	ld.const.u8 	%rd445, [%rd444];
	cvt.u64.u16 	%rd446, %rs423;
	and.b64  	%rd447, %rd446, 255;
	add.s64 	%rd448, %rd443, %rd447;
	ld.const.u8 	%rd449, [%rd448];
	add.s64 	%rd450, %rd449, %rd445;
	mov.u64 	%rd451, gf_exp;
	add.s64 	%rd452, %rd451, %rd450;
	ld.const.u8 	%rs425, [%rd452];
	xor.b16  	%rs575, %rs425, %rs575;
$L__BB3_23:
	ld.global.nc.u64 	%rd453, [%rd21+16];
	cvta.to.global.u64 	%rd454, %rd453;
	add.s64 	%rd455, %rd454, %rd837;
	ld.global.u8 	%rs90, [%rd455];
	ld.global.nc.u8 	%rs426, [%rd22+2];
	cvt.u16.u8 	%rs427, %rs426;
	and.b16  	%rs428, %rs427, 255;
	setp.eq.s16 	%p85, %rs90, 0;
	setp.eq.s16 	%p86, %rs428, 0;
	or.pred  	%p87, %p85, %p86;
	@%p87 bra 	$L__BB3_25;
	cvt.u64.u16 	%rd456, %rs90;
	mov.u64 	%rd457, gf_log;
	add.s64 	%rd458, %rd457, %rd456;
	ld.const.u8 	%rd459, [%rd458];
	cvt.u64.u16 	%rd460, %rs427;
	and.b64  	%rd461, %rd460, 255;
	add.s64 	%rd462, %rd457, %rd461;
	ld.const.u8 	%rd463, [%rd462];
	add.s64 	%rd464, %rd463, %rd459;
	mov.u64 	%rd465, gf_exp;
	add.s64 	%rd466, %rd465, %rd464;
	ld.const.u8 	%rs429, [%rd466];
	xor.b16  	%rs575, %rs429, %rs575;
$L__BB3_25:
	ld.global.nc.u64 	%rd467, [%rd21+24];
	cvta.to.global.u64 	%rd468, %rd467;
	add.s64 	%rd469, %rd468, %rd837;
	ld.global.u8 	%rs94, [%rd469];
	ld.global.nc.u8 	%rs430, [%rd22+3];
	cvt.u16.u8 	%rs431, %rs430;
	and.b16  	%rs432, %rs431, 255;
	setp.eq.s16 	%p88, %rs94, 0;
	setp.eq.s16 	%p89, %rs432, 0;
	or.pred  	%p90, %p88, %p89;
	@%p90 bra 	$L__BB3_27;
	cvt.u64.u16 	%rd470, %rs94;
	mov.u64 	%rd471, gf_log;
	add.s64 	%rd472, %rd471, %rd470;
	ld.const.u8 	%rd473, [%rd472];
	cvt.u64.u16 	%rd474, %rs431;
	and.b64  	%rd475, %rd474, 255;
	add.s64 	%rd476, %rd471, %rd475;
	ld.const.u8 	%rd477, [%rd476];
	add.s64 	%rd478, %rd477, %rd473;
	mov.u64 	%rd479, gf_exp;
	add.s64 	%rd480, %rd479, %rd478;
	ld.const.u8 	%rs433, [%rd480];
	xor.b16  	%rs575, %rs433, %rs575;
$L__BB3_27:
	ld.global.nc.u64 	%rd481, [%rd21+32];
	cvta.to.global.u64 	%rd482, %rd481;
	add.s64 	%rd483, %rd482, %rd837;
	ld.global.u8 	%rs98, [%rd483];
	ld.global.nc.u8 	%rs434, [%rd22+4];
	cvt.u16.u8 	%rs435, %rs434;
	and.b16  	%rs436, %rs435, 255;
	setp.eq.s16 	%p91, %rs98, 0;
	setp.eq.s16 	%p92, %rs436, 0;
	or.pred  	%p93, %p91, %p92;
	@%p93 bra 	$L__BB3_29;
	cvt.u64.u16 	%rd484, %rs98;
	mov.u64 	%rd485, gf_log;
	add.s64 	%rd486, %rd485, %rd484;
	ld.const.u8 	%rd487, [%rd486];
	cvt.u64.u16 	%rd488, %rs435;
	and.b64  	%rd489, %rd488, 255;
	add.s64 	%rd490, %rd485, %rd489;
	ld.const.u8 	%rd491, [%rd490];
	add.s64 	%rd492, %rd491, %rd487;
	mov.u64 	%rd493, gf_exp;
	add.s64 	%rd494, %rd493, %rd492;
	ld.const.u8 	%rs437, [%rd494];
	xor.b16  	%rs575, %rs437, %rs575;
$L__BB3_29:
	ld.global.nc.u64 	%rd495, [%rd21+40];
	cvta.to.global.u64 	%rd496, %rd495;
	add.s64 	%rd497, %rd496, %rd837;
	ld.global.u8 	%rs102, [%rd497];
	ld.global.nc.u8 	%rs438, [%rd22+5];
	cvt.u16.u8 	%rs439, %rs438;
	and.b16  	%rs440, %rs439, 255;
	setp.eq.s16 	%p94, %rs102, 0;
	setp.eq.s16 	%p95, %rs440, 0;
	or.pred  	%p96, %p94, %p95;
	@%p96 bra 	$L__BB3_31;
	cvt.u64.u16 	%rd498, %rs102;
	mov.u64 	%rd499, gf_log;
	add.s64 	%rd500, %rd499, %rd498;
	ld.const.u8 	%rd501, [%rd500];
	cvt.u64.u16 	%rd502, %rs439;
	and.b64  	%rd503, %rd502, 255;
	add.s64 	%rd504, %rd499, %rd503;
	ld.const.u8 	%rd505, [%rd504];
	add.s64 	%rd506, %rd505, %rd501;
	mov.u64 	%rd507, gf_exp;
	add.s64 	%rd508, %rd507, %rd506;
	ld.const.u8 	%rs441, [%rd508];
	xor.b16  	%rs575, %rs441, %rs575;
$L__BB3_31:
	ld.global.nc.u64 	%rd509, [%rd21+48];
	cvta.to.global.u64 	%rd510, %rd509;
	add.s64 	%rd511, %rd510, %rd837;
	ld.global.u8 	%rs106, [%rd511];
	ld.global.nc.u8 	%rs442, [%rd22+6];
	cvt.u16.u8 	%rs443, %rs442;
	and.b16  	%rs444, %rs443, 255;
	setp.eq.s16 	%p97, %rs106, 0;
	setp.eq.s16 	%p98, %rs444, 0;
	or.pred  	%p99, %p97, %p98;
	@%p99 bra 	$L__BB3_33;
	cvt.u64.u16 	%rd512, %rs106;
	mov.u64 	%rd513, gf_log;
	add.s64 	%rd514, %rd513, %rd512;
	ld.const.u8 	%rd515, [%rd514];
	cvt.u64.u16 	%rd516, %rs443;
	and.b64  	%rd517, %rd516, 255;
	add.s64 	%rd518, %rd513, %rd517;
	ld.const.u8 	%rd519, [%rd518];
	add.s64 	%rd520, %rd519, %rd515;
	mov.u64 	%rd521, gf_exp;
	add.s64 	%rd522, %rd521, %rd520;
	ld.const.u8 	%rs445, [%rd522];
	xor.b16  	%rs575, %rs445, %rs575;
$L__BB3_33:
	ld.global.nc.u64 	%rd523, [%rd21+56];
	cvta.to.global.u64 	%rd524, %rd523;
	add.s64 	%rd525, %rd524, %rd837;
	ld.global.u8 	%rs110, [%rd525];
	ld.global.nc.u8 	%rs446, [%rd22+7];
	cvt.u16.u8 	%rs447, %rs446;
	and.b16  	%rs448, %rs447, 255;
	setp.eq.s16 	%p100, %rs110, 0;
	setp.eq.s16 	%p101, %rs448, 0;
	or.pred  	%p102, %p100, %p101;
	@%p102 bra 	$L__BB3_77;
	cvt.u64.u16 	%rd526, %rs110;
	mov.u64 	%rd527, gf_log;
	add.s64 	%rd528, %rd527, %rd526;
	ld.const.u8 	%rd529, [%rd528];
	cvt.u64.u16 	%rd530, %rs447;
	and.b64  	%rd531, %rd530, 255;
	add.s64 	%rd532, %rd527, %rd531;
	ld.const.u8 	%rd533, [%rd532];
	add.s64 	%rd534, %rd533, %rd529;
	mov.u64 	%rd535, gf_exp;
	add.s64 	%rd536, %rd535, %rd534;
	ld.const.u8 	%rs449, [%rd536];
	xor.b16  	%rs575, %rs449, %rs575;
	bra.uni 	$L__BB3_77;
$L__BB3_35:
	setp.lt.u32 	%p132, %r65, 8;
	add.s32 	%r98, %r106, %r64;
	mul.lo.s32 	%r10, %r98, %r65;
	mov.b16 	%rs546, 0;
	mov.b32 	%r109, 0;
	@%p132 bra 	$L__BB3_54;
	mov.b16 	%rs546, 0;
	mov.b32 	%r107, 0;
$L__BB3_37:
	.pragma "nounroll";
	add.s32 	%r100, %r107, %r10;
	cvt.u64.u32 	%rd652, %r100;
	add.s64 	%rd9, %rd3, %rd652;
	ld.global.nc.u8 	%rs483, [%rd9];
	cvt.u16.u8 	%rs484, %rs483;
	and.b16  	%rs485, %rs484, 255;
	cvt.u64.u32 	%rd653, %r107;
	add.s64 	%rd10, %rd5, %rd653;
	ld.local.u8 	%rs3, [%rd10];
	setp.eq.s16 	%p133, %rs3, 0;
	setp.eq.s16 	%p134, %rs485, 0;
	or.pred  	%p135, %p133, %p134;
	@%p135 bra 	$L__BB3_39;
	cvt.u64.u16 	%rd654, %rs3;
	mov.u64 	%rd655, gf_log;
	add.s64 	%rd656, %rd655, %rd654;
	ld.const.u8 	%rd657, [%rd656];
	cvt.u64.u16 	%rd658, %rs484;
	and.b64  	%rd659, %rd658, 255;
	add.s64 	%rd660, %rd655, %rd659;
	ld.const.u8 	%rd661, [%rd660];
	add.s64 	%rd662, %rd661, %rd657;
	mov.u64 	%rd663, gf_exp;
	add.s64 	%rd664, %rd663, %rd662;
	ld.const.u8 	%rs486, [%rd664];
	xor.b16  	%rs546, %rs486, %rs546;
$L__BB3_39:
	ld.global.nc.u8 	%rs487, [%rd9+1];
	cvt.u16.u8 	%rs488, %rs487;
	and.b16  	%rs489, %rs488, 255;
	ld.local.u8 	%rs7, [%rd10+1];
	setp.eq.s16 	%p136, %rs7, 0;
	setp.eq.s16 	%p137, %rs489, 0;
	or.pred  	%p138, %p136, %p137;
	@%p138 bra 	$L__BB3_41;
	cvt.u64.u16 	%rd665, %rs7;
	mov.u64 	%rd666, gf_log;
	add.s64 	%rd667, %rd666, %rd665;
	ld.const.u8 	%rd668, [%rd667];
	cvt.u64.u16 	%rd669, %rs488;
	and.b64  	%rd670, %rd669, 255;
	add.s64 	%rd671, %rd666, %rd670;
	ld.const.u8 	%rd672, [%rd671];
	add.s64 	%rd673, %rd672, %rd668;
	mov.u64 	%rd674, gf_exp;
	add.s64 	%rd675, %rd674, %rd673;
	ld.const.u8 	%rs490, [%rd675];
	xor.b16  	%rs546, %rs490, %rs546;
$L__BB3_41:
	ld.global.nc.u8 	%rs491, [%rd9+2];
	cvt.u16.u8 	%rs492, %rs491;
	and.b16  	%rs493, %rs492, 255;
	ld.local.u8 	%rs11, [%rd10+2];
	setp.eq.s16 	%p139, %rs11, 0;
	setp.eq.s16 	%p140, %rs493, 0;
	or.pred  	%p141, %p139, %p140;
	@%p141 bra 	$L__BB3_43;
	cvt.u64.u16 	%rd676, %rs11;
	mov.u64 	%rd677, gf_log;
	add.s64 	%rd678, %rd677, %rd676;
	ld.const.u8 	%rd679, [%rd678];
	cvt.u64.u16 	%rd680, %rs492;
	and.b64  	%rd681, %rd680, 255;
	add.s64 	%rd682, %rd677, %rd681;
	ld.const.u8 	%rd683, [%rd682];
	add.s64 	%rd684, %rd683, %rd679;
	mov.u64 	%rd685, gf_exp;
	add.s64 	%rd686, %rd685, %rd684;
	ld.const.u8 	%rs494, [%rd686];
	xor.b16  	%rs546, %rs494, %rs546;
$L__BB3_43:
	ld.global.nc.u8 	%rs495, [%rd9+3];
	cvt.u16.u8 	%rs496, %rs495;
	and.b16  	%rs497, %rs496, 255;
	ld.local.u8 	%rs15, [%rd10+3];
	setp.eq.s16 	%p142, %rs15, 0;
	setp.eq.s16 	%p143, %rs497, 0;
	or.pred  	%p144, %p142, %p143;
	@%p144 bra 	$L__BB3_45;
	cvt.u64.u16 	%rd687, %rs15;
	mov.u64 	%rd688, gf_log;
	add.s64 	%rd689, %rd688, %rd687;
	ld.const.u8 	%rd690, [%rd689];
	cvt.u64.u16 	%rd691, %rs496;
	and.b64  	%rd692, %rd691, 255;
	add.s64 	%rd693, %rd688, %rd692;
	ld.const.u8 	%rd694, [%rd693];
	add.s64 	%rd695, %rd694, %rd690;
	mov.u64 	%rd696, gf_exp;
	add.s64 	%rd697, %rd696, %rd695;
	ld.const.u8 	%rs498, [%rd697];
	xor.b16  	%rs546, %rs498, %rs546;
$L__BB3_45:
	ld.global.nc.u8 	%rs499, [%rd9+4];
	cvt.u16.u8 	%rs500, %rs499;
	and.b16  	%rs501, %rs500, 255;
	ld.local.u8 	%rs19, [%rd10+4];
	setp.eq.s16 	%p145, %rs19, 0;
	setp.eq.s16 	%p146, %rs501, 0;
	or.pred  	%p147, %p145, %p146;
	@%p147 bra 	$L__BB3_47;
	cvt.u64.u16 	%rd698, %rs19;
	mov.u64 	%rd699, gf_log;
	add.s64 	%rd700, %rd699, %rd698;
	ld.const.u8 	%rd701, [%rd700];
	cvt.u64.u16 	%rd702, %rs500;
	and.b64  	%rd703, %rd702, 255;
	add.s64 	%rd704, %rd699, %rd703;
	ld.const.u8 	%rd705, [%rd704];
	add.s64 	%rd706, %rd705, %rd701;
	mov.u64 	%rd707, gf_exp;
	add.s64 	%rd708, %rd707, %rd706;
	ld.const.u8 	%rs502, [%rd708];
	xor.b16  	%rs546, %rs502, %rs546;
$L__BB3_47:
	ld.global.nc.u8 	%rs503, [%rd9+5];
	cvt.u16.u8 	%rs504, %rs503;
	and.b16  	%rs505, %rs504, 255;
	ld.local.u8 	%rs23, [%rd10+5];
	setp.eq.s16 	%p148, %rs23, 0;
	setp.eq.s16 	%p149, %rs505, 0;
	or.pred  	%p150, %p148, %p149;
	@%p150 bra 	$L__BB3_49;
	cvt.u64.u16 	%rd709, %rs23;
	mov.u64 	%rd710, gf_log;
	add.s64 	%rd711, %rd710, %rd709;
	ld.const.u8 	%rd712, [%rd711];
	cvt.u64.u16 	%rd713, %rs504;
	and.b64  	%rd714, %rd713, 255;
	add.s64 	%rd715, %rd710, %rd714;
	ld.const.u8 	%rd716, [%rd715];
	add.s64 	%rd717, %rd716, %rd712;
	mov.u64 	%rd718, gf_exp;
	add.s64 	%rd719, %rd718, %rd717;
	ld.const.u8 	%rs506, [%rd719];
	xor.b16  	%rs546, %rs506, %rs546;
$L__BB3_49:
	ld.global.nc.u8 	%rs507, [%rd9+6];
	cvt.u16.u8 	%rs508, %rs507;
	and.b16  	%rs509, %rs508, 255;
	ld.local.u8 	%rs27, [%rd10+6];
	setp.eq.s16 	%p151, %rs27, 0;
	setp.eq.s16 	%p152, %rs509, 0;
	or.pred  	%p153, %p151, %p152;
	@%p153 bra 	$L__BB3_51;
	cvt.u64.u16 	%rd720, %rs27;
	mov.u64 	%rd721, gf_log;
	add.s64 	%rd722, %rd721, %rd720;
	ld.const.u8 	%rd723, [%rd722];
	cvt.u64.u16 	%rd724, %rs508;
	and.b64  	%rd725, %rd724, 255;
	add.s64 	%rd726, %rd721, %rd725;
	ld.const.u8 	%rd727, [%rd726];
	add.s64 	%rd728, %rd727, %rd723;
	mov.u64 	%rd729, gf_exp;
	add.s64 	%rd730, %rd729, %rd728;
	ld.const.u8 	%rs510, [%rd730];
	xor.b16  	%rs546, %rs510, %rs546;
$L__BB3_51:
	ld.global.nc.u8 	%rs511, [%rd9+7];
	cvt.u16.u8 	%rs512, %rs511;
	and.b16  	%rs513, %rs512, 255;
	ld.local.u8 	%rs31, [%rd10+7];
	setp.eq.s16 	%p154, %rs31, 0;
	setp.eq.s16 	%p155, %rs513, 0;
	or.pred  	%p156, %p154, %p155;
	@%p156 bra 	$L__BB3_53;
	cvt.u64.u16 	%rd731, %rs31;
	mov.u64 	%rd732, gf_log;
	add.s64 	%rd733, %rd732, %rd731;
	ld.const.u8 	%rd734, [%rd733];
	cvt.u64.u16 	%rd735, %rs512;
	and.b64  	%rd736, %rd735, 255;
	add.s64 	%rd737, %rd732, %rd736;
	ld.const.u8 	%rd738, [%rd737];
	add.s64 	%rd739, %rd738, %rd734;
	mov.u64 	%rd740, gf_exp;
	add.s64 	%rd741, %rd740, %rd739;
	ld.const.u8 	%rs514, [%rd741];
	xor.b16  	%rs546, %rs514, %rs546;
$L__BB3_53:
	add.s32 	%r107, %r107, 8;
	setp.ne.s32 	%p157, %r107, %r8;
	mov.u32 	%r109, %r8;
	@%p157 bra 	$L__BB3_37;
$L__BB3_54:
	setp.eq.s32 	%p158, %r1, 0;
	@%p158 bra 	$L__BB3_75;
	add.s32 	%r101, %r1, -1;
	setp.lt.u32 	%p159, %r101, 3;
	@%p159 bra 	$L__BB3_65;
	add.s32 	%r102, %r109, %r10;
	cvt.u64.u32 	%rd742, %r102;
	add.s64 	%rd743, %rd3, %rd742;
	ld.global.nc.u8 	%rs516, [%rd743];
	cvt.u16.u8 	%rs517, %rs516;
	and.b16  	%rs518, %rs517, 255;
	cvt.u64.u32 	%rd11, %r109;
	add.s64 	%rd12, %rd5, %rd11;
	ld.local.u8 	%rs37, [%rd12];
	setp.eq.s16 	%p160, %rs37, 0;
	setp.eq.s16 	%p161, %rs518, 0;
	or.pred  	%p162, %p160, %p161;
	@%p162 bra 	$L__BB3_58;
	cvt.u64.u16 	%rd744, %rs37;
	mov.u64 	%rd745, gf_log;
	add.s64 	%rd746, %rd745, %rd744;
	ld.const.u8 	%rd747, [%rd746];
	cvt.u64.u16 	%rd748, %rs517;
	and.b64  	%rd749, %rd748, 255;
	add.s64 	%rd750, %rd745, %rd749;
	ld.const.u8 	%rd751, [%rd750];
	add.s64 	%rd752, %rd751, %rd747;
	mov.u64 	%rd753, gf_exp;
	add.s64 	%rd754, %rd753, %rd752;
	ld.const.u8 	%rs519, [%rd754];
	xor.b16  	%rs546, %rs519, %rs546;
$L__BB3_58:
	cvt.u64.u32 	%rd755, %r10;
	add.s64 	%rd756, %rd11, %rd755;
	add.s64 	%rd13, %rd3, %rd756;
	ld.global.nc.u8 	%rs520, [%rd13+1];
	cvt.u16.u8 	%rs521, %rs520;
	and.b16  	%rs522, %rs521, 255;
	ld.local.u8 	%rs41, [%rd12+1];
	setp.eq.s16 	%p163, %rs41, 0;
	setp.eq.s16 	%p164, %rs522, 0;
	or.pred  	%p165, %p163, %p164;
	@%p165 bra 	$L__BB3_60;
	cvt.u64.u16 	%rd757, %rs41;
	mov.u64 	%rd758, gf_log;
	add.s64 	%rd759, %rd758, %rd757;
	ld.const.u8 	%rd760, [%rd759];
	cvt.u64.u16 	%rd761, %rs521;
	and.b64  	%rd762, %rd761, 255;
	add.s64 	%rd763, %rd758, %rd762;
	ld.const.u8 	%rd764, [%rd763];
	add.s64 	%rd765, %rd764, %rd760;
	mov.u64 	%rd766, gf_exp;
	add.s64 	%rd767, %rd766, %rd765;
	ld.const.u8 	%rs523, [%rd767];
	xor.b16  	%rs546, %rs523, %rs546;
$L__BB3_60:
	ld.global.nc.u8 	%rs524, [%rd13+2];
	cvt.u16.u8 	%rs525, %rs524;
	and.b16  	%rs526, %rs525, 255;
	ld.local.u8 	%rs45, [%rd12+2];
	setp.eq.s16 	%p166, %rs45, 0;
	setp.eq.s16 	%p167, %rs526, 0;
	or.pred  	%p168, %p166, %p167;
	@%p168 bra 	$L__BB3_62;
	cvt.u64.u16 	%rd768, %rs45;
	mov.u64 	%rd769, gf_log;
	add.s64 	%rd770, %rd769, %rd768;
	ld.const.u8 	%rd771, [%rd770];
	cvt.u64.u16 	%rd772, %rs525;
	and.b64  	%rd773, %rd772, 255;
	add.s64 	%rd774, %rd769, %rd773;
	ld.const.u8 	%rd775, [%rd774];
	add.s64 	%rd776, %rd775, %rd771;
	mov.u64 	%rd777, gf_exp;
	add.s64 	%rd778, %rd777, %rd776;
	ld.const.u8 	%rs527, [%rd778];
	xor.b16  	%rs546, %rs527, %rs546;
$L__BB3_62:
	ld.global.nc.u8 	%rs528, [%rd13+3];
	cvt.u16.u8 	%rs529, %rs528;
	and.b16  	%rs530, %rs529, 255;
	ld.local.u8 	%rs49, [%rd12+3];
	setp.eq.s16 	%p169, %rs49, 0;
	setp.eq.s16 	%p170, %rs530, 0;
	or.pred  	%p171, %p169, %p170;
	@%p171 bra 	$L__BB3_64;
	cvt.u64.u16 	%rd779, %rs49;
	mov.u64 	%rd780, gf_log;
	add.s64 	%rd781, %rd780, %rd779;
	ld.const.u8 	%rd782, [%rd781];
	cvt.u64.u16 	%rd783, %rs529;
	and.b64  	%rd784, %rd783, 255;
	add.s64 	%rd785, %rd780, %rd784;
	ld.const.u8 	%rd786, [%rd785];
	add.s64 	%rd787, %rd786, %rd782;
	mov.u64 	%rd788, gf_exp;
	add.s64 	%rd789, %rd788, %rd787;
	ld.const.u8 	%rs531, [%rd789];
	xor.b16  	%rs546, %rs531, %rs546;
$L__BB3_64:
	add.s32 	%r109, %r109, 4;
$L__BB3_65:
	setp.eq.s32 	%p172, %r2, 0;
	@%p172 bra 	$L__BB3_75;
	setp.eq.s32 	%p173, %r2, 1;
	@%p173 bra 	$L__BB3_72;
	add.s32 	%r103, %r109, %r10;
	cvt.u64.u32 	%rd790, %r103;
	add.s64 	%rd791, %rd3, %rd790;
	ld.global.nc.u8 	%rs533, [%rd791];
	cvt.u16.u8 	%rs534, %rs533;
	and.b16  	%rs535, %rs534, 255;
	cvt.u64.u32 	%rd14, %r109;
	add.s64 	%rd15, %rd5, %rd14;
	ld.local.u8 	%rs55, [%rd15];
	setp.eq.s16 	%p174, %rs55, 0;
	setp.eq.s16 	%p175, %rs535, 0;
	or.pred  	%p176, %p174, %p175;
	@%p176 bra 	$L__BB3_69;
	cvt.u64.u16 	%rd792, %rs55;
	add.s64 	%rd794, %rd822, %rd792;
	ld.const.u8 	%rd795, [%rd794];
	cvt.u64.u16 	%rd796, %rs534;
	and.b64  	%rd797, %rd796, 255;
	add.s64 	%rd798, %rd822, %rd797;
	ld.const.u8 	%rd799, [%rd798];
	add.s64 	%rd800, %rd799, %rd795;
	add.s64 	%rd802, %rd830, %rd800;
	ld.const.u8 	%rs536, [%rd802];
	xor.b16  	%rs546, %rs536, %rs546;
$L__BB3_69:
	cvt.u64.u32 	%rd803, %r10;
	add.s64 	%rd804, %rd14, %rd803;
	add.s64 	%rd805, %rd3, %rd804;
	ld.global.nc.u8 	%rs537, [%rd805+1];
	cvt.u16.u8 	%rs538, %rs537;
	and.b16  	%rs539, %rs538, 255;
	ld.local.u8 	%rs59, [%rd15+1];
	setp.eq.s16 	%p177, %rs59, 0;
	setp.eq.s16 	%p178, %rs539, 0;
	or.pred  	%p179, %p177, %p178;
	@%p179 bra 	$L__BB3_71;
	cvt.u64.u16 	%rd806, %rs59;
	add.s64 	%rd808, %rd822, %rd806;
	ld.const.u8 	%rd809, [%rd808];
	cvt.u64.u16 	%rd810, %rs538;
	and.b64  	%rd811, %rd810, 255;
	add.s64 	%rd812, %rd822, %rd811;
	ld.const.u8 	%rd813, [%rd812];
	add.s64 	%rd814, %rd813, %rd809;
	add.s64 	%rd816, %rd830, %rd814;
	ld.const.u8 	%rs540, [%rd816];
	xor.b16  	%rs546, %rs540, %rs546;
$L__BB3_71:
	add.s32 	%r109, %r109, 2;
$L__BB3_72:
	and.b32  	%r104, %r65, 1;
	setp.eq.b32 	%p180, %r104, 1;
	not.pred 	%p181, %p180;
	@%p181 bra 	$L__BB3_75;
	add.s32 	%r105, %r109, %r10;
	cvt.u64.u32 	%rd817, %r105;
	add.s64 	%rd818, %rd3, %rd817;
	ld.global.nc.u8 	%rs541, [%rd818];
	cvt.u16.u8 	%rs542, %rs541;
	and.b16  	%rs543, %rs542, 255;
	cvt.u64.u32 	%rd819, %r109;
	add.s64 	%rd820, %rd5, %rd819;
	ld.local.u8 	%rs65, [%rd820];
	setp.eq.s16 	%p182, %rs65, 0;
	setp.eq.s16 	%p183, %rs543, 0;
	or.pred  	%p184, %p182, %p183;
	@%p184 bra 	$L__BB3_75;
	cvt.u64.u16 	%rd821, %rs65;
	add.s64 	%rd823, %rd822, %rd821;
	ld.const.u8 	%rd824, [%rd823];
	cvt.u64.u16 	%rd825, %rs542;
	and.b64  	%rd826, %rd825, 255;
	add.s64 	%rd827, %rd822, %rd826;
	ld.const.u8 	%rd828, [%rd827];
	add.s64 	%rd829, %rd828, %rd824;
	add.s64 	%rd831, %rd830, %rd829;
	ld.const.u8 	%rs544, [%rd831];
	xor.b16  	%rs546, %rs544, %rs546;
$L__BB3_75:
	mul.wide.u32 	%rd832, %r106, 8;
	add.s64 	%rd833, %rd4, %rd832;
	ld.global.nc.u64 	%rd834, [%rd833];
	cvta.to.global.u64 	%rd835, %rd834;
	add.s64 	%rd836, %rd835, %rd837;
	st.global.u8 	[%rd836], %rs546;
	add.s32 	%r106, %r106, 1;
	setp.ne.s32 	%p185, %r106, %r65;
	@%p185 bra 	$L__BB3_35;
	add.s64 	%rd837, %rd837, %rd7;
	setp.lt.u64 	%p186, %rd837, %rd37;
	@%p186 bra 	$L__BB3_3;
	bra.uni 	$L__BB3_160;
$L__BB3_77:
	add.s32 	%r116, %r116, 8;
	setp.eq.s32 	%p103, %r116, %r7;
	mov.u32 	%r118, %r7;
	@%p103 bra 	$L__BB3_78;
	bra.uni 	$L__BB3_19;
$L__BB3_78:
	setp.eq.s32 	%p104, %r4, 0;
	@%p104 bra 	$L__BB3_99;
	add.s32 	%r91, %r4, -1;
	setp.lt.u32 	%p105, %r91, 3;
	@%p105 bra 	$L__BB3_89;
	cvt.u64.u32 	%rd23, %r118;
	mul.wide.u32 	%rd537, %r118, 8;
	add.s64 	%rd24, %rd2, %rd537;
	ld.global.nc.u64 	%rd538, [%rd24];
	cvta.to.global.u64 	%rd539, %rd538;
	add.s64 	%rd540, %rd539, %rd837;
	ld.global.u8 	%rs117, [%rd540];
	add.s32 	%r92, %r118, %r30;
	cvt.u64.u32 	%rd541, %r92;
	add.s64 	%rd542, %rd3, %rd541;
	ld.global.nc.u8 	%rs451, [%rd542];
	cvt.u16.u8 	%rs452, %rs451;
	and.b16  	%rs453, %rs452, 255;
	setp.eq.s16 	%p106, %rs117, 0;
	setp.eq.s16 	%p107, %rs453, 0;
	or.pred  	%p108, %p106, %p107;
	@%p108 bra 	$L__BB3_82;
	cvt.u64.u16 	%rd543, %rs117;
	mov.u64 	%rd544, gf_log;
	add.s64 	%rd545, %rd544, %rd543;
	ld.const.u8 	%rd546, [%rd545];
	cvt.u64.u16 	%rd547, %rs452;
	and.b64  	%rd548, %rd547, 255;
	add.s64 	%rd549, %rd544, %rd548;
	ld.const.u8 	%rd550, [%rd549];
	add.s64 	%rd551, %rd550, %rd546;
	mov.u64 	%rd552, gf_exp;
	add.s64 	%rd553, %rd552, %rd551;
	ld.const.u8 	%rs454, [%rd553];
	xor.b16  	%rs575, %rs454, %rs575;
$L__BB3_82:
	ld.global.nc.u64 	%rd554, [%rd24+8];
	cvta.to.global.u64 	%rd555, %rd554;
	add.s64 	%rd556, %rd555, %rd837;
	ld.global.u8 	%rs121, [%rd556];
	cvt.u64.u32 	%rd557, %r30;
	add.s64 	%rd558, %rd23, %rd557;
	add.s64 	%rd25, %rd3, %rd558;
	ld.global.nc.u8 	%rs455, [%rd25+1];
	cvt.u16.u8 	%rs456, %rs455;
	and.b16  	%rs457, %rs456, 255;
	setp.eq.s16 	%p109, %rs121, 0;
	setp.eq.s16 	%p110, %rs457, 0;
	or.pred  	%p111, %p109, %p110;
	@%p111 bra 	$L__BB3_84;
	cvt.u64.u16 	%rd559, %rs121;
	mov.u64 	%rd560, gf_log;
	add.s64 	%rd561, %rd560, %rd559;
	ld.const.u8 	%rd562, [%rd561];
	cvt.u64.u16 	%rd563, %rs456;
	and.b64  	%rd564, %rd563, 255;
	add.s64 	%rd565, %rd560, %rd564;
	ld.const.u8 	%rd566, [%rd565];
	add.s64 	%rd567, %rd566, %rd562;
	mov.u64 	%rd568, gf_exp;
	add.s64 	%rd569, %rd568, %rd567;
	ld.const.u8 	%rs458, [%rd569];
	xor.b16  	%rs575, %rs458, %rs575;
$L__BB3_84:
	ld.global.nc.u64 	%rd570, [%rd24+16];
	cvta.to.global.u64 	%rd571, %rd570;
	add.s64 	%rd572, %rd571, %rd837;
	ld.global.u8 	%rs125, [%rd572];
	ld.global.nc.u8 	%rs459, [%rd25+2];
	cvt.u16.u8 	%rs460, %rs459;
	and.b16  	%rs461, %rs460, 255;
	setp.eq.s16 	%p112, %rs125, 0;
	setp.eq.s16 	%p113, %rs461, 0;
	or.pred  	%p114, %p112, %p113;
	@%p114 bra 	$L__BB3_86;
	cvt.u64.u16 	%rd573, %rs125;
	mov.u64 	%rd574, gf_log;
	add.s64 	%rd575, %rd574, %rd573;
	ld.const.u8 	%rd576, [%rd575];
	cvt.u64.u16 	%rd577, %rs460;
	and.b64  	%rd578, %rd577, 255;
	add.s64 	%rd579, %rd574, %rd578;
	ld.const.u8 	%rd580, [%rd579];
	add.s64 	%rd581, %rd580, %rd576;
	mov.u64 	%rd582, gf_exp;
	add.s64 	%rd583, %rd582, %rd581;
	ld.const.u8 	%rs462, [%rd583];
	xor.b16  	%rs575, %rs462, %rs575;
$L__BB3_86:
	ld.global.nc.u64 	%rd584, [%rd24+24];
	cvta.to.global.u64 	%rd585, %rd584;
	add.s64 	%rd586, %rd585, %rd837;
	ld.global.u8 	%rs129, [%rd586];
	ld.global.nc.u8 	%rs463, [%rd25+3];
	cvt.u16.u8 	%rs464, %rs463;
	and.b16  	%rs465, %rs464, 255;
	setp.eq.s16 	%p115, %rs129, 0;
	setp.eq.s16 	%p116, %rs465, 0;
	or.pred  	%p117, %p115, %p116;
	@%p117 bra 	$L__BB3_88;
	cvt.u64.u16 	%rd587, %rs129;
	mov.u64 	%rd588, gf_log;
	add.s64 	%rd589, %rd588, %rd587;
	ld.const.u8 	%rd590, [%rd589];
	cvt.u64.u16 	%rd591, %rs464;
	and.b64  	%rd592, %rd591, 255;
	add.s64 	%rd593, %rd588, %rd592;
	ld.const.u8 	%rd594, [%rd593];
	add.s64 	%rd595, %rd594, %rd590;
	mov.u64 	%rd596, gf_exp;
	add.s64 	%rd597, %rd596, %rd595;
	ld.const.u8 	%rs466, [%rd597];
	xor.b16  	%rs575, %rs466, %rs575;
$L__BB3_88:
	add.s32 	%r118, %r118, 4;
$L__BB3_89:
	setp.eq.s32 	%p118, %r5, 0;
	@%p118 bra 	$L__BB3_99;
	setp.eq.s32 	%p119, %r5, 1;
	@%p119 bra 	$L__BB3_96;
	cvt.u64.u32 	%rd26, %r118;
	mul.wide.u32 	%rd598, %r118, 8;
	add.s64 	%rd27, %rd2, %rd598;
	ld.global.nc.u64 	%rd599, [%rd27];
	cvta.to.global.u64 	%rd600, %rd599;
	add.s64 	%rd601, %rd600, %rd837;
	ld.global.u8 	%rs135, [%rd601];
	add.s32 	%r93, %r118, %r30;
	cvt.u64.u32 	%rd602, %r93;
	add.s64 	%rd603, %rd3, %rd602;
	ld.global.nc.u8 	%rs468, [%rd603];
	cvt.u16.u8 	%rs469, %rs468;
	and.b16  	%rs470, %rs469, 255;
	setp.eq.s16 	%p120, %rs135, 0;
	setp.eq.s16 	%p121, %rs470, 0;
	or.pred  	%p122, %p120, %p121;
	@%p122 bra 	$L__BB3_93;
	cvt.u64.u16 	%rd604, %rs135;
	mov.u64 	%rd605, gf_log;
	add.s64 	%rd606, %rd605, %rd604;
	ld.const.u8 	%rd607, [%rd606];
	cvt.u64.u16 	%rd608, %rs469;
	and.b64  	%rd609, %rd608, 255;
	add.s64 	%rd610, %rd605, %rd609;
	ld.const.u8 	%rd611, [%rd610];
	add.s64 	%rd612, %rd611, %rd607;
	mov.u64 	%rd613, gf_exp;
	add.s64 	%rd614, %rd613, %rd612;
	ld.const.u8 	%rs471, [%rd614];
	xor.b16  	%rs575, %rs471, %rs575;
$L__BB3_93:
	ld.global.nc.u64 	%rd615, [%rd27+8];
	cvta.to.global.u64 	%rd616, %rd615;
	add.s64 	%rd617, %rd616, %rd837;
	ld.global.u8 	%rs139, [%rd617];
	cvt.u64.u32 	%rd618, %r30;
	add.s64 	%rd619, %rd26, %rd618;
	add.s64 	%rd620, %rd3, %rd619;
	ld.global.nc.u8 	%rs472, [%rd620+1];
	cvt.u16.u8 	%rs473, %rs472;
	and.b16  	%rs474, %rs473, 255;
	setp.eq.s16 	%p123, %rs139, 0;
	setp.eq.s16 	%p124, %rs474, 0;
	or.pred  	%p125, %p123, %p124;
	@%p125 bra 	$L__BB3_95;
	cvt.u64.u16 	%rd621, %rs139;
	mov.u64 	%rd622, gf_log;
	add.s64 	%rd623, %rd622, %rd621;
	ld.const.u8 	%rd624, [%rd623];
	cvt.u64.u16 	%rd625, %rs473;
	and.b64  	%rd626, %rd625, 255;
	add.s64 	%rd627, %rd622, %rd626;
	ld.const.u8 	%rd628, [%rd627];
	add.s64 	%rd629, %rd628, %rd624;
	mov.u64 	%rd630, gf_exp;
	add.s64 	%rd631, %rd630, %rd629;
	ld.const.u8 	%rs475, [%rd631];
	xor.b16  	%rs575, %rs475, %rs575;
$L__BB3_95:
	add.s32 	%r118, %r118, 2;
$L__BB3_96:
	and.b32  	%r94, %r64, 1;
	setp.eq.b32 	%p126, %r94, 1;
	not.pred 	%p127, %p126;
	@%p127 bra 	$L__BB3_99;
	mul.wide.u32 	%rd632, %r118, 8;
	add.s64 	%rd633, %rd2, %rd632;
	ld.global.nc.u64 	%rd634, [%rd633];
	cvta.to.global.u64 	%rd635, %rd634;
	add.s64 	%rd636, %rd635, %rd837;
	ld.global.u8 	%rs145, [%rd636];
	add.s32 	%r95, %r118, %r30;
	cvt.u64.u32 	%rd637, %r95;
	add.s64 	%rd638, %rd3, %rd637;
	ld.global.nc.u8 	%rs476, [%rd638];
	cvt.u16.u8 	%rs477, %rs476;
	and.b16  	%rs478, %rs477, 255;
	setp.eq.s16 	%p128, %rs145, 0;
	setp.eq.s16 	%p129, %rs478, 0;
	or.pred  	%p130, %p128, %p129;
	@%p130 bra 	$L__BB3_99;
	cvt.u64.u16 	%rd639, %rs145;
	mov.u64 	%rd640, gf_log;
	add.s64 	%rd641, %rd640, %rd639;
	ld.const.u8 	%rd642, [%rd641];
	cvt.u64.u16 	%rd643, %rs477;
	and.b64  	%rd644, %rd643, 255;
	add.s64 	%rd645, %rd640, %rd644;
	ld.const.u8 	%rd646, [%rd645];
	add.s64 	%rd647, %rd646, %rd642;
	mov.u64 	%rd648, gf_exp;
	add.s64 	%rd649, %rd648, %rd647;
	ld.const.u8 	%rs479, [%rd649];
	xor.b16  	%rs575, %rs479, %rs575;
$L__BB3_99:
	cvt.u64.u32 	%rd650, %r111;
	add.s64 	%rd651, %rd5, %rd650;
	st.local.u8 	[%rd651], %rs575;
	add.s32 	%r111, %r111, 1;
	setp.ne.s32 	%p131, %r111, %r65;
	@%p131 bra 	$L__BB3_4;
	mov.b32 	%r106, 0;
	bra.uni 	$L__BB3_35;
$L__BB3_101:
	and.b32  	%r37, %r65, 15;
	add.s32 	%r38, %r37, -1;
	and.b32  	%r39, %r65, 7;
	add.s32 	%r40, %r39, -1;
	and.b32  	%r41, %r65, 3;
	and.b32  	%r42, %r65, 2147483632;
	and.b32  	%r43, %r65, 2147483640;
	and.b32  	%r44, %r65, 1;
	mov.u64 	%rd310, gf_log;
	mov.u64 	%rd318, gf_exp;
$L__BB3_102:
	mov.b32 	%r120, 0;
$L__BB3_103:
	setp.lt.u32 	%p5, %r65, 16;
	mov.b16 	%rs604, 0;
	mov.b32 	%r123, 0;
	@%p5 bra 	$L__BB3_106;
	mov.b16 	%rs604, 0;
	mov.b32 	%r121, 0;
$L__BB3_105:
	.pragma "nounroll";
	mul.wide.u32 	%rd43, %r121, 8;
	add.s64 	%rd44, %rd1, %rd43;
	ld.global.nc.u64 	%rd45, [%rd44];
	cvta.to.global.u64 	%rd46, %rd45;
	add.s64 	%rd47, %rd46, %rd837;
	ld.global.u8 	%rs233, [%rd47];
	xor.b16  	%rs234, %rs233, %rs604;
	ld.global.nc.u64 	%rd48, [%rd44+8];
	cvta.to.global.u64 	%rd49, %rd48;
	add.s64 	%rd50, %rd49, %rd837;
	ld.global.u8 	%rs235, [%rd50];
	xor.b16  	%rs236, %rs235, %rs234;
	ld.global.nc.u64 	%rd51, [%rd44+16];
	cvta.to.global.u64 	%rd52, %rd51;
	add.s64 	%rd53, %rd52, %rd837;
	ld.global.u8 	%rs237, [%rd53];
	xor.b16  	%rs238, %rs237, %rs236;
	ld.global.nc.u64 	%rd54, [%rd44+24];
	cvta.to.global.u64 	%rd55, %rd54;
	add.s64 	%rd56, %rd55, %rd837;
	ld.global.u8 	%rs239, [%rd56];
	xor.b16  	%rs240, %rs239, %rs238;
	ld.global.nc.u64 	%rd57, [%rd44+32];
	cvta.to.global.u64 	%rd58, %rd57;
	add.s64 	%rd59, %rd58, %rd837;
	ld.global.u8 	%rs241, [%rd59];
	xor.b16  	%rs242, %rs241, %rs240;
	ld.global.nc.u64 	%rd60, [%rd44+40];
	cvta.to.global.u64 	%rd61, %rd60;
	add.s64 	%rd62, %rd61, %rd837;
	ld.global.u8 	%rs243, [%rd62];
	xor.b16  	%rs244, %rs243, %rs242;
	ld.global.nc.u64 	%rd63, [%rd44+48];
	cvta.to.global.u64 	%rd64, %rd63;
	add.s64 	%rd65, %rd64, %rd837;
	ld.global.u8 	%rs245, [%rd65];
	xor.b16  	%rs246, %rs245, %rs244;
	ld.global.nc.u64 	%rd66, [%rd44+56];
	cvta.to.global.u64 	%rd67, %rd66;
	add.s64 	%rd68, %rd67, %rd837;
	ld.global.u8 	%rs247, [%rd68];
	xor.b16  	%rs248, %rs247, %rs246;
	ld.global.nc.u64 	%rd69, [%rd44+64];
	cvta.to.global.u64 	%rd70, %rd69;
	add.s64 	%rd71, %rd70, %rd837;
	ld.global.u8 	%rs249, [%rd71];
	xor.b16  	%rs250, %rs249, %rs248;
	ld.global.nc.u64 	%rd72, [%rd44+72];
	cvta.to.global.u64 	%rd73, %rd72;
	add.s64 	%rd74, %rd73, %rd837;
	ld.global.u8 	%rs251, [%rd74];
	xor.b16  	%rs252, %rs251, %rs250;
	ld.global.nc.u64 	%rd75, [%rd44+80];
	cvta.to.global.u64 	%rd76, %rd75;
	add.s64 	%rd77, %rd76, %rd837;
	ld.global.u8 	%rs253, [%rd77];
	xor.b16  	%rs254, %rs253, %rs252;
	ld.global.nc.u64 	%rd78, [%rd44+88];
	cvta.to.global.u64 	%rd79, %rd78;
	add.s64 	%rd80, %rd79, %rd837;
	ld.global.u8 	%rs255, [%rd80];
	xor.b16  	%rs256, %rs255, %rs254;
	ld.global.nc.u64 	%rd81, [%rd44+96];
	cvta.to.global.u64 	%rd82, %rd81;
	add.s64 	%rd83, %rd82, %rd837;
	ld.global.u8 	%rs257, [%rd83];
	xor.b16  	%rs258, %rs257, %rs256;
	ld.global.nc.u64 	%rd84, [%rd44+104];
	cvta.to.global.u64 	%rd85, %rd84;
	add.s64 	%rd86, %rd85, %rd837;
	ld.global.u8 	%rs259, [%rd86];
	xor.b16  	%rs260, %rs259, %rs258;
	ld.global.nc.u64 	%rd87, [%rd44+112];
	cvta.to.global.u64 	%rd88, %rd87;
	add.s64 	%rd89, %rd88, %rd837;
	ld.global.u8 	%rs261, [%rd89];
	xor.b16  	%rs262, %rs261, %rs260;
	ld.global.nc.u64 	%rd90, [%rd44+120];
	cvta.to.global.u64 	%rd91, %rd90;
	add.s64 	%rd92, %rd91, %rd837;
	ld.global.u8 	%rs263, [%rd92];
	xor.b16  	%rs604, %rs263, %rs262;
	add.s32 	%r121, %r121, 16;
	setp.ne.s32 	%p6, %r121, %r42;
	mov.u32 	%r123, %r42;
	@%p6 bra 	$L__BB3_105;
$L__BB3_106:
	setp.eq.s32 	%p7, %r37, 0;
	@%p7 bra 	$L__BB3_116;
	setp.lt.u32 	%p8, %r38, 7;
	@%p8 bra 	$L__BB3_109;
	mul.wide.u32 	%rd93, %r123, 8;
	add.s64 	%rd94, %rd1, %rd93;
	ld.global.nc.u64 	%rd95, [%rd94];
	cvta.to.global.u64 	%rd96, %rd95;
	add.s64 	%rd97, %rd96, %rd837;
	ld.global.u8 	%rs265, [%rd97];
	ld.global.nc.u64 	%rd98, [%rd94+8];
	cvta.to.global.u64 	%rd99, %rd98;
	add.s64 	%rd100, %rd99, %rd837;
	ld.global.u8 	%rs266, [%rd100];
	xor.b16  	%rs267, %rs265, %rs266;
	ld.global.nc.u64 	%rd101, [%rd94+16];
	cvta.to.global.u64 	%rd102, %rd101;
	add.s64 	%rd103, %rd102, %rd837;
	ld.global.u8 	%rs268, [%rd103];
	xor.b16  	%rs269, %rs267, %rs268;
	ld.global.nc.u64 	%rd104, [%rd94+24];
	cvta.to.global.u64 	%rd105, %rd104;
	add.s64 	%rd106, %rd105, %rd837;
	ld.global.u8 	%rs270, [%rd106];
	xor.b16  	%rs271, %rs269, %rs270;
	ld.global.nc.u64 	%rd107, [%rd94+32];
	cvta.to.global.u64 	%rd108, %rd107;
	add.s64 	%rd109, %rd108, %rd837;
	ld.global.u8 	%rs272, [%rd109];
	xor.b16  	%rs273, %rs271, %rs272;
	ld.global.nc.u64 	%rd110, [%rd94+40];
	cvta.to.global.u64 	%rd111, %rd110;
	add.s64 	%rd112, %rd111, %rd837;
	ld.global.u8 	%rs274, [%rd112];
	xor.b16  	%rs275, %rs273, %rs274;
	ld.global.nc.u64 	%rd113, [%rd94+48];
	cvta.to.global.u64 	%rd114, %rd113;
	add.s64 	%rd115, %rd114, %rd837;
	ld.global.u8 	%rs276, [%rd115];
	xor.b16  	%rs277, %rs275, %rs276;
	ld.global.nc.u64 	%rd116, [%rd94+56];
	cvta.to.global.u64 	%rd117, %rd116;
	add.s64 	%rd118, %rd117, %rd837;
	ld.global.u8 	%rs278, [%rd118];
	xor.b16  	%rs279, %rs277, %rs278;
	xor.b16  	%rs604, %rs279, %rs604;
	add.s32 	%r123, %r123, 8;
$L__BB3_109:
	setp.eq.s32 	%p9, %r39, 0;
	@%p9 bra 	$L__BB3_116;
	setp.lt.u32 	%p10, %r40, 3;
	@%p10 bra 	$L__BB3_112;
	mul.wide.u32 	%rd119, %r123, 8;
	add.s64 	%rd120, %rd1, %rd119;
	ld.global.nc.u64 	%rd121, [%rd120];
	cvta.to.global.u64 	%rd122, %rd121;
	add.s64 	%rd123, %rd122, %rd837;
	ld.global.u8 	%rs281, [%rd123];
	ld.global.nc.u64 	%rd124, [%rd120+8];
	cvta.to.global.u64 	%rd125, %rd124;
	add.s64 	%rd126, %rd125, %rd837;
	ld.global.u8 	%rs282, [%rd126];
	xor.b16  	%rs283, %rs281, %rs282;
	ld.global.nc.u64 	%rd127, [%rd120+16];
	cvta.to.global.u64 	%rd128, %rd127;
	add.s64 	%rd129, %rd128, %rd837;
	ld.global.u8 	%rs284, [%rd129];
	xor.b16  	%rs285, %rs283, %rs284;
	ld.global.nc.u64 	%rd130, [%rd120+24];
	cvta.to.global.u64 	%rd131, %rd130;
	add.s64 	%rd132, %rd131, %rd837;
	ld.global.u8 	%rs286, [%rd132];
	xor.b16  	%rs287, %rs285, %rs286;
	xor.b16  	%rs604, %rs287, %rs604;
	add.s32 	%r123, %r123, 4;
$L__BB3_112:
	setp.eq.s32 	%p11, %r41, 0;
	@%p11 bra 	$L__BB3_116;
	setp.eq.s32 	%p12, %r41, 1;
	mul.wide.u32 	%rd133, %r123, 8;
	add.s64 	%rd29, %rd1, %rd133;
	ld.global.nc.u64 	%rd134, [%rd29];
	cvta.to.global.u64 	%rd135, %rd134;
	add.s64 	%rd136, %rd135, %rd837;
	ld.global.u8 	%rs288, [%rd136];
	xor.b16  	%rs604, %rs288, %rs604;
	@%p12 bra 	$L__BB3_116;
	setp.eq.s32 	%p13, %r41, 2;
	ld.global.nc.u64 	%rd137, [%rd29+8];
	cvta.to.global.u64 	%rd138, %rd137;
	add.s64 	%rd139, %rd138, %rd837;
	ld.global.u8 	%rs289, [%rd139];
	xor.b16  	%rs604, %rs289, %rs604;
	@%p13 bra 	$L__BB3_116;
	ld.global.nc.u64 	%rd140, [%rd29+16];
	cvta.to.global.u64 	%rd141, %rd140;
	add.s64 	%rd142, %rd141, %rd837;
	ld.global.u8 	%rs290, [%rd142];
	xor.b16  	%rs604, %rs290, %rs604;
$L__BB3_116:
	cvt.u64.u32 	%rd143, %r120;
	add.s64 	%rd144, %rd5, %rd143;
	st.local.u8 	[%rd144], %rs604;
	add.s32 	%r120, %r120, 1;
	setp.ne.s32 	%p14, %r120, %r65;
	@%p14 bra 	$L__BB3_103;
	mov.b32 	%r125, 0;
$L__BB3_118:
	setp.lt.u32 	%p15, %r65, 8;
	add.s32 	%r77, %r125, %r64;
	mul.lo.s32 	%r55, %r77, %r65;
	mov.b16 	%rs606, 0;
	mov.b32 	%r128, 0;
	@%p15 bra 	$L__BB3_137;
	mov.b16 	%rs606, 0;
	mov.b32 	%r126, 0;
$L__BB3_120:
	.pragma "nounroll";
	add.s32 	%r79, %r126, %r55;
	cvt.s64.s32 	%rd145, %r79;
	add.s64 	%rd30, %rd3, %rd145;
	ld.global.nc.u8 	%rs294, [%rd30];
	cvt.u16.u8 	%rs295, %rs294;
	and.b16  	%rs296, %rs295, 255;
	cvt.u64.u32 	%rd146, %r126;
	add.s64 	%rd31, %rd5, %rd146;
	ld.local.u8 	%rs165, [%rd31];
	setp.eq.s16 	%p16, %rs165, 0;
	setp.eq.s16 	%p17, %rs296, 0;
	or.pred  	%p18, %p16, %p17;
	@%p18 bra 	$L__BB3_122;
	cvt.u64.u16 	%rd147, %rs165;
	mov.u64 	%rd148, gf_log;
	add.s64 	%rd149, %rd148, %rd147;
	ld.const.u8 	%rd150, [%rd149];
	cvt.u64.u16 	%rd151, %rs295;
	and.b64  	%rd152, %rd151, 255;
	add.s64 	%rd153, %rd148, %rd152;
	ld.const.u8 	%rd154, [%rd153];
	add.s64 	%rd155, %rd154, %rd150;
	mov.u64 	%rd156, gf_exp;
	add.s64 	%rd157, %rd156, %rd155;
	ld.const.u8 	%rs297, [%rd157];
	xor.b16  	%rs606, %rs297, %rs606;
$L__BB3_122:
	ld.global.nc.u8 	%rs298, [%rd30+1];
	cvt.u16.u8 	%rs299, %rs298;
	and.b16  	%rs300, %rs299, 255;
	ld.local.u8 	%rs169, [%rd31+1];
	setp.eq.s16 	%p19, %rs169, 0;
	setp.eq.s16 	%p20, %rs300, 0;
	or.pred  	%p21, %p19, %p20;
	@%p21 bra 	$L__BB3_124;
	cvt.u64.u16 	%rd158, %rs169;
	mov.u64 	%rd159, gf_log;
	add.s64 	%rd160, %rd159, %rd158;
	ld.const.u8 	%rd161, [%rd160];
	cvt.u64.u16 	%rd162, %rs299;
	and.b64  	%rd163, %rd162, 255;
	add.s64 	%rd164, %rd159, %rd163;
	ld.const.u8 	%rd165, [%rd164];
	add.s64 	%rd166, %rd165, %rd161;
	mov.u64 	%rd167, gf_exp;
	add.s64 	%rd168, %rd167, %rd166;
	ld.const.u8 	%rs301, [%rd168];
	xor.b16  	%rs606, %rs301, %rs606;
$L__BB3_124:
	ld.global.nc.u8 	%rs302, [%rd30+2];
	cvt.u16.u8 	%rs303, %rs302;
	and.b16  	%rs304, %rs303, 255;
	ld.local.u8 	%rs173, [%rd31+2];
	setp.eq.s16 	%p22, %rs173, 0;
	setp.eq.s16 	%p23, %rs304, 0;
	or.pred  	%p24, %p22, %p23;
	@%p24 bra 	$L__BB3_126;
	cvt.u64.u16 	%rd169, %rs173;
	mov.u64 	%rd170, gf_log;
	add.s64 	%rd171, %rd170, %rd169;
	ld.const.u8 	%rd172, [%rd171];
	cvt.u64.u16 	%rd173, %rs303;
	and.b64  	%rd174, %rd173, 255;
	add.s64 	%rd175, %rd170, %rd174;
	ld.const.u8 	%rd176, [%rd175];
	add.s64 	%rd177, %rd176, %rd172;
	mov.u64 	%rd178, gf_exp;
	add.s64 	%rd179, %rd178, %rd177;
	ld.const.u8 	%rs305, [%rd179];
	xor.b16  	%rs606, %rs305, %rs606;
$L__BB3_126:
	ld.global.nc.u8 	%rs306, [%rd30+3];
	cvt.u16.u8 	%rs307, %rs306;
	and.b16  	%rs308, %rs307, 255;
	ld.local.u8 	%rs177, [%rd31+3];
	setp.eq.s16 	%p25, %rs177, 0;
	setp.eq.s16 	%p26, %rs308, 0;
	or.pred  	%p27, %p25, %p26;
	@%p27 bra 	$L__BB3_128;
	cvt.u64.u16 	%rd180, %rs177;
	mov.u64 	%rd181, gf_log;
	add.s64 	%rd182, %rd181, %rd180;
	ld.const.u8 	%rd183, [%rd182];
	cvt.u64.u16 	%rd184, %rs307;
	and.b64  	%rd185, %rd184, 255;
	add.s64 	%rd186, %rd181, %rd185;
	ld.const.u8 	%rd187, [%rd186];
	add.s64 	%rd188, %rd187, %rd183;
	mov.u64 	%rd189, gf_exp;
	add.s64 	%rd190, %rd189, %rd188;
	ld.const.u8 	%rs309, [%rd190];
	xor.b16  	%rs606, %rs309, %rs606;
$L__BB3_128:
	ld.global.nc.u8 	%rs310, [%rd30+4];
	cvt.u16.u8 	%rs311, %rs310;
	and.b16  	%rs312, %rs311, 255;
	ld.local.u8 	%rs181, [%rd31+4];
	setp.eq.s16 	%p28, %rs181, 0;
	setp.eq.s16 	%p29, %rs312, 0;
	or.pred  	%p30, %p28, %p29;
	@%p30 bra 	$L__BB3_130;
	cvt.u64.u16 	%rd191, %rs181;
	mov.u64 	%rd192, gf_log;
	add.s64 	%rd193, %rd192, %rd191;
	ld.const.u8 	%rd194, [%rd193];
	cvt.u64.u16 	%rd195, %rs311;
	and.b64  	%rd196, %rd195, 255;
	add.s64 	%rd197, %rd192, %rd196;
	ld.const.u8 	%rd198, [%rd197];
	add.s64 	%rd199, %rd198, %rd194;
	mov.u64 	%rd200, gf_exp;
	add.s64 	%rd201, %rd200, %rd199;
	ld.const.u8 	%rs313, [%rd201];
	xor.b16  	%rs606, %rs313, %rs606;
$L__BB3_130:
	ld.global.nc.u8 	%rs314, [%rd30+5];
	cvt.u16.u8 	%rs315, %rs314;
	and.b16  	%rs316, %rs315, 255;
	ld.local.u8 	%rs185, [%rd31+5];
	setp.eq.s16 	%p31, %rs185, 0;
	setp.eq.s16 	%p32, %rs316, 0;
	or.pred  	%p33, %p31, %p32;
	@%p33 bra 	$L__BB3_132;
	cvt.u64.u16 	%rd202, %rs185;
	mov.u64 	%rd203, gf_log;
	add.s64 	%rd204, %rd203, %rd202;
	ld.const.u8 	%rd205, [%rd204];
	cvt.u64.u16 	%rd206, %rs315;
	and.b64  	%rd207, %rd206, 255;
	add.s64 	%rd208, %rd203, %rd207;
	ld.const.u8 	%rd209, [%rd208];
	add.s64 	%rd210, %rd209, %rd205;
	mov.u64 	%rd211, gf_exp;
	add.s64 	%rd212, %rd211, %rd210;
	ld.const.u8 	%rs317, [%rd212];
	xor.b16  	%rs606, %rs317, %rs606;
$L__BB3_132:
	ld.global.nc.u8 	%rs318, [%rd30+6];
	cvt.u16.u8 	%rs319, %rs318;
	and.b16  	%rs320, %rs319, 255;
	ld.local.u8 	%rs189, [%rd31+6];
	setp.eq.s16 	%p34, %rs189, 0;
	setp.eq.s16 	%p35, %rs320, 0;
	or.pred  	%p36, %p34, %p35;
	@%p36 bra 	$L__BB3_134;
	cvt.u64.u16 	%rd213, %rs189;
	mov.u64 	%rd214, gf_log;
	add.s64 	%rd215, %rd214, %rd213;
	ld.const.u8 	%rd216, [%rd215];
	cvt.u64.u16 	%rd217, %rs319;
	and.b64  	%rd218, %rd217, 255;
	add.s64 	%rd219, %rd214, %rd218;
	ld.const.u8 	%rd220, [%rd219];
	add.s64 	%rd221, %rd220, %rd216;
	mov.u64 	%rd222, gf_exp;
	add.s64 	%rd223, %rd222, %rd221;
	ld.const.u8 	%rs321, [%rd223];
	xor.b16  	%rs606, %rs321, %rs606;
$L__BB3_134:
	ld.global.nc.u8 	%rs322, [%rd30+7];
	cvt.u16.u8 	%rs323, %rs322;
	and.b16  	%rs324, %rs323, 255;
	ld.local.u8 	%rs193, [%rd31+7];
	setp.eq.s16 	%p37, %rs193, 0;
	setp.eq.s16 	%p38, %rs324, 0;
	or.pred  	%p39, %p37, %p38;
	@%p39 bra 	$L__BB3_136;
	cvt.u64.u16 	%rd224, %rs193;
	mov.u64 	%rd225, gf_log;
	add.s64 	%rd226, %rd225, %rd224;
	ld.const.u8 	%rd227, [%rd226];
	cvt.u64.u16 	%rd228, %rs323;
	and.b64  	%rd229, %rd228, 255;
	add.s64 	%rd230, %rd225, %rd229;
	ld.const.u8 	%rd231, [%rd230];
	add.s64 	%rd232, %rd231, %rd227;
	mov.u64 	%rd233, gf_exp;
	add.s64 	%rd234, %rd233, %rd232;
	ld.const.u8 	%rs325, [%rd234];
	xor.b16  	%rs606, %rs325, %rs606;
$L__BB3_136:
	add.s32 	%r126, %r126, 8;
	setp.ne.s32 	%p40, %r126, %r43;
	mov.u32 	%r128, %r43;
	@%p40 bra 	$L__BB3_120;
$L__BB3_137:
	setp.eq.s32 	%p41, %r39, 0;
	@%p41 bra 	$L__BB3_158;
	setp.lt.u32 	%p42, %r40, 3;
	@%p42 bra 	$L__BB3_148;
	add.s32 	%r80, %r128, %r55;
	cvt.s64.s32 	%rd235, %r80;
	add.s64 	%rd32, %rd3, %rd235;
	ld.global.nc.u8 	%rs327, [%rd32];
	cvt.u16.u8 	%rs328, %rs327;
	and.b16  	%rs329, %rs328, 255;
	cvt.u64.u32 	%rd236, %r128;
	add.s64 	%rd33, %rd5, %rd236;
	ld.local.u8 	%rs199, [%rd33];
	setp.eq.s16 	%p43, %rs199, 0;
	setp.eq.s16 	%p44, %rs329, 0;
	or.pred  	%p45, %p43, %p44;
	@%p45 bra 	$L__BB3_141;
	cvt.u64.u16 	%rd237, %rs199;
	mov.u64 	%rd238, gf_log;
	add.s64 	%rd239, %rd238, %rd237;
	ld.const.u8 	%rd240, [%rd239];
	cvt.u64.u16 	%rd241, %rs328;
	and.b64  	%rd242, %rd241, 255;
	add.s64 	%rd243, %rd238, %rd242;
	ld.const.u8 	%rd244, [%rd243];
	add.s64 	%rd245, %rd244, %rd240;
	mov.u64 	%rd246, gf_exp;
	add.s64 	%rd247, %rd246, %rd245;
	ld.const.u8 	%rs330, [%rd247];
	xor.b16  	%rs606, %rs330, %rs606;
$L__BB3_141:
	ld.global.nc.u8 	%rs331, [%rd32+1];
	cvt.u16.u8 	%rs332, %rs331;
	and.b16  	%rs333, %rs332, 255;
	ld.local.u8 	%rs203, [%rd33+1];
	setp.eq.s16 	%p46, %rs203, 0;
	setp.eq.s16 	%p47, %rs333, 0;
	or.pred  	%p48, %p46, %p47;
	@%p48 bra 	$L__BB3_143;
	cvt.u64.u16 	%rd248, %rs203;
	mov.u64 	%rd249, gf_log;
	add.s64 	%rd250, %rd249, %rd248;
	ld.const.u8 	%rd251, [%rd250];
	cvt.u64.u16 	%rd252, %rs332;
	and.b64  	%rd253, %rd252, 255;
	add.s64 	%rd254, %rd249, %rd253;
	ld.const.u8 	%rd255, [%rd254];
	add.s64 	%rd256, %rd255, %rd251;
	mov.u64 	%rd257, gf_exp;
	add.s64 	%rd258, %rd257, %rd256;
	ld.const.u8 	%rs334, [%rd258];
	xor.b16  	%rs606, %rs334, %rs606;
$L__BB3_143:
	ld.global.nc.u8 	%rs335, [%rd32+2];
	cvt.u16.u8 	%rs336, %rs335;
	and.b16  	%rs337, %rs336, 255;
	ld.local.u8 	%rs207, [%rd33+2];
	setp.eq.s16 	%p49, %rs207, 0;
	setp.eq.s16 	%p50, %rs337, 0;
	or.pred  	%p51, %p49, %p50;
	@%p51 bra 	$L__BB3_145;
	cvt.u64.u16 	%rd259, %rs207;
	mov.u64 	%rd260, gf_log;
	add.s64 	%rd261, %rd260, %rd259;
	ld.const.u8 	%rd262, [%rd261];
	cvt.u64.u16 	%rd263, %rs336;
	and.b64  	%rd264, %rd263, 255;
	add.s64 	%rd265, %rd260, %rd264;
	ld.const.u8 	%rd266, [%rd265];
	add.s64 	%rd267, %rd266, %rd262;
	mov.u64 	%rd268, gf_exp;
	add.s64 	%rd269, %rd268, %rd267;
	ld.const.u8 	%rs338, [%rd269];
	xor.b16  	%rs606, %rs338, %rs606;
$L__BB3_145:
	ld.global.nc.u8 	%rs339, [%rd32+3];
	cvt.u16.u8 	%rs340, %rs339;
	and.b16  	%rs341, %rs340, 255;
	ld.local.u8 	%rs211, [%rd33+3];
	setp.eq.s16 	%p52, %rs211, 0;
	setp.eq.s16 	%p53, %rs341, 0;
	or.pred  	%p54, %p52, %p53;
	@%p54 bra 	$L__BB3_147;
	cvt.u64.u16 	%rd270, %rs211;
	mov.u64 	%rd271, gf_log;
	add.s64 	%rd272, %rd271, %rd270;
	ld.const.u8 	%rd273, [%rd272];
	cvt.u64.u16 	%rd274, %rs340;
	and.b64  	%rd275, %rd274, 255;
	add.s64 	%rd276, %rd271, %rd275;
	ld.const.u8 	%rd277, [%rd276];
	add.s64 	%rd278, %rd277, %rd273;
	mov.u64 	%rd279, gf_exp;
	add.s64 	%rd280, %rd279, %rd278;
	ld.const.u8 	%rs342, [%rd280];
	xor.b16  	%rs606, %rs342, %rs606;
$L__BB3_147:
	add.s32 	%r128, %r128, 4;
$L__BB3_148:
	setp.eq.s32 	%p55, %r41, 0;
	@%p55 bra 	$L__BB3_158;
	setp.eq.s32 	%p56, %r41, 1;
	@%p56 bra 	$L__BB3_155;
	add.s32 	%r81, %r128, %r55;
	cvt.s64.s32 	%rd281, %r81;
	add.s64 	%rd34, %rd3, %rd281;
	ld.global.nc.u8 	%rs344, [%rd34];
	cvt.u16.u8 	%rs345, %rs344;
	and.b16  	%rs346, %rs345, 255;
	cvt.u64.u32 	%rd282, %r128;
	add.s64 	%rd35, %rd5, %rd282;
	ld.local.u8 	%rs217, [%rd35];
	setp.eq.s16 	%p57, %rs217, 0;
	setp.eq.s16 	%p58, %rs346, 0;
	or.pred  	%p59, %p57, %p58;
	@%p59 bra 	$L__BB3_152;
	cvt.u64.u16 	%rd283, %rs217;
	add.s64 	%rd285, %rd310, %rd283;
	ld.const.u8 	%rd286, [%rd285];
	cvt.u64.u16 	%rd287, %rs345;
	and.b64  	%rd288, %rd287, 255;
	add.s64 	%rd289, %rd310, %rd288;
	ld.const.u8 	%rd290, [%rd289];
	add.s64 	%rd291, %rd290, %rd286;
	add.s64 	%rd293, %rd318, %rd291;
	ld.const.u8 	%rs347, [%rd293];
	xor.b16  	%rs606, %rs347, %rs606;
$L__BB3_152:
	ld.global.nc.u8 	%rs348, [%rd34+1];
	cvt.u16.u8 	%rs349, %rs348;
	and.b16  	%rs350, %rs349, 255;
	ld.local.u8 	%rs221, [%rd35+1];
	setp.eq.s16 	%p60, %rs221, 0;
	setp.eq.s16 	%p61, %rs350, 0;
	or.pred  	%p62, %p60, %p61;
	@%p62 bra 	$L__BB3_154;
	cvt.u64.u16 	%rd294, %rs221;
	add.s64 	%rd296, %rd310, %rd294;
	ld.const.u8 	%rd297, [%rd296];
	cvt.u64.u16 	%rd298, %rs349;
	and.b64  	%rd299, %rd298, 255;
	add.s64 	%rd300, %rd310, %rd299;
	ld.const.u8 	%rd301, [%rd300];
	add.s64 	%rd302, %rd301, %rd297;
	add.s64 	%rd304, %rd318, %rd302;
	ld.const.u8 	%rs351, [%rd304];
	xor.b16  	%rs606, %rs351, %rs606;
$L__BB3_154:
	add.s32 	%r128, %r128, 2;
$L__BB3_155:
	setp.eq.s32 	%p63, %r44, 0;
	@%p63 bra 	$L__BB3_158;
	add.s32 	%r82, %r128, %r55;
	cvt.s64.s32 	%rd305, %r82;
	add.s64 	%rd306, %rd3, %rd305;
	ld.global.nc.u8 	%rs352, [%rd306];
	cvt.u16.u8 	%rs353, %rs352;
	and.b16  	%rs354, %rs353, 255;
	cvt.u64.u32 	%rd307, %r128;
	add.s64 	%rd308, %rd5, %rd307;
	ld.local.u8 	%rs227, [%rd308];
	setp.eq.s16 	%p64, %rs227, 0;
	setp.eq.s16 	%p65, %rs354, 0;
	or.pred  	%p66, %p64, %p65;
	@%p66 bra 	$L__BB3_158;
	cvt.u64.u16 	%rd309, %rs227;
	add.s64 	%rd311, %rd310, %rd309;
	ld.const.u8 	%rd312, [%rd311];
	cvt.u64.u16 	%rd313, %rs353;
	and.b64  	%rd314, %rd313, 255;
	add.s64 	%rd315, %rd310, %rd314;
	ld.const.u8 	%rd316, [%rd315];
	add.s64 	%rd317, %rd316, %rd312;
	add.s64 	%rd319, %rd318, %rd317;
	ld.const.u8 	%rs355, [%rd319];
	xor.b16  	%rs606, %rs355, %rs606;
$L__BB3_158:
	mul.wide.u32 	%rd320, %r125, 8;
	add.s64 	%rd321, %rd4, %rd320;
	ld.global.nc.u64 	%rd322, [%rd321];
	cvta.to.global.u64 	%rd323, %rd322;
	add.s64 	%rd324, %rd323, %rd837;
	st.global.u8 	[%rd324], %rs606;
	add.s32 	%r125, %r125, 1;
	setp.ne.s32 	%p67, %r125, %r65;
	@%p67 bra 	$L__BB3_118;
	add.s64 	%rd837, %rd837, %rd7;
	setp.lt.u64 	%p68, %rd837, %rd37;
	@%p68 bra 	$L__BB3_102;
$L__BB3_160:
	ret;

}
	// .globl	_Z28verify_reconstruction_kernelPPKhS0_S0_S0_Pimi
.visible .entry _Z28verify_reconstruction_kernelPPKhS0_S0_S0_Pimi(
	.param .u64 .ptr .align 1 _Z28verify_reconstruction_kernelPPKhS0_S0_S0_Pimi_param_0,
	.param .u64 .ptr .align 1 _Z28verify_reconstruction_kernelPPKhS0_S0_S0_Pimi_param_1,
	.param .u64 .ptr .align 1 _Z28verify_reconstruction_kernelPPKhS0_S0_S0_Pimi_param_2,
	.param .u64 .ptr .align 1 _Z28verify_reconstruction_kernelPPKhS0_S0_S0_Pimi_param_3,
	.param .u64 .ptr .align 1 _Z28verify_reconstruction_kernelPPKhS0_S0_S0_Pimi_param_4,
	.param .u64 _Z28verify_reconstruction_kernelPPKhS0_S0_S0_Pimi_param_5,
	.param .u32 _Z28verify_reconstruction_kernelPPKhS0_S0_S0_Pimi_param_6
)
{
	.reg .pred 	%p<80>;
	.reg .b16 	%rs<284>;
	.reg .b32 	%r<55>;
	.reg .b64 	%rd<320>;
	// demoted variable
	.shared .align 4 .u32 _ZZ28verify_reconstruction_kernelPPKhS0_S0_S0_PimiE14block_mismatch;
	ld.param.u64 	%rd28, [_Z28verify_reconstruction_kernelPPKhS0_S0_S0_Pimi_param_0];
	ld.param.u64 	%rd29, [_Z28verify_reconstruction_kernelPPKhS0_S0_S0_Pimi_param_1];
	ld.param.u64 	%rd25, [_Z28verify_reconstruction_kernelPPKhS0_S0_S0_Pimi_param_2];
	ld.param.u64 	%rd30, [_Z28verify_reconstruction_kernelPPKhS0_S0_S0_Pimi_param_3];
	ld.param.u64 	%rd27, [_Z28verify_reconstruction_kernelPPKhS0_S0_S0_Pimi_param_5];
	ld.param.u32 	%r24, [_Z28verify_reconstruction_kernelPPKhS0_S0_S0_Pimi_param_6];
	cvta.to.global.u64 	%rd1, %rd30;
	cvta.to.global.u64 	%rd2, %rd28;
	cvta.to.global.u64 	%rd3, %rd25;
	cvta.to.global.u64 	%rd4, %rd29;
	mov.u32 	%r1, %ctaid.x;
	mov.u32 	%r25, %ntid.x;
	mov.u32 	%r2, %tid.x;
	mad.lo.s32 	%r26, %r1, %r25, %r2;
	cvt.u64.u32 	%rd319, %r26;
	mov.u32 	%r27, %nctaid.x;
	mul.lo.s32 	%r28, %r27, %r25;
	cvt.u64.u32 	%rd6, %r28;
	setp.ne.s32 	%p1, %r2, 0;
	@%p1 bra 	$L__BB4_2;
	mov.b32 	%r29, 0;
	st.shared.u32 	[_ZZ28verify_reconstruction_kernelPPKhS0_S0_S0_PimiE14block_mismatch], %r29;
$L__BB4_2:
	bar.sync 	0;
	setp.le.u64 	%p2, %rd27, %rd319;
	@%p2 bra 	$L__BB4_77;
	setp.lt.s32 	%p3, %r24, 1;
	@%p3 bra 	$L__BB4_68;
	ld.param.u64 	%rd312, [_Z28verify_reconstruction_kernelPPKhS0_S0_S0_Pimi_param_2];
	setp.ne.s64 	%p10, %rd312, 0;
	@%p10 bra 	$L__BB4_22;
	and.b32  	%r3, %r24, 15;
	and.b32  	%r4, %r24, 7;
	and.b32  	%r5, %r24, 2147483632;
	and.b32  	%r6, %r24, 3;
	neg.s32 	%r7, %r5;
	add.s64 	%rd8, %rd2, 64;
$L__BB4_6:
	setp.lt.u32 	%p67, %r24, 16;
	mov.b16 	%rs253, 0;
	mov.b32 	%r49, 0;
	@%p67 bra 	$L__BB4_9;
	mov.b16 	%rs253, 0;
	mov.u64 	%rd316, %rd8;
	mov.u32 	%r47, %r7;
$L__BB4_8:
	.pragma "nounroll";
	ld.global.nc.u64 	%rd242, [%rd316+-64];
	add.s64 	%rd243, %rd242, %rd319;
	ld.u8 	%rs185, [%rd243];
	xor.b16  	%rs186, %rs185, %rs253;
	ld.global.nc.u64 	%rd244, [%rd316+-56];
	add.s64 	%rd245, %rd244, %rd319;
	ld.u8 	%rs187, [%rd245];
	xor.b16  	%rs188, %rs187, %rs186;
	ld.global.nc.u64 	%rd246, [%rd316+-48];
	add.s64 	%rd247, %rd246, %rd319;
	ld.u8 	%rs189, [%rd247];
	xor.b16  	%rs190, %rs189, %rs188;
	ld.global.nc.u64 	%rd248, [%rd316+-40];
	add.s64 	%rd249, %rd248, %rd319;
	ld.u8 	%rs191, [%rd249];
	xor.b16  	%rs192, %rs191, %rs190;
	ld.global.nc.u64 	%rd250, [%rd316+-32];
	add.s64 	%rd251, %rd250, %rd319;
	ld.u8 	%rs193, [%rd251];
	xor.b16  	%rs194, %rs193, %rs192;
	ld.global.nc.u64 	%rd252, [%rd316+-24];
	add.s64 	%rd253, %rd252, %rd319;
	ld.u8 	%rs195, [%rd253];
	xor.b16  	%rs196, %rs195, %rs194;
	ld.global.nc.u64 	%rd254, [%rd316+-16];
	add.s64 	%rd255, %rd254, %rd319;
	ld.u8 	%rs197, [%rd255];
	xor.b16  	%rs198, %rs197, %rs196;
	ld.global.nc.u64 	%rd256, [%rd316+-8];
	add.s64 	%rd257, %rd256, %rd319;
	ld.u8 	%rs199, [%rd257];
	xor.b16  	%rs200, %rs199, %rs198;
	ld.global.nc.u64 	%rd258, [%rd316];
	add.s64 	%rd259, %rd258, %rd319;
	ld.u8 	%rs201, [%rd259];
	xor.b16  	%rs202, %rs201, %rs200;
	ld.global.nc.u64 	%rd260, [%rd316+8];
	add.s64 	%rd261, %rd260, %rd319;
	ld.u8 	%rs203, [%rd261];
	xor.b16  	%rs204, %rs203, %rs202;
	ld.global.nc.u64 	%rd262, [%rd316+16];
	add.s64 	%rd263, %rd262, %rd319;
	ld.u8 	%rs205, [%rd263];
	xor.b16  	%rs206, %rs205, %rs204;
	ld.global.nc.u64 	%rd264, [%rd316+24];
	add.s64 	%rd265, %rd264, %rd319;
	ld.u8 	%rs207, [%rd265];
	xor.b16  	%rs208, %rs207, %rs206;
	ld.global.nc.u64 	%rd266, [%rd316+32];
	add.s64 	%rd267, %rd266, %rd319;
	ld.u8 	%rs209, [%rd267];
	xor.b16  	%rs210, %rs209, %rs208;
	ld.global.nc.u64 	%rd268, [%rd316+40];
	add.s64 	%rd269, %rd268, %rd319;
	ld.u8 	%rs211, [%rd269];
	xor.b16  	%rs212, %rs211, %rs210;
	ld.global.nc.u64 	%rd270, [%rd316+48];
	add.s64 	%rd271, %rd270, %rd319;
	ld.u8 	%rs213, [%rd271];
	xor.b16  	%rs214, %rs213, %rs212;
	ld.global.nc.u64 	%rd272, [%rd316+56];
	add.s64 	%rd273, %rd272, %rd319;
	ld.u8 	%rs215, [%rd273];
	xor.b16  	%rs253, %rs215, %rs214;
	add.s32 	%r47, %r47, 16;
	add.s64 	%rd316, %rd316, 128;
	setp.ne.s32 	%p68, %r47, 0;
	mov.u32 	%r49, %r5;
	@%p68 bra 	$L__BB4_8;
$L__BB4_9:
	setp.eq.s32 	%p69, %r3, 0;
	@%p69 bra 	$L__BB4_19;
	add.s32 	%r41, %r3, -1;
	setp.lt.u32 	%p70, %r41, 7;
	@%p70 bra 	$L__BB4_12;
	mul.wide.u32 	%rd274, %r49, 8;
	add.s64 	%rd275, %rd2, %rd274;
	ld.global.nc.u64 	%rd276, [%rd275];
	add.s64 	%rd277, %rd276, %rd319;
	ld.u8 	%rs217, [%rd277];
	ld.global.nc.u64 	%rd278, [%rd275+8];
	add.s64 	%rd279, %rd278, %rd319;
	ld.u8 	%rs218, [%rd279];
	xor.b16  	%rs219, %rs217, %rs218;
	ld.global.nc.u64 	%rd280, [%rd275+16];
	add.s64 	%rd281, %rd280, %rd319;
	ld.u8 	%rs220, [%rd281];
	xor.b16  	%rs221, %rs219, %rs220;
	ld.global.nc.u64 	%rd282, [%rd275+24];
	add.s64 	%rd283, %rd282, %rd319;
	ld.u8 	%rs222, [%rd283];
	xor.b16  	%rs223, %rs221, %rs222;
	ld.global.nc.u64 	%rd284, [%rd275+32];
	add.s64 	%rd285, %rd284, %rd319;
	ld.u8 	%rs224, [%rd285];
	xor.b16  	%rs225, %rs223, %rs224;
	ld.global.nc.u64 	%rd286, [%rd275+40];
	add.s64 	%rd287, %rd286, %rd319;
	ld.u8 	%rs226, [%rd287];
	xor.b16  	%rs227, %rs225, %rs226;
	ld.global.nc.u64 	%rd288, [%rd275+48];
	add.s64 	%rd289, %rd288, %rd319;
	ld.u8 	%rs228, [%rd289];
	xor.b16  	%rs229, %rs227, %rs228;
	ld.global.nc.u64 	%rd290, [%rd275+56];
	add.s64 	%rd291, %rd290, %rd319;
	ld.u8 	%rs230, [%rd291];
	xor.b16  	%rs231, %rs229, %rs230;
	xor.b16  	%rs253, %rs231, %rs253;
	add.s32 	%r49, %r49, 8;
$L__BB4_12:
	setp.eq.s32 	%p71, %r4, 0;
	@%p71 bra 	$L__BB4_19;
	add.s32 	%r42, %r4, -1;
	setp.lt.u32 	%p72, %r42, 3;
	@%p72 bra 	$L__BB4_15;
	mul.wide.u32 	%rd292, %r49, 8;
	add.s64 	%rd293, %rd2, %rd292;
	ld.global.nc.u64 	%rd294, [%rd293];
	add.s64 	%rd295, %rd294, %rd319;
	ld.u8 	%rs233, [%rd295];
	ld.global.nc.u64 	%rd296, [%rd293+8];
	add.s64 	%rd297, %rd296, %rd319;
	ld.u8 	%rs234, [%rd297];
	xor.b16  	%rs235, %rs233, %rs234;
	ld.global.nc.u64 	%rd298, [%rd293+16];
	add.s64 	%rd299, %rd298, %rd319;
	ld.u8 	%rs236, [%rd299];
	xor.b16  	%rs237, %rs235, %rs236;
	ld.global.nc.u64 	%rd300, [%rd293+24];
	add.s64 	%rd301, %rd300, %rd319;
	ld.u8 	%rs238, [%rd301];
	xor.b16  	%rs239, %rs237, %rs238;
	xor.b16  	%rs253, %rs239, %rs253;
	add.s32 	%r49, %r49, 4;
$L__BB4_15:
	setp.eq.s32 	%p73, %r6, 0;
	@%p73 bra 	$L__BB4_19;
	setp.eq.s32 	%p74, %r6, 1;
	mul.wide.u32 	%rd302, %r49, 8;
	add.s64 	%rd12, %rd2, %rd302;
	ld.global.nc.u64 	%rd303, [%rd12];
	add.s64 	%rd304, %rd303, %rd319;
	ld.u8 	%rs240, [%rd304];
	xor.b16  	%rs253, %rs240, %rs253;
	@%p74 bra 	$L__BB4_19;
	setp.eq.s32 	%p75, %r6, 2;
	ld.global.nc.u64 	%rd305, [%rd12+8];
	add.s64 	%rd306, %rd305, %rd319;
	ld.u8 	%rs241, [%rd306];
	xor.b16  	%rs253, %rs241, %rs253;
	@%p75 bra 	$L__BB4_19;
	ld.global.nc.u64 	%rd307, [%rd12+16];
	add.s64 	%rd308, %rd307, %rd319;
	ld.u8 	%rs242, [%rd308];
	xor.b16  	%rs253, %rs242, %rs253;
$L__BB4_19:
	add.s64 	%rd309, %rd4, %rd319;
	ld.global.nc.u8 	%rs243, [%rd309];
	cvt.u16.u8 	%rs244, %rs243;
	and.b16  	%rs245, %rs253, 255;
	setp.eq.s16 	%p76, %rs245, %rs244;
	@%p76 bra 	$L__BB4_21;
	atom.shared.or.b32 	%r43, [_ZZ28verify_reconstruction_kernelPPKhS0_S0_S0_PimiE14block_mismatch], 1;
$L__BB4_21:
	add.s64 	%rd319, %rd319, %rd6;
	setp.lt.u64 	%p77, %rd319, %rd27;
	@%p77 bra 	$L__BB4_6;
	bra.uni 	$L__BB4_77;
$L__BB4_22:
	and.b32  	%r15, %r24, 7;
	mov.u64 	%rd229, gf_log;
	mov.u64 	%rd237, gf_exp;
$L__BB4_23:
	setp.lt.u32 	%p11, %r24, 8;
	mov.b16 	%rs256, 0;
	mov.b32 	%r53, 0;
	mov.u16 	%rs283, %rs256;
	@%p11 bra 	$L__BB4_42;
	mov.b16 	%rs256, 0;
	mov.b32 	%r51, 0;
$L__BB4_25:
	.pragma "nounroll";
	cvt.u64.u32 	%rd34, %r51;
	mul.wide.u32 	%rd35, %r51, 8;
	add.s64 	%rd14, %rd2, %rd35;
	ld.global.nc.u64 	%rd36, [%rd14];
	add.s64 	%rd37, %rd36, %rd319;
	ld.u8 	%rs17, [%rd37];
	add.s64 	%rd15, %rd1, %rd34;
	ld.global.nc.u8 	%rs106, [%rd15];
	cvt.u16.u8 	%rs107, %rs106;
	and.b16  	%rs108, %rs107, 255;
	setp.eq.s16 	%p12, %rs17, 0;
	setp.eq.s16 	%p13, %rs108, 0;
	or.pred  	%p14, %p12, %p13;
	@%p14 bra 	$L__BB4_27;
	cvt.u64.u16 	%rd38, %rs17;
	mov.u64 	%rd39, gf_log;
	add.s64 	%rd40, %rd39, %rd38;
	ld.const.u8 	%rd41, [%rd40];
	cvt.u64.u16 	%rd42, %rs107;
	and.b64  	%rd43, %rd42, 255;
	add.s64 	%rd44, %rd39, %rd43;
	ld.const.u8 	%rd45, [%rd44];
	add.s64 	%rd46, %rd45, %rd41;
	mov.u64 	%rd47, gf_exp;
	add.s64 	%rd48, %rd47, %rd46;
	ld.const.u8 	%rs109, [%rd48];
	xor.b16  	%rs256, %rs109, %rs256;
$L__BB4_27:
	ld.global.nc.u64 	%rd49, [%rd14+8];
	add.s64 	%rd50, %rd49, %rd319;
	ld.u8 	%rs21, [%rd50];
	ld.global.nc.u8 	%rs110, [%rd15+1];
	cvt.u16.u8 	%rs111, %rs110;
	and.b16  	%rs112, %rs111, 255;
	setp.eq.s16 	%p15, %rs21, 0;
	setp.eq.s16 	%p16, %rs112, 0;
	or.pred  	%p17, %p15, %p16;
	@%p17 bra 	$L__BB4_29;
	cvt.u64.u16 	%rd51, %rs21;
	mov.u64 	%rd52, gf_log;
	add.s64 	%rd53, %rd52, %rd51;
	ld.const.u8 	%rd54, [%rd53];
	cvt.u64.u16 	%rd55, %rs111;
	and.b64  	%rd56, %rd55, 255;
	add.s64 	%rd57, %rd52, %rd56;
	ld.const.u8 	%rd58, [%rd57];
	add.s64 	%rd59, %rd58, %rd54;
	mov.u64 	%rd60, gf_exp;
	add.s64 	%rd61, %rd60, %rd59;
	ld.const.u8 	%rs113, [%rd61];
	xor.b16  	%rs256, %rs113, %rs256;
$L__BB4_29:
	ld.global.nc.u64 	%rd62, [%rd14+16];
	add.s64 	%rd63, %rd62, %rd319;
	ld.u8 	%rs25, [%rd63];
	xor.b16  	%rs114, %rs17, %rs283;
	xor.b16  	%rs115, %rs21, %rs114;
	xor.b16  	%rs26, %rs25, %rs115;
	ld.global.nc.u8 	%rs116, [%rd15+2];
	cvt.u16.u8 	%rs117, %rs116;
	and.b16  	%rs118, %rs117, 255;
	setp.eq.s16 	%p18, %rs25, 0;
	setp.eq.s16 	%p19, %rs118, 0;
	or.pred  	%p20, %p18, %p19;
	@%p20 bra 	$L__BB4_31;
	cvt.u64.u16 	%rd64, %rs25;
	mov.u64 	%rd65, gf_log;
	add.s64 	%rd66, %rd65, %rd64;
	ld.const.u8 	%rd67, [%rd66];
	cvt.u64.u16 	%rd68, %rs117;
	and.b64  	%rd69, %rd68, 255;
	add.s64 	%rd70, %rd65, %rd69;
	ld.const.u8 	%rd71, [%rd70];
	add.s64 	%rd72, %rd71, %rd67;
	mov.u64 	%rd73, gf_exp;
	add.s64 	%rd74, %rd73, %rd72;
	ld.const.u8 	%rs119, [%rd74];
	xor.b16  	%rs256, %rs119, %rs256;
$L__BB4_31:
	ld.global.nc.u64 	%rd75, [%rd14+24];
	add.s64 	%rd76, %rd75, %rd319;
	ld.u8 	%rs30, [%rd76];
	ld.global.nc.u8 	%rs120, [%rd15+3];
	cvt.u16.u8 	%rs121, %rs120;
	and.b16  	%rs122, %rs121, 255;
	setp.eq.s16 	%p21, %rs30, 0;
	setp.eq.s16 	%p22, %rs122, 0;
	or.pred  	%p23, %p21, %p22;
	@%p23 bra 	$L__BB4_33;
	cvt.u64.u16 	%rd77, %rs30;
	mov.u64 	%rd78, gf_log;
	add.s64 	%rd79, %rd78, %rd77;
	ld.const.u8 	%rd80, [%rd79];
	cvt.u64.u16 	%rd81, %rs121;
	and.b64  	%rd82, %rd81, 255;
	add.s64 	%rd83, %rd78, %rd82;
	ld.const.u8 	%rd84, [%rd83];
	add.s64 	%rd85, %rd84, %rd80;
	mov.u64 	%rd86, gf_exp;
	add.s64 	%rd87, %rd86, %rd85;
	ld.const.u8 	%rs123, [%rd87];
	xor.b16  	%rs256, %rs123, %rs256;
$L__BB4_33:
	ld.global.nc.u64 	%rd88, [%rd14+32];
	add.s64 	%rd89, %rd88, %rd319;
	ld.u8 	%rs34, [%rd89];
	ld.global.nc.u8 	%rs124, [%rd15+4];
	cvt.u16.u8 	%rs125, %rs124;
	and.b16  	%rs126, %rs125, 255;
	setp.eq.s16 	%p24, %rs34, 0;
	setp.eq.s16 	%p25, %rs126, 0;
	or.pred  	%p26, %p24, %p25;
	@%p26 bra 	$L__BB4_35;
	cvt.u64.u16 	%rd90, %rs34;
	mov.u64 	%rd91, gf_log;
	add.s64 	%rd92, %rd91, %rd90;
	ld.const.u8 	%rd93, [%rd92];
	cvt.u64.u16 	%rd94, %rs125;
	and.b64  	%rd95, %rd94, 255;
	add.s64 	%rd96, %rd91, %rd95;
	ld.const.u8 	%rd97, [%rd96];
	add.s64 	%rd98, %rd97, %rd93;
	mov.u64 	%rd99, gf_exp;
	add.s64 	%rd100, %rd99, %rd98;
	ld.const.u8 	%rs127, [%rd100];
	xor.b16  	%rs256, %rs127, %rs256;
$L__BB4_35:
	ld.global.nc.u64 	%rd101, [%rd14+40];
	add.s64 	%rd102, %rd101, %rd319;
	ld.u8 	%rs38, [%rd102];
	xor.b16  	%rs128, %rs30, %rs26;
	xor.b16  	%rs129, %rs34, %rs128;
	xor.b16  	%rs39, %rs38, %rs129;
	ld.global.nc.u8 	%rs130, [%rd15+5];
	cvt.u16.u8 	%rs131, %rs130;
	and.b16  	%rs132, %rs131, 255;
	setp.eq.s16 	%p27, %rs38, 0;
	setp.eq.s16 	%p28, %rs132, 0;
	or.pred  	%p29, %p27, %p28;
	@%p29 bra 	$L__BB4_37;
	cvt.u64.u16 	%rd103, %rs38;
	mov.u64 	%rd104, gf_log;
	add.s64 	%rd105, %rd104, %rd103;
	ld.const.u8 	%rd106, [%rd105];
	cvt.u64.u16 	%rd107, %rs131;
	and.b64  	%rd108, %rd107, 255;
	add.s64 	%rd109, %rd104, %rd108;
	ld.const.u8 	%rd110, [%rd109];
	add.s64 	%rd111, %rd110, %rd106;
	mov.u64 	%rd112, gf_exp;
	add.s64 	%rd113, %rd112, %rd111;
	ld.const.u8 	%rs133, [%rd113];
	xor.b16  	%rs256, %rs133, %rs256;
$L__BB4_37:
	ld.global.nc.u64 	%rd114, [%rd14+48];
	add.s64 	%rd115, %rd114, %rd319;
	ld.u8 	%rs43, [%rd115];
	ld.global.nc.u8 	%rs134, [%rd15+6];
	cvt.u16.u8 	%rs135, %rs134;
	and.b16  	%rs136, %rs135, 255;
	setp.eq.s16 	%p30, %rs43, 0;
	setp.eq.s16 	%p31, %rs136, 0;
	or.pred  	%p32, %p30, %p31;
	@%p32 bra 	$L__BB4_39;
	cvt.u64.u16 	%rd116, %rs43;
	mov.u64 	%rd117, gf_log;
	add.s64 	%rd118, %rd117, %rd116;
	ld.const.u8 	%rd119, [%rd118];
	cvt.u64.u16 	%rd120, %rs135;
	and.b64  	%rd121, %rd120, 255;
	add.s64 	%rd122, %rd117, %rd121;
	ld.const.u8 	%rd123, [%rd122];
	add.s64 	%rd124, %rd123, %rd119;
	mov.u64 	%rd125, gf_exp;
	add.s64 	%rd126, %rd125, %rd124;
	ld.const.u8 	%rs137, [%rd126];
	xor.b16  	%rs256, %rs137, %rs256;
$L__BB4_39:
	ld.global.nc.u64 	%rd127, [%rd14+56];
	add.s64 	%rd128, %rd127, %rd319;
	ld.u8 	%rs47, [%rd128];
	xor.b16  	%rs138, %rs43, %rs39;
	xor.b16  	%rs283, %rs47, %rs138;
	ld.global.nc.u8 	%rs139, [%rd15+7];
	cvt.u16.u8 	%rs140, %rs139;
	and.b16  	%rs141, %rs140, 255;
	setp.eq.s16 	%p33, %rs47, 0;
	setp.eq.s16 	%p34, %rs141, 0;
	or.pred  	%p35, %p33, %p34;
	@%p35 bra 	$L__BB4_41;
	cvt.u64.u16 	%rd129, %rs47;
	mov.u64 	%rd130, gf_log;
	add.s64 	%rd131, %rd130, %rd129;
	ld.const.u8 	%rd132, [%rd131];
	cvt.u64.u16 	%rd133, %rs140;
	and.b64  	%rd134, %rd133, 255;
	add.s64 	%rd135, %rd130, %rd134;
	ld.const.u8 	%rd136, [%rd135];
	add.s64 	%rd137, %rd136, %rd132;
	mov.u64 	%rd138, gf_exp;
	add.s64 	%rd139, %rd138, %rd137;
	ld.const.u8 	%rs142, [%rd139];
	xor.b16  	%rs256, %rs142, %rs256;
$L__BB4_41:
	add.s32 	%r51, %r51, 8;
	and.b32  	%r53, %r24, 2147483640;
	setp.ne.s32 	%p36, %r51, %r53;
	@%p36 bra 	$L__BB4_25;
$L__BB4_42:
	setp.eq.s32 	%p37, %r15, 0;
	@%p37 bra 	$L__BB4_63;
	add.s32 	%r35, %r15, -1;
	setp.lt.u32 	%p38, %r35, 3;
	@%p38 bra 	$L__BB4_53;
	cvt.u64.u32 	%rd140, %r53;
	mul.wide.u32 	%rd141, %r53, 8;
	add.s64 	%rd16, %rd2, %rd141;
	ld.global.nc.u64 	%rd142, [%rd16];
	add.s64 	%rd143, %rd142, %rd319;
	ld.u8 	%rs56, [%rd143];
	add.s64 	%rd17, %rd1, %rd140;
	ld.global.nc.u8 	%rs144, [%rd17];
	cvt.u16.u8 	%rs145, %rs144;
	and.b16  	%rs146, %rs145, 255;
	setp.eq.s16 	%p39, %rs56, 0;
	setp.eq.s16 	%p40, %rs146, 0;
	or.pred  	%p41, %p39, %p40;
	@%p41 bra 	$L__BB4_46;
	cvt.u64.u16 	%rd144, %rs56;
	mov.u64 	%rd145, gf_log;
	add.s64 	%rd146, %rd145, %rd144;
	ld.const.u8 	%rd147, [%rd146];
	cvt.u64.u16 	%rd148, %rs145;
	and.b64  	%rd149, %rd148, 255;
	add.s64 	%rd150, %rd145, %rd149;
	ld.const.u8 	%rd151, [%rd150];
	add.s64 	%rd152, %rd151, %rd147;
	mov.u64 	%rd153, gf_exp;
	add.s64 	%rd154, %rd153, %rd152;
	ld.const.u8 	%rs147, [%rd154];
	xor.b16  	%rs256, %rs147, %rs256;
$L__BB4_46:
	ld.global.nc.u64 	%rd155, [%rd16+8];
	add.s64 	%rd156, %rd155, %rd319;
	ld.u8 	%rs60, [%rd156];
	ld.global.nc.u8 	%rs148, [%rd17+1];
	cvt.u16.u8 	%rs149, %rs148;
	and.b16  	%rs150, %rs149, 255;
	setp.eq.s16 	%p42, %rs60, 0;
	setp.eq.s16 	%p43, %rs150, 0;
	or.pred  	%p44, %p42, %p43;
	@%p44 bra 	$L__BB4_48;
	cvt.u64.u16 	%rd157, %rs60;
	mov.u64 	%rd158, gf_log;
	add.s64 	%rd159, %rd158, %rd157;
	ld.const.u8 	%rd160, [%rd159];
	cvt.u64.u16 	%rd161, %rs149;
	and.b64  	%rd162, %rd161, 255;
	add.s64 	%rd163, %rd158, %rd162;
	ld.const.u8 	%rd164, [%rd163];
	add.s64 	%rd165, %rd164, %rd160;
	mov.u64 	%rd166, gf_exp;
	add.s64 	%rd167, %rd166, %rd165;
	ld.const.u8 	%rs151, [%rd167];
	xor.b16  	%rs256, %rs151, %rs256;
$L__BB4_48:
	ld.global.nc.u64 	%rd168, [%rd16+16];
	add.s64 	%rd169, %rd168, %rd319;
	ld.u8 	%rs64, [%rd169];
	xor.b16  	%rs152, %rs56, %rs283;
	xor.b16  	%rs153, %rs60, %rs152;
	xor.b16  	%rs65, %rs64, %rs153;
	ld.global.nc.u8 	%rs154, [%rd17+2];
	cvt.u16.u8 	%rs155, %rs154;
	and.b16  	%rs156, %rs155, 255;
	setp.eq.s16 	%p45, %rs64, 0;
	setp.eq.s16 	%p46, %rs156, 0;
	or.pred  	%p47, %p45, %p46;
	@%p47 bra 	$L__BB4_50;
	cvt.u64.u16 	%rd170, %rs64;
	mov.u64 	%rd171, gf_log;
	add.s64 	%rd172, %rd171, %rd170;
	ld.const.u8 	%rd173, [%rd172];
	cvt.u64.u16 	%rd174, %rs155;
	and.b64  	%rd175, %rd174, 255;
	add.s64 	%rd176, %rd171, %rd175;
	ld.const.u8 	%rd177, [%rd176];
	add.s64 	%rd178, %rd177, %rd173;
	mov.u64 	%rd179, gf_exp;
	add.s64 	%rd180, %rd179, %rd178;
	ld.const.u8 	%rs157, [%rd180];
	xor.b16  	%rs256, %rs157, %rs256;
$L__BB4_50:
	ld.global.nc.u64 	%rd181, [%rd16+24];
	add.s64 	%rd182, %rd181, %rd319;
	ld.u8 	%rs69, [%rd182];
	ld.global.nc.u8 	%rs158, [%rd17+3];
	cvt.u16.u8 	%rs159, %rs158;
	and.b16  	%rs160, %rs159, 255;
	setp.eq.s16 	%p48, %rs69, 0;
	setp.eq.s16 	%p49, %rs160, 0;
	or.pred  	%p50, %p48, %p49;
	@%p50 bra 	$L__BB4_52;
	cvt.u64.u16 	%rd183, %rs69;
	mov.u64 	%rd184, gf_log;
	add.s64 	%rd185, %rd184, %rd183;
	ld.const.u8 	%rd186, [%rd185];
	cvt.u64.u16 	%rd187, %rs159;
	and.b64  	%rd188, %rd187, 255;
	add.s64 	%rd189, %rd184, %rd188;
	ld.const.u8 	%rd190, [%rd189];
	add.s64 	%rd191, %rd190, %rd186;
	mov.u64 	%rd192, gf_exp;
	add.s64 	%rd193, %rd192, %rd191;
	ld.const.u8 	%rs161, [%rd193];
	xor.b16  	%rs256, %rs161, %rs256;
$L__BB4_52:
	xor.b16  	%rs283, %rs69, %rs65;
	add.s32 	%r53, %r53, 4;
$L__BB4_53:
	and.b32  	%r36, %r24, 3;
	setp.eq.s32 	%p51, %r36, 0;
	@%p51 bra 	$L__BB4_63;
	setp.eq.s32 	%p52, %r36, 1;
	@%p52 bra 	$L__BB4_60;
	cvt.u64.u32 	%rd194, %r53;
	mul.wide.u32 	%rd195, %r53, 8;
	add.s64 	%rd18, %rd2, %rd195;
	ld.global.nc.u64 	%rd196, [%rd18];
	add.s64 	%rd197, %rd196, %rd319;
	ld.u8 	%rs78, [%rd197];
	add.s64 	%rd19, %rd1, %rd194;
	ld.global.nc.u8 	%rs163, [%rd19];
	cvt.u16.u8 	%rs164, %rs163;
	and.b16  	%rs165, %rs164, 255;
	setp.eq.s16 	%p53, %rs78, 0;
	setp.eq.s16 	%p54, %rs165, 0;
	or.pred  	%p55, %p53, %p54;
	@%p55 bra 	$L__BB4_57;
	cvt.u64.u16 	%rd198, %rs78;
	add.s64 	%rd200, %rd229, %rd198;
	ld.const.u8 	%rd201, [%rd200];
	cvt.u64.u16 	%rd202, %rs164;
	and.b64  	%rd203, %rd202, 255;
	add.s64 	%rd204, %rd229, %rd203;
	ld.const.u8 	%rd205, [%rd204];
	add.s64 	%rd206, %rd205, %rd201;
	add.s64 	%rd208, %rd237, %rd206;
	ld.const.u8 	%rs166, [%rd208];
	xor.b16  	%rs256, %rs166, %rs256;
$L__BB4_57:
	ld.global.nc.u64 	%rd209, [%rd18+8];
	add.s64 	%rd210, %rd209, %rd319;
	ld.u8 	%rs82, [%rd210];
	ld.global.nc.u8 	%rs167, [%rd19+1];
	cvt.u16.u8 	%rs168, %rs167;
	and.b16  	%rs169, %rs168, 255;
	setp.eq.s16 	%p56, %rs82, 0;
	setp.eq.s16 	%p57, %rs169, 0;
	or.pred  	%p58, %p56, %p57;
	@%p58 bra 	$L__BB4_59;
	cvt.u64.u16 	%rd211, %rs82;
	add.s64 	%rd213, %rd229, %rd211;
	ld.const.u8 	%rd214, [%rd213];
	cvt.u64.u16 	%rd215, %rs168;
	and.b64  	%rd216, %rd215, 255;
	add.s64 	%rd217, %rd229, %rd216;
	ld.const.u8 	%rd218, [%rd217];
	add.s64 	%rd219, %rd218, %rd214;
	add.s64 	%rd221, %rd237, %rd219;
	ld.const.u8 	%rs170, [%rd221];
	xor.b16  	%rs256, %rs170, %rs256;
$L__BB4_59:
	xor.b16  	%rs171, %rs78, %rs283;
	xor.b16  	%rs283, %rs82, %rs171;
	add.s32 	%r53, %r53, 2;
$L__BB4_60:
	and.b32  	%r37, %r24, 1;
	setp.eq.b32 	%p59, %r37, 1;
	not.pred 	%p60, %p59;
	@%p60 bra 	$L__BB4_63;
	cvt.u64.u32 	%rd222, %r53;
	mul.wide.u32 	%rd223, %r53, 8;
	add.s64 	%rd224, %rd2, %rd223;
	ld.global.nc.u64 	%rd225, [%rd224];
	add.s64 	%rd226, %rd225, %rd319;
	ld.u8 	%rs91, [%rd226];
	xor.b16  	%rs283, %rs91, %rs283;
	add.s64 	%rd227, %rd1, %rd222;
	ld.global.nc.u8 	%rs172, [%rd227];
	cvt.u16.u8 	%rs173, %rs172;
	and.b16  	%rs174, %rs173, 255;
	setp.eq.s16 	%p61, %rs91, 0;
	setp.eq.s16 	%p62, %rs174, 0;
	or.pred  	%p63, %p61, %p62;
	@%p63 bra 	$L__BB4_63;
	cvt.u64.u16 	%rd228, %rs91;
	add.s64 	%rd230, %rd229, %rd228;
	ld.const.u8 	%rd231, [%rd230];
	cvt.u64.u16 	%rd232, %rs173;
	and.b64  	%rd233, %rd232, 255;
	add.s64 	%rd234, %rd229, %rd233;
	ld.const.u8 	%rd235, [%rd234];
	add.s64 	%rd236, %rd235, %rd231;
	add.s64 	%rd238, %rd237, %rd236;
	ld.const.u8 	%rs175, [%rd238];
	xor.b16  	%rs256, %rs175, %rs256;
$L__BB4_63:
	add.s64 	%rd239, %rd4, %rd319;
	ld.global.nc.u8 	%rs176, [%rd239];
	cvt.u16.u8 	%rs177, %rs176;
	and.b16  	%rs178, %rs283, 255;
	setp.eq.s16 	%p64, %rs178, %rs177;
	@%p64 bra 	$L__BB4_65;
	atom.shared.or.b32 	%r38, [_ZZ28verify_reconstruction_kernelPPKhS0_S0_S0_PimiE14block_mismatch], 1;
$L__BB4_65:
	ld.param.u64 	%rd313, [_Z28verify_reconstruction_kernelPPKhS0_S0_S0_Pimi_param_2];
	cvta.to.global.u64 	%rd240, %rd313;
	add.s64 	%rd241, %rd240, %rd319;
	ld.global.nc.u8 	%rs179, [%rd241];
	cvt.u16.u8 	%rs180, %rs179;
	and.b16  	%rs181, %rs256, 255;
	setp.eq.s16 	%p65, %rs181, %rs180;
	@%p65 bra 	$L__BB4_67;
	atom.shared.or.b32 	%r39, [_ZZ28verify_reconstruction_kernelPPKhS0_S0_S0_PimiE14block_mismatch], 1;
$L__BB4_67:
	add.s64 	%rd319, %rd319, %rd6;
	setp.lt.u64 	%p66, %rd319, %rd27;
	@%p66 bra 	$L__BB4_23;
	bra.uni 	$L__BB4_77;
$L__BB4_68:
	ld.param.u64 	%rd311, [_Z28verify_reconstruction_kernelPPKhS0_S0_S0_Pimi_param_2];
	setp.eq.s64 	%p4, %rd311, 0;
	@%p4 bra 	$L__BB4_69;
	bra.uni 	$L__BB4_72;
$L__BB4_69:
	add.s64 	%rd33, %rd4, %rd319;
	ld.global.nc.u8 	%rs101, [%rd33];
	cvt.u16.u8 	%rs102, %rs101;
	setp.eq.s16 	%p8, %rs102, 0;
	@%p8 bra 	$L__BB4_71;
	atom.shared.or.b32 	%r32, [_ZZ28verify_reconstruction_kernelPPKhS0_S0_S0_PimiE14block_mismatch], 1;
$L__BB4_71:
	add.s64 	%rd319, %rd319, %rd6;
	setp.lt.u64 	%p9, %rd319, %rd27;
	@%p9 bra 	$L__BB4_69;
	bra.uni 	$L__BB4_77;
$L__BB4_72:
	add.s64 	%rd31, %rd4, %rd319;
	ld.global.nc.u8 	%rs97, [%rd31];
	cvt.u16.u8 	%rs98, %rs97;
	setp.eq.s16 	%p5, %rs98, 0;
	@%p5 bra 	$L__BB4_74;
	atom.shared.or.b32 	%r30, [_ZZ28verify_reconstruction_kernelPPKhS0_S0_S0_PimiE14block_mismatch], 1;
$L__BB4_74:
	add.s64 	%rd32, %rd3, %rd319;
	ld.global.nc.u8 	%rs99, [%rd32];
	cvt.u16.u8 	%rs100, %rs99;
	setp.eq.s16 	%p6, %rs100, 0;
	@%p6 bra 	$L__BB4_76;
	atom.shared.or.b32 	%r31, [_ZZ28verify_reconstruction_kernelPPKhS0_S0_S0_PimiE14block_mismatch], 1;
$L__BB4_76:
	add.s64 	%rd319, %rd319, %rd6;
	setp.lt.u64 	%p7, %rd319, %rd27;
	@%p7 bra 	$L__BB4_72;
$L__BB4_77:
	bar.sync 	0;
	or.b32  	%r44, %r2, %r1;
	setp.ne.s32 	%p78, %r44, 0;
	@%p78 bra 	$L__BB4_79;
	ld.param.u64 	%rd314, [_Z28verify_reconstruction_kernelPPKhS0_S0_S0_Pimi_param_4];
	ld.shared.u32 	%r45, [_ZZ28verify_reconstruction_kernelPPKhS0_S0_S0_PimiE14block_mismatch];
	setp.eq.s32 	%p79, %r45, 0;
	selp.u32 	%r46, 1, 0, %p79;
	cvta.to.global.u64 	%rd310, %rd314;
	st.global.u32 	[%rd310], %r46;
$L__BB4_79:
	ret;

}


// ===== COMPILED SASS (sm_100) =====

	.target	sm_100

	.elftype	@"ET_EXEC"


//--------------------- .note.nv.tkinfo           --------------------------
	.section	.note.nv.tkinfo,"",@"SHT_NOTE"
	.sectionflags	@"SHF_NOTE_NV_TKINFO"
	.tkinfo
        /*0018*/ 	.word	0x00000002
        /*0030*/ 	.string	""
        /*0030*/ 	.string	"ptxas"
        /*0030*/ 	.string	"Cuda compilation tools, release 13.0, V13.0.88"
        /*0030*/ 	.string	"Build cuda_13.0.r13.0/compiler.36424714_0"
        /*0030*/ 	.string	"-arch sm_100 -m 64 "



//--------------------- .note.nv.cuinfo           --------------------------
	.section	.note.nv.cuinfo,"",@"SHT_NOTE"
	.sectionflags	@"SHF_NOTE_NV_CUINFO"
        /*0018*/ 	.short	0x0002
        /*001a*/ 	.short	0x0064
        /*001c*/ 	.short	0x0082
	.zero		2


//--------------------- .nv.info                  --------------------------
	.section	.nv.info,"",@"SHT_CUDA_INFO"
	.align	4


	//----- nvinfo : EIATTR_REGCOUNT
	.align		4
        /*0000*/ 	.byte	0x04, 0x2f
        /*0002*/ 	.short	(.L_4 - .L_3)
	.align		4
.L_3:
        /*0004*/ 	.word	index@(_Z24raid5_reconstruct_kernelPPKhS0_Phmi)
        /*0008*/ 	.word	0x00000020


	//----- nvinfo : EIATTR_FRAME_SIZE
	.align		4
.L_4:
        /*000c*/ 	.byte	0x04, 0x11
        /*000e*/ 	.short	(.L_6 - .L_5)
	.align		4
.L_5:
        /*0010*/ 	.word	index@($__internal_1_$__cuda_sm20_div_u64)
        /*0014*/ 	.word	0x00000000


	//----- nvinfo : EIATTR_FRAME_SIZE
	.align		4
.L_6:
        /*0018*/ 	.byte	0x04, 0x11
        /*001a*/ 	.short	(.L_8 - .L_7)
	.align		4
.L_7:
        /*001c*/ 	.word	index@(_Z24raid5_reconstruct_kernelPPKhS0_Phmi)
        /*0020*/ 	.word	0x00000000


	//----- nvinfo : EIATTR_REGCOUNT
	.align		4
.L_8:
        /*0024*/ 	.byte	0x04, 0x2f
        /*0026*/ 	.short	(.L_10 - .L_9)
	.align		4
.L_9:
        /*0028*/ 	.word	index@(_Z33raid6_reconstruct_single_p_kernelPPKhS0_Phmi)
        /*002c*/ 	.word	0x00000020


	//----- nvinfo : EIATTR_FRAME_SIZE
	.align		4
.L_10:
        /*0030*/ 	.byte	0x04, 0x11
        /*0032*/ 	.short	(.L_12 - .L_11)
	.align		4
.L_11:
        /*0034*/ 	.word	index@($__internal_0_$__cuda_sm20_div_u64)
        /*0038*/ 	.word	0x00000000


	//----- nvinfo : EIATTR_FRAME_SIZE
	.align		4
.L_12:
        /*003c*/ 	.byte	0x04, 0x11
        /*003e*/ 	.short	(.L_14 - .L_13)
	.align		4
.L_13:
        /*0040*/ 	.word	index@(_Z33raid6_reconstruct_single_p_kernelPPKhS0_Phmi)
        /*0044*/ 	.word	0x00000000


	//----- nvinfo : EIATTR_REGCOUNT
	.align		4
.L_14:
        /*0048*/ 	.byte	0x04, 0x2f
        /*004a*/ 	.short	(.L_16 - .L_15)
	.align		4
.L_15:
        /*004c*/ 	.word	index@(_Z29raid6_reconstruct_dual_kernelPPKhS0_S0_PhS2_miS0_PKi)
        /*0050*/ 	.word	0x00000020


	//----- nvinfo : EIATTR_FRAME_SIZE
	.align		4
.L_16:
        /*0054*/ 	.byte	0x04, 0x11
        /*0056*/ 	.short	(.L_18 - .L_17)
	.align		4
.L_17:
        /*0058*/ 	.word	index@(_Z29raid6_reconstruct_dual_kernelPPKhS0_S0_PhS2_miS0_PKi)
        /*005c*/ 	.word	0x00000000


	//----- nvinfo : EIATTR_REGCOUNT
	.align		4
.L_18:
        /*0060*/ 	.byte	0x04, 0x2f
        /*0062*/ 	.short	(.L_20 - .L_19)
	.align		4
.L_19:
        /*0064*/ 	.word	index@(_Z21erasure_decode_kernelPPKhS1_PPhmiiS0_PKi)
        /*0068*/ 	.word	0x00000020


	//----- nvinfo : EIATTR_FRAME_SIZE
	.align		4
.L_20:
        /*006c*/ 	.byte	0x04, 0x11
        /*006e*/ 	.short	(.L_22 - .L_21)
	.align		4
.L_21:
        /*0070*/ 	.word	index@(_Z21erasure_decode_kernelPPKhS1_PPhmiiS0_PKi)
        /*0074*/ 	.word	0x00000008


	//----- nvinfo : EIATTR_REGCOUNT
	.align		4
.L_22:
        /*0078*/ 	.byte	0x04, 0x2f
        /*007a*/ 	.short	(.L_24 - .L_23)
	.align		4
.L_23:
        /*007c*/ 	.word	index@(_Z28verify_reconstruction_kernelPPKhS0_S0_S0_Pimi)
        /*0080*/ 	.word	0x00000020


	//----- nvinfo : EIATTR_FRAME_SIZE
	.align		4
.L_24:
        /*0084*/ 	.byte	0x04, 0x11
        /*0086*/ 	.short	(.L_26 - .L_25)
	.align		4
.L_25:
        /*0088*/ 	.word	index@(_Z28verify_reconstruction_kernelPPKhS0_S0_S0_Pimi)
        /*008c*/ 	.word	0x00000000


	//----- nvinfo : EIATTR_MIN_STACK_SIZE
	.align		4
.L_26:
        /*0090*/ 	.byte	0x04, 0x12
        /*0092*/ 	.short	(.L_28 - .L_27)
	.align		4
.L_27:
        /*0094*/ 	.word	index@(_Z28verify_reconstruction_kernelPPKhS0_S0_S0_Pimi)
        /*0098*/ 	.word	0x00000000


	//----- nvinfo : EIATTR_MIN_STACK_SIZE
	.align		4
.L_28:
        /*009c*/ 	.byte	0x04, 0x12
        /*009e*/ 	.short	(.L_30 - .L_29)
	.align		4
.L_29:
        /*00a0*/ 	.word	index@(_Z21erasure_decode_kernelPPKhS1_PPhmiiS0_PKi)
        /*00a4*/ 	.word	0x00000008


	//----- nvinfo : EIATTR_MIN_STACK_SIZE
	.align		4
.L_30:
        /*00a8*/ 	.byte	0x04, 0x12
        /*00aa*/ 	.short	(.L_32 - .L_31)
	.align		4
.L_31:
        /*00ac*/ 	.word	index@(_Z29raid6_reconstruct_dual_kernelPPKhS0_S0_PhS2_miS0_PKi)
        /*00b0*/ 	.word	0x00000000


	//----- nvinfo : EIATTR_MIN_STACK_SIZE
	.align		4
.L_32:
        /*00b4*/ 	.byte	0x04, 0x12
        /*00b6*/ 	.short	(.L_34 - .L_33)
	.align		4
.L_33:
        /*00b8*/ 	.word	index@(_Z33raid6_reconstruct_single_p_kernelPPKhS0_Phmi)
        /*00bc*/ 	.word	0x00000000


	//----- nvinfo : EIATTR_MIN_STACK_SIZE
	.align		4
.L_34:
        /*00c0*/ 	.byte	0x04, 0x12
        /*00c2*/ 	.short	(.L_36 - .L_35)
	.align		4
.L_35:
        /*00c4*/ 	.word	index@(_Z24raid5_reconstruct_kernelPPKhS0_Phmi)
        /*00c8*/ 	.word	0x00000000
.L_36:


//--------------------- .nv.compat                --------------------------
	.section	.nv.compat,"",@"SHT_CUDA_COMPAT_INFO"
	.align	4
        /*0000*/ 	.byte	0x02, 0x09, 0x00, 0x00, 0x02, 0x02, 0x01, 0x00, 0x02, 0x05, 0x05, 0x00, 0x03, 0x07, 0x01, 0x01
        /*0010*/ 	.byte	0x02, 0x03, 0x00, 0x00, 0x02, 0x06, 0x01, 0x00, 0x04, 0x0b, 0x08, 0x00, 0x09, 0x00, 0x00, 0x00
        /*0020*/ 	.byte	0x00, 0x00, 0x00, 0x00


//--------------------- .nv.info._Z28verify_reconstruction_kernelPPKhS0_S0_S0_Pimi --------------------------
	.section	.nv.info._Z28verify_reconstruction_kernelPPKhS0_S0_S0_Pimi,"",@"SHT_CUDA_INFO"
	.sectionflags	@""
	.align	4


	//----- nvinfo : EIATTR_CUDA_API_VERSION
	.align		4
        /*0000*/ 	.byte	0x04, 0x37
        /*0002*/ 	.short	(.L_38 - .L_37)
.L_37:
        /*0004*/ 	.word	0x00000082


	//----- nvinfo : EIATTR_KPARAM_INFO
	.align		4
.L_38:
        /*0008*/ 	.byte	0x04, 0x17
        /*000a*/ 	.short	(.L_40 - .L_39)
.L_39:
        /*000c*/ 	.word	0x00000000
        /*0010*/ 	.short	0x0006
        /*0012*/ 	.short	0x0030
        /*0014*/ 	.byte	0x00, 0xf0, 0x11, 0x00


	//----- nvinfo : EIATTR_KPARAM_INFO
	.align		4
.L_40:
        /*0018*/ 	.byte	0x04, 0x17
        /*001a*/ 	.short	(.L_42 - .L_41)
.L_41:
        /*001c*/ 	.word	0x00000000
        /*0020*/ 	.short	0x0005
        /*0022*/ 	.short	0x0028
        /*0024*/ 	.byte	0x00, 0xf0, 0x21, 0x00


	//----- nvinfo : EIATTR_KPARAM_INFO
	.align		4
.L_42:
        /*0028*/ 	.byte	0x04, 0x17
        /*002a*/ 	.short	(.L_44 - .L_43)
.L_43:
        /*002c*/ 	.word	0x00000000
        /*0030*/ 	.short	0x0004
        /*0032*/ 	.short	0x0020
        /*0034*/ 	.byte	0x00, 0xf5, 0x21, 0x00


	//----- nvinfo : EIATTR_KPARAM_INFO
	.align		4
.L_44:
        /*0038*/ 	.byte	0x04, 0x17
        /*003a*/ 	.short	(.L_46 - .L_45)
.L_45:
        /*003c*/ 	.word	0x00000000
        /*0040*/ 	.short	0x0003
        /*0042*/ 	.short	0x0018
        /*0044*/ 	.byte	0x00, 0xf5, 0x21, 0x00


	//----- nvinfo : EIATTR_KPARAM_INFO
	.align		4
.L_46:
        /*0048*/ 	.byte	0x04, 0x17
        /*004a*/ 	.short	(.L_48 - .L_47)
.L_47:
        /*004c*/ 	.word	0x00000000
        /*0050*/ 	.short	0x0002
        /*0052*/ 	.short	0x0010
        /*0054*/ 	.byte	0x00, 0xf5, 0x21, 0x00


	//----- nvinfo : EIATTR_KPARAM_INFO
	.align		4
.L_48:
        /*0058*/ 	.byte	0x04, 0x17
        /*005a*/ 	.short	(.L_50 - .L_49)
.L_49:
        /*005c*/ 	.word	0x00000000
        /*0060*/ 	.short	0x0001
        /*0062*/ 	.short	0x0008
        /*0064*/ 	.byte	0x00, 0xf5, 0x21, 0x00


	//----- nvinfo : EIATTR_KPARAM_INFO
	.align		4
.L_50:
        /*0068*/ 	.byte	0x04, 0x17
        /*006a*/ 	.short	(.L_52 - .L_51)
.L_51:
        /*006c*/ 	.word	0x00000000
        /*0070*/ 	.short	0x0000
        /*0072*/ 	.short	0x0000
        /*0074*/ 	.byte	0x00, 0xf5, 0x21, 0x00


	//----- nvinfo : EIATTR_SPARSE_MMA_MASK
	.align		4
.L_52:
        /*0078*/ 	.byte	0x03, 0x50
        /*007a*/ 	.short	0x0000


	//----- nvinfo : EIATTR_MAXREG_COUNT
	.align		4
        /*007c*/ 	.byte	0x03, 0x1b
        /*007e*/ 	.short	0x00ff


	//----- nvinfo : EIATTR_NUM_BARRIERS
	.align		4
        /*0080*/ 	.byte	0x02, 0x4c
        /*0082*/ 	.byte	0x01
	.zero		1


	//----- nvinfo : EIATTR_MERCURY_ISA_VERSION
	.align		4
        /*0084*/ 	.byte	0x03, 0x5f
        /*0086*/ 	.short	0x0101


	//----- nvinfo : EIATTR_INT_WARP_WIDE_INSTR_OFFSETS
	.align		4
        /*0088*/ 	.byte	0x04, 0x31
        /*008a*/ 	.short	(.L_54 - .L_53)


	//   ....[0]....
.L_53:
        /*008c*/ 	.word	0x00000e80


	//   ....[1]....
        /*0090*/ 	.word	0x00000e90


	//   ....[2]....
        /*0094*/ 	.word	0x000020f0


	//   ....[3]....
        /*0098*/ 	.word	0x00002100


	//   ....[4]....
        /*009c*/ 	.word	0x00002230


	//   ....[5]....
        /*00a0*/ 	.word	0x00002240


	//   ....[6]....
        /*00a4*/ 	.word	0x00002440


	//   ....[7]....
        /*00a8*/ 	.word	0x00002450


	//   ....[8]....
        /*00ac*/ 	.word	0x00002520


	//   ....[9]....
        /*00b0*/ 	.word	0x00002530


	//   ....[10]....
        /*00b4*/ 	.word	0x000026e0


	//   ....[11]....
        /*00b8*/ 	.word	0x000026f0


	//----- nvinfo : EIATTR_VRC_CTA_INIT_COUNT
	.align		4
.L_54:
        /*00bc*/ 	.byte	0x02, 0x4a
	.zero		1
	.zero		1


	//----- nvinfo : EIATTR_EXIT_INSTR_OFFSETS
	.align		4
        /*00c0*/ 	.byte	0x04, 0x1c
        /*00c2*/ 	.short	(.L_56 - .L_55)


	//   ....[0]....
.L_55:
        /*00c4*/ 	.word	0x000027b0


	//   ....[1]....
        /*00c8*/ 	.word	0x00002840


	//----- nvinfo : EIATTR_CRS_STACK_SIZE
	.align		4
.L_56:
        /*00cc*/ 	.byte	0x04, 0x1e
        /*00ce*/ 	.short	(.L_58 - .L_57)
.L_57:
        /*00d0*/ 	.word	0x00000000


	//----- nvinfo : EIATTR_CBANK_PARAM_SIZE
	.align		4
.L_58:
        /*00d4*/ 	.byte	0x03, 0x19
        /*00d6*/ 	.short	0x0034


	//----- nvinfo : EIATTR_PARAM_CBANK
	.align		4
        /*00d8*/ 	.byte	0x04, 0x0a
        /*00da*/ 	.short	(.L_60 - .L_59)
	.align		4
.L_59:
        /*00dc*/ 	.word	index@(.nv.constant0._Z28verify_reconstruction_kernelPPKhS0_S0_S0_Pimi)
        /*00e0*/ 	.short	0x0380
        /*00e2*/ 	.short	0x0034


	//----- nvinfo : EIATTR_SW_WAR
	.align		4
.L_60:
        /*00e4*/ 	.byte	0x04, 0x36
        /*00e6*/ 	.short	(.L_62 - .L_61)
.L_61:
        /*00e8*/ 	.word	0x00000008
.L_62:


//--------------------- .nv.info._Z21erasure_decode_kernelPPKhS1_PPhmiiS0_PKi --------------------------
	.section	.nv.info._Z21erasure_decode_kernelPPKhS1_PPhmiiS0_PKi,"",@"SHT_CUDA_INFO"
	.sectionflags	@""
	.align	4


	//----- nvinfo : EIATTR_CUDA_API_VERSION
	.align		4
        /*0000*/ 	.byte	0x04, 0x37
        /*0002*/ 	.short	(.L_64 - .L_63)
.L_63:
        /*0004*/ 	.word	0x00000082


	//----- nvinfo : EIATTR_KPARAM_INFO
	.align		4
.L_64:
        /*0008*/ 	.byte	0x04, 0x17
        /*000a*/ 	.short	(.L_66 - .L_65)
.L_65:
        /*000c*/ 	.word	0x00000000
        /*0010*/ 	.short	0x0007
        /*0012*/ 	.short	0x0030
        /*0014*/ 	.byte	0x00, 0xf5, 0x21, 0x00


	//----- nvinfo : EIATTR_KPARAM_INFO
	.align		4
.L_66:
        /*0018*/ 	.byte	0x04, 0x17
        /*001a*/ 	.short	(.L_68 - .L_67)
.L_67:
        /*001c*/ 	.word	0x00000000
        /*0020*/ 	.short	0x0006
        /*0022*/ 	.short	0x0028
        /*0024*/ 	.byte	0x00, 0xf5, 0x21, 0x00


	//----- nvinfo : EIATTR_KPARAM_INFO
	.align		4
.L_68:
        /*0028*/ 	.byte	0x04, 0x17
        /*002a*/ 	.short	(.L_70 - .L_69)
.L_69:
        /*002c*/ 	.word	0x00000000
        /*0030*/ 	.short	0x0005
        /*0032*/ 	.short	0x0024
        /*0034*/ 	.byte	0x00, 0xf0, 0x11, 0x00


	//----- nvinfo : EIATTR_KPARAM_INFO
	.align		4
.L_70:
        /*0038*/ 	.byte	0x04, 0x17
        /*003a*/ 	.short	(.L_72 - .L_71)
.L_71:
        /*003c*/ 	.word	0x00000000
        /*0040*/ 	.short	0x0004
        /*0042*/ 	.short	0x0020
        /*0044*/ 	.byte	0x00, 0xf0, 0x11, 0x00


	//----- nvinfo : EIATTR_KPARAM_INFO
	.align		4
.L_72:
        /*0048*/ 	.byte	0x04, 0x17
        /*004a*/ 	.short	(.L_74 - .L_73)
.L_73:
        /*004c*/ 	.word	0x00000000
        /*0050*/ 	.short	0x0003
        /*0052*/ 	.short	0x0018
        /*0054*/ 	.byte	0x00, 0xf0, 0x21, 0x00


	//----- nvinfo : EIATTR_KPARAM_INFO
	.align		4
.L_74:
        /*0058*/ 	.byte	0x04, 0x17
        /*005a*/ 	.short	(.L_76 - .L_75)
.L_75:
        /*005c*/ 	.word	0x00000000
        /*0060*/ 	.short	0x0002
        /*0062*/ 	.short	0x0010
        /*0064*/ 	.byte	0x00, 0xf5, 0x21, 0x00


	//----- nvinfo : EIATTR_KPARAM_INFO
	.align		4
.L_76:
        /*0068*/ 	.byte	0x04, 0x17
        /*006a*/ 	.short	(.L_78 - .L_77)
.L_77:
        /*006c*/ 	.word	0x00000000
        /*0070*/ 	.short	0x0001
        /*0072*/ 	.short	0x0008
        /*0074*/ 	.byte	0x00, 0xf5, 0x21, 0x00


	//----- nvinfo : EIATTR_KPARAM_INFO
	.align		4
.L_78:
        /*0078*/ 	.byte	0x04, 0x17
        /*007a*/ 	.short	(.L_80 - .L_79)
.L_79:
        /*007c*/ 	.word	0x00000000
        /*0080*/ 	.short	0x0000
        /*0082*/ 	.short	0x0000
        /*0084*/ 	.byte	0x00, 0xf5, 0x21, 0x00


	//----- nvinfo : EIATTR_SPARSE_MMA_MASK
	.align		4
.L_80:
        /*0088*/ 	.byte	0x03, 0x50
        /*008a*/ 	.short	0x0000


	//----- nvinfo : EIATTR_MAXREG_COUNT
	.align		4
        /*008c*/ 	.byte	0x03, 0x1b
        /*008e*/ 	.short	0x00ff


	//----- nvinfo : EIATTR_MERCURY_ISA_VERSION
	.align		4
        /*0090*/ 	.byte	0x03, 0x5f
        /*0092*/ 	.short	0x0101


	//----- nvinfo : EIATTR_VRC_CTA_INIT_COUNT
	.align		4
        /*0094*/ 	.byte	0x02, 0x4a
	.zero		1
	.zero		1


	//----- nvinfo : EIATTR_EXIT_INSTR_OFFSETS
	.align		4
        /*0098*/ 	.byte	0x04, 0x1c
        /*009a*/ 	.short	(.L_82 - .L_81)


	//   ....[0]....
.L_81:
        /*009c*/ 	.word	0x000000d0


	//   ....[1]....
        /*00a0*/ 	.word	0x00002ca0


	//   ....[2]....
        /*00a4*/ 	.word	0x000046d0


	//----- nvinfo : EIATTR_CRS_STACK_SIZE
	.align		4
.L_82:
        /*00a8*/ 	.byte	0x04, 0x1e
        /*00aa*/ 	.short	(.L_84 - .L_83)
.L_83:
        /*00ac*/ 	.word	0x00000000


	//----- nvinfo : EIATTR_CBANK_PARAM_SIZE
	.align		4
.L_84:
        /*00b0*/ 	.byte	0x03, 0x19
        /*00b2*/ 	.short	0x0038


	//----- nvinfo : EIATTR_PARAM_CBANK
	.align		4
        /*00b4*/ 	.byte	0x04, 0x0a
        /*00b6*/ 	.short	(.L_86 - .L_85)
	.align		4
.L_85:
        /*00b8*/ 	.word	index@(.nv.constant0._Z21erasure_decode_kernelPPKhS1_PPhmiiS0_PKi)
        /*00bc*/ 	.short	0x0380
        /*00be*/ 	.short	0x0038


	//----- nvinfo : EIATTR_SW_WAR
	.align		4
.L_86:
        /*00c0*/ 	.byte	0x04, 0x36
        /*00c2*/ 	.short	(.L_88 - .L_87)
.L_87:
        /*00c4*/ 	.word	0x00000008
.L_88:


//--------------------- .nv.info._Z29raid6_reconstruct_dual_kernelPPKhS0_S0_PhS2_miS0_PKi --------------------------
	.section	.nv.info._Z29raid6_reconstruct_dual_kernelPPKhS0_S0_PhS2_miS0_PKi,"",@"SHT_CUDA_INFO"
	.sectionflags	@""
	.align	4


	//----- nvinfo : EIATTR_CUDA_API_VERSION
	.align		4
        /*0000*/ 	.byte	0x04, 0x37
        /*0002*/ 	.short	(.L_90 - .L_89)
.L_89:
        /*0004*/ 	.word	0x00000082


	//----- nvinfo : EIATTR_KPARAM_INFO
	.align		4
.L_90:
        /*0008*/ 	.byte	0x04, 0x17
        /*000a*/ 	.short	(.L_92 - .L_91)
.L_91:
        /*000c*/ 	.word	0x00000000
        /*0010*/ 	.short	0x0008
        /*0012*/ 	.short	0x0040
        /*0014*/ 	.byte	0x00, 0xf5, 0x21, 0x00


	//----- nvinfo : EIATTR_KPARAM_INFO
	.align		4
.L_92:
        /*0018*/ 	.byte	0x04, 0x17
        /*001a*/ 	.short	(.L_94 - .L_93)
.L_93:
        /*001c*/ 	.word	0x00000000
        /*0020*/ 	.short	0x0007
        /*0022*/ 	.short	0x0038
        /*0024*/ 	.byte	0x00, 0xf5, 0x21, 0x00


	//----- nvinfo : EIATTR_KPARAM_INFO
	.align		4
.L_94:
        /*0028*/ 	.byte	0x04, 0x17
        /*002a*/ 	.short	(.L_96 - .L_95)
.L_95:
        /*002c*/ 	.word	0x00000000
        /*0030*/ 	.short	0x0006
        /*0032*/ 	.short	0x0030
        /*0034*/ 	.byte	0x00, 0xf0, 0x11, 0x00


	//----- nvinfo : EIATTR_KPARAM_INFO
	.align		4
.L_96:
        /*0038*/ 	.byte	0x04, 0x17
        /*003a*/ 	.short	(.L_98 - .L_97)
.L_97:
        /*003c*/ 	.word	0x00000000
        /*0040*/ 	.short	0x0005
        /*0042*/ 	.short	0x0028
        /*0044*/ 	.byte	0x00, 0xf0, 0x21, 0x00


	//----- nvinfo : EIATTR_KPARAM_INFO
	.align		4
.L_98:
        /*0048*/ 	.byte	0x04, 0x17
        /*004a*/ 	.short	(.L_100 - .L_99)
.L_99:
        /*004c*/ 	.word	0x00000000
        /*0050*/ 	.short	0x0004
        /*0052*/ 	.short	0x0020
        /*0054*/ 	.byte	0x00, 0xf5, 0x21, 0x00


	//----- nvinfo : EIATTR_KPARAM_INFO
	.align		4
.L_100:
        /*0058*/ 	.byte	0x04, 0x17
        /*005a*/ 	.short	(.L_102 - .L_101)
.L_101:
        /*005c*/ 	.word	0x00000000
        /*0060*/ 	.short	0x0003
        /*0062*/ 	.short	0x0018
        /*0064*/ 	.byte	0x00, 0xf5, 0x21, 0x00


	//----- nvinfo : EIATTR_KPARAM_INFO
	.align		4
.L_102:
        /*0068*/ 	.byte	0x04, 0x17
        /*006a*/ 	.short	(.L_104 - .L_103)
.L_103:
        /*006c*/ 	.word	0x00000000
        /*0070*/ 	.short	0x0002
        /*0072*/ 	.short	0x0010
        /*0074*/ 	.byte	0x00, 0xf5, 0x21, 0x00


	//----- nvinfo : EIATTR_KPARAM_INFO
	.align		4
.L_104:
        /*0078*/ 	.byte	0x04, 0x17
        /*007a*/ 	.short	(.L_106 - .L_105)
.L_105:
        /*007c*/ 	.word	0x00000000
        /*0080*/ 	.short	0x0001
        /*0082*/ 	.short	0x0008
        /*0084*/ 	.byte	0x00, 0xf5, 0x21, 0x00


	//----- nvinfo : EIATTR_KPARAM_INFO
	.align		4
.L_106:
        /*0088*/ 	.byte	0x04, 0x17
        /*008a*/ 	.short	(.L_108 - .L_107)
.L_107:
        /*008c*/ 	.word	0x00000000
        /*0090*/ 	.short	0x0000
        /*0092*/ 	.short	0x0000
        /*0094*/ 	.byte	0x00, 0xf5, 0x21, 0x00


	//----- nvinfo : EIATTR_SPARSE_MMA_MASK
	.align		4
.L_108:
        /*0098*/ 	.byte	0x03, 0x50
        /*009a*/ 	.short	0x0000


	//----- nvinfo : EIATTR_MAXREG_COUNT
	.align		4
        /*009c*/ 	.byte	0x03, 0x1b
        /*009e*/ 	.short	0x00ff


	//----- nvinfo : EIATTR_MERCURY_ISA_VERSION
	.align		4
        /*00a0*/ 	.byte	0x03, 0x5f
        /*00a2*/ 	.short	0x0101


	//----- nvinfo : EIATTR_VRC_CTA_INIT_COUNT
	.align		4
        /*00a4*/ 	.byte	0x02, 0x4a
	.zero		1
	.zero		1


	//----- nvinfo : EIATTR_EXIT_INSTR_OFFSETS
	.align		4
        /*00a8*/ 	.byte	0x04, 0x1c
        /*00aa*/ 	.short	(.L_110 - .L_109)


	//   ....[0]....
.L_109:
        /*00ac*/ 	.word	0x000000a0


	//   ....[1]....
        /*00b0*/ 	.word	0x000017b0


	//   ....[2]....
        /*00b4*/ 	.word	0x00002da0


	//   ....[3]....
        /*00b8*/ 	.word	0x00003110


	//   ....[4]....
        /*00bc*/ 	.word	0x00003550


	//----- nvinfo : EIATTR_CRS_STACK_SIZE
	.align		4
.L_110:
        /*00c0*/ 	.byte	0x04, 0x1e
        /*00c2*/ 	.short	(.L_112 - .L_111)
.L_111:
        /*00c4*/ 	.word	0x00000000


	//----- nvinfo : EIATTR_CBANK_PARAM_SIZE
	.align		4
.L_112:
        /*00c8*/ 	.byte	0x03, 0x19
        /*00ca*/ 	.short	0x0048


	//----- nvinfo : EIATTR_PARAM_CBANK
	.align		4
        /*00cc*/ 	.byte	0x04, 0x0a
        /*00ce*/ 	.short	(.L_114 - .L_113)
	.align		4
.L_113:
        /*00d0*/ 	.word	index@(.nv.constant0._Z29raid6_reconstruct_dual_kernelPPKhS0_S0_PhS2_miS0_PKi)
        /*00d4*/ 	.short	0x0380
        /*00d6*/ 	.short	0x0048


	//----- nvinfo : EIATTR_SW_WAR
	.align		4
.L_114:
        /*00d8*/ 	.byte	0x04, 0x36
        /*00da*/ 	.short	(.L_116 - .L_115)
.L_115:
        /*00dc*/ 	.word	0x00000008
.L_116:


//--------------------- .nv.info._Z33raid6_reconstruct_single_p_kernelPPKhS0_Phmi --------------------------
	.section	.nv.info._Z33raid6_reconstruct_single_p_kernelPPKhS0_Phmi,"",@"SHT_CUDA_INFO"
	.sectionflags	@""
	.align	4


	//----- nvinfo : EIATTR_CUDA_API_VERSION
	.align		4
        /*0000*/ 	.byte	0x04, 0x37
        /*0002*/ 	.short	(.L_118 - .L_117)
.L_117:
        /*0004*/ 	.word	0x00000082


	//----- nvinfo : EIATTR_KPARAM_INFO
	.align		4
.L_118:
        /*0008*/ 	.byte	0x04, 0x17
        /*000a*/ 	.short	(.L_120 - .L_119)
.L_119:
        /*000c*/ 	.word	0x00000000
        /*0010*/ 	.short	0x0004
        /*0012*/ 	.short	0x0020
        /*0014*/ 	.byte	0x00, 0xf0, 0x11, 0x00


	//----- nvinfo : EIATTR_KPARAM_INFO
	.align		4
.L_120:
        /*0018*/ 	.byte	0x04, 0x17
        /*001a*/ 	.short	(.L_122 - .L_121)
.L_121:
        /*001c*/ 	.word	0x00000000
        /*0020*/ 	.short	0x0003
        /*0022*/ 	.short	0x0018
        /*0024*/ 	.byte	0x00, 0xf0, 0x21, 0x00


	//----- nvinfo : EIATTR_KPARAM_INFO
	.align		4
.L_122:
        /*0028*/ 	.byte	0x04, 0x17
        /*002a*/ 	.short	(.L_124 - .L_123)
.L_123:
        /*002c*/ 	.word	0x00000000
        /*0030*/ 	.short	0x0002
        /*0032*/ 	.short	0x0010
        /*0034*/ 	.byte	0x00, 0xf5, 0x21, 0x00


	//----- nvinfo : EIATTR_KPARAM_INFO
	.align		4
.L_124:
        /*0038*/ 	.byte	0x04, 0x17
        /*003a*/ 	.short	(.L_126 - .L_125)
.L_125:
        /*003c*/ 	.word	0x00000000
        /*0040*/ 	.short	0x0001
        /*0042*/ 	.short	0x0008
        /*0044*/ 	.byte	0x00, 0xf5, 0x21, 0x00


	//----- nvinfo : EIATTR_KPARAM_INFO
	.align		4
.L_126:
        /*0048*/ 	.byte	0x04, 0x17
        /*004a*/ 	.short	(.L_128 - .L_127)
.L_127:
        /*004c*/ 	.word	0x00000000
        /*0050*/ 	.short	0x0000
        /*0052*/ 	.short	0x0000
        /*0054*/ 	.byte	0x00, 0xf5, 0x21, 0x00


	//----- nvinfo : EIATTR_SPARSE_MMA_MASK
	.align		4
.L_128:
        /*0058*/ 	.byte	0x03, 0x50
        /*005a*/ 	.short	0x0000


	//----- nvinfo : EIATTR_MAXREG_COUNT
	.align		4
        /*005c*/ 	.byte	0x03, 0x1b
        /*005e*/ 	.short	0x00ff


	//----- nvinfo : EIATTR_MERCURY_ISA_VERSION
	.align		4
        /*0060*/ 	.byte	0x03, 0x5f
        /*0062*/ 	.short	0x0101


	//----- nvinfo : EIATTR_VRC_CTA_INIT_COUNT
	.align		4
        /*0064*/ 	.byte	0x02, 0x4a
	.zero		1
	.zero		1


	//----- nvinfo : EIATTR_EXIT_INSTR_OFFSETS
	.align		4
        /*0068*/ 	.byte	0x04, 0x1c
        /*006a*/ 	.short	(.L_130 - .L_129)


	//   ....[0]....
.L_129:
        /*006c*/ 	.word	0x000000c0


	//   ....[1]....
        /*0070*/ 	.word	0x000006d0


	//   ....[2]....
        /*0074*/ 	.word	0x00000b20


	//   ....[3]....
        /*0078*/ 	.word	0x00000d60


	//----- nvinfo : EIATTR_CRS_STACK_SIZE
	.align		4
.L_130:
        /*007c*/ 	.byte	0x04, 0x1e
        /*007e*/ 	.short	(.L_132 - .L_131)
.L_131:
        /*0080*/ 	.word	0x00000000


	//----- nvinfo : EIATTR_CBANK_PARAM_SIZE
	.align		4
.L_132:
        /*0084*/ 	.byte	0x03, 0x19
        /*0086*/ 	.short	0x0024


	//----- nvinfo : EIATTR_PARAM_CBANK
	.align		4
        /*0088*/ 	.byte	0x04, 0x0a
        /*008a*/ 	.short	(.L_134 - .L_133)
	.align		4
.L_133:
        /*008c*/ 	.word	index@(.nv.constant0._Z33raid6_reconstruct_single_p_kernelPPKhS0_Phmi)
        /*0090*/ 	.short	0x0380
        /*0092*/ 	.short	0x0024


	//----- nvinfo : EIATTR_SW_WAR
	.align		4
.L_134:
        /*0094*/ 	.byte	0x04, 0x36
        /*0096*/ 	.short	(.L_136 - .L_135)
.L_135:
        /*0098*/ 	.word	0x00000008
.L_136:


//--------------------- .nv.info._Z24raid5_reconstruct_kernelPPKhS0_Phmi --------------------------
	.section	.nv.info._Z24raid5_reconstruct_kernelPPKhS0_Phmi,"",@"SHT_CUDA_INFO"
	.sectionflags	@""
	.align	4


	//----- nvinfo : EIATTR_CUDA_API_VERSION
	.align		4
        /*0000*/ 	.byte	0x04, 0x37
        /*0002*/ 	.short	(.L_138 - .L_137)
.L_137:
        /*0004*/ 	.word	0x00000082


	//----- nvinfo : EIATTR_KPARAM_INFO
	.align		4
.L_138:
        /*0008*/ 	.byte	0x04, 0x17
        /*000a*/ 	.short	(.L_140 - .L_139)
.L_139:
        /*000c*/ 	.word	0x00000000
        /*0010*/ 	.short	0x0004
        /*0012*/ 	.short	0x0020
        /*0014*/ 	.byte	0x00, 0xf0, 0x11, 0x00


	//----- nvinfo : EIATTR_KPARAM_INFO
	.align		4
.L_140:
        /*0018*/ 	.byte	0x04, 0x17
        /*001a*/ 	.short	(.L_142 - .L_141)
.L_141:
        /*001c*/ 	.word	0x00000000
        /*0020*/ 	.short	0x0003
        /*0022*/ 	.short	0x0018
        /*0024*/ 	.byte	0x00, 0xf0, 0x21, 0x00


	//----- nvinfo : EIATTR_KPARAM_INFO
	.align		4
.L_142:
        /*0028*/ 	.byte	0x04, 0x17
        /*002a*/ 	.short	(.L_144 - .L_143)
.L_143:
        /*002c*/ 	.word	0x00000000
        /*0030*/ 	.short	0x0002
        /*0032*/ 	.short	0x0010
        /*0034*/ 	.byte	0x00, 0xf5, 0x21, 0x00


	//----- nvinfo : EIATTR_KPARAM_INFO
	.align		4
.L_144:
        /*0038*/ 	.byte	0x04, 0x17
        /*003a*/ 	.short	(.L_146 - .L_145)
.L_145:
        /*003c*/ 	.word	0x00000000
        /*0040*/ 	.short	0x0001
        /*0042*/ 	.short	0x0008
        /*0044*/ 	.byte	0x00, 0xf5, 0x21, 0x00


	//----- nvinfo : EIATTR_KPARAM_INFO
	.align		4
.L_146:
        /*0048*/ 	.byte	0x04, 0x17
        /*004a*/ 	.short	(.L_148 - .L_147)
.L_147:
        /*004c*/ 	.word	0x00000000
        /*0050*/ 	.short	0x0000
        /*0052*/ 	.short	0x0000
        /*0054*/ 	.byte	0x00, 0xf5, 0x21, 0x00


	//----- nvinfo : EIATTR_SPARSE_MMA_MASK
	.align		4
.L_148:
        /*0058*/ 	.byte	0x03, 0x50
        /*005a*/ 	.short	0x0000


	//----- nvinfo : EIATTR_MAXREG_COUNT
	.align		4
        /*005c*/ 	.byte	0x03, 0x1b
        /*005e*/ 	.short	0x00ff


	//----- nvinfo : EIATTR_MERCURY_ISA_VERSION
	.align		4
        /*0060*/ 	.byte	0x03, 0x5f
        /*0062*/ 	.short	0x0101


	//----- nvinfo : EIATTR_VRC_CTA_INIT_COUNT
	.align		4
        /*0064*/ 	.byte	0x02, 0x4a
	.zero		1
	.zero		1


	//----- nvinfo : EIATTR_EXIT_INSTR_OFFSETS
	.align		4
        /*0068*/ 	.byte	0x04, 0x1c
        /*006a*/ 	.short	(.L_150 - .L_149)


	//   ....[0]....
.L_149:
        /*006c*/ 	.word	0x000000c0


	//   ....[1]....
        /*0070*/ 	.word	0x000006d0


	//   ....[2]....
        /*0074*/ 	.word	0x00000b20


	//   ....[3]....
        /*0078*/ 	.word	0x00000d60


	//----- nvinfo : EIATTR_CRS_STACK_SIZE
	.align		4
.L_150:
        /*007c*/ 	.byte	0x04, 0x1e
        /*007e*/ 	.short	(.L_152 - .L_151)
.L_151:
        /*0080*/ 	.word	0x00000000


	//----- nvinfo : EIATTR_CBANK_PARAM_SIZE
	.align		4
.L_152:
        /*0084*/ 	.byte	0x03, 0x19
        /*0086*/ 	.short	0x0024


	//----- nvinfo : EIATTR_PARAM_CBANK
	.align		4
        /*0088*/ 	.byte	0x04, 0x0a
        /*008a*/ 	.short	(.L_154 - .L_153)
	.align		4
.L_153:
        /*008c*/ 	.word	index@(.nv.constant0._Z24raid5_reconstruct_kernelPPKhS0_Phmi)
        /*0090*/ 	.short	0x0380
        /*0092*/ 	.short	0x0024


	//----- nvinfo : EIATTR_SW_WAR
	.align		4
.L_154:
        /*0094*/ 	.byte	0x04, 0x36
        /*0096*/ 	.short	(.L_156 - .L_155)
.L_155:
        /*0098*/ 	.word	0x00000008
.L_156:


//--------------------- .nv.callgraph             --------------------------
	.section	.nv.callgraph,"",@"SHT_CUDA_CALLGRAPH"
	.align	4
	.sectionentsize	8
	.align		4
        /*0000*/ 	.word	0x00000000
	.align		4
        /*0004*/ 	.word	0xffffffff
	.align		4
        /*0008*/ 	.word	0x00000000
	.align		4
        /*000c*/ 	.word	0xfffffffe
	.align		4
        /*0010*/ 	.word	0x00000000
	.align		4
        /*0014*/ 	.word	0xfffffffd
	.align		4
        /*0018*/ 	.word	0x00000000
	.align		4
        /*001c*/ 	.word	0xfffffffc


//--------------------- .nv.constant3             --------------------------
	.section	.nv.constant3,"a",@progbits
.nv.constant3:
	.type		gf_exp,@object
	.size		gf_exp,(gf_log - gf_exp)
gf_exp:
	.zero		512
	.type		gf_log,@object
	.size		gf_log,(gf_inv - gf_log)
gf_log:
	.zero		256
	.type		gf_inv,@object
	.size		gf_inv,(.L_2 - gf_inv)
gf_inv:
	.zero		256
.L_2:


//--------------------- .text._Z28verify_reconstruction_kernelPPKhS0_S0_S0_Pimi --------------------------
	.section	.text._Z28verify_reconstruction_kernelPPKhS0_S0_S0_Pimi,"ax",@progbits
	.align	128
        .global         _Z28verify_reconstruction_kernelPPKhS0_S0_S0_Pimi
        .type           _Z28verify_reconstruction_kernelPPKhS0_S0_S0_Pimi,@function
        .size           _Z28verify_reconstruction_kernelPPKhS0_S0_S0_Pimi,(.L_x_118 - _Z28verify_reconstruction_kernelPPKhS0_S0_S0_Pimi)
        .other          _Z28verify_reconstruction_kernelPPKhS0_S0_S0_Pimi,@"STO_CUDA_ENTRY STV_DEFAULT"
_Z28verify_reconstruction_kernelPPKhS0_S0_S0_Pimi:
.text._Z28verify_reconstruction_kernelPPKhS0_S0_S0_Pimi:
[----:B------:R-:W-:Y:S01]  /*0000*/  LDC R1, c[0x0][0x37c] ;  /* 0x0000df00ff017b82 */ /* 0x000fe20000000800 */
[----:B------:R-:W0:Y:S07]  /*0010*/  S2R R0, SR_TID.X ;  /* 0x0000000000007919 */ /* 0x000e2e0000002100 */
[----:B------:R-:W1:Y:S01]  /*0020*/  S2UR UR18, SR_CTAID.X ;  /* 0x00000000001279c3 */ /* 0x000e620000002500 */
[----:B------:R-:W2:Y:S01]  /*0030*/  LDCU.64 UR20, c[0x0][0x3a8] ;  /* 0x00007500ff1477ac */ /* 0x000ea20008000a00 */
[----:B------:R-:W-:Y:S01]  /*0040*/  BSSY.RECONVERGENT B0, `(.L_x_0) ;  /* 0x0000274000007945 */ /* 0x000fe20003800200 */
[----:B------:R-:W3:Y:S05]  /*0050*/  LDCU.64 UR6, c[0x0][0x358] ;  /* 0x00006b00ff0677ac */ /* 0x000eea0008000a00 */
[----:B------:R-:W1:Y:S01]  /*0060*/  LDC R5, c[0x0][0x360] ;  /* 0x0000d800ff057b82 */ /* 0x000e620000000800 */
[----:B------:R-:W4:Y:S01]  /*0070*/  LDCU UR4, c[0x0][0x370] ;  /* 0x00006e00ff0477ac */ /* 0x000f220008000800 */
[----:B------:R-:W1:Y:S01]  /*0080*/  LDCU.64 UR8, c[0x0][0x3a8] ;  /* 0x00007500ff0877ac */ /* 0x000e620008000a00 */
[----:B------:R-:W1:Y:S01]  /*0090*/  LDCU.64 UR10, c[0x0][0x3a8] ;  /* 0x00007500ff0a77ac */ /* 0x000e620008000a00 */
[----:B------:R-:W1:Y:S01]  /*00a0*/  LDCU.64 UR12, c[0x0][0x388] ;  /* 0x00007100ff0c77ac */ /* 0x000e620008000a00 */
[----:B------:R-:W1:Y:S01]  /*00b0*/  LDCU.64 UR14, c[0x0][0x388] ;  /* 0x00007100ff0e77ac */ /* 0x000e620008000a00 */
[----:B------:R-:W1:Y:S01]  /*00c0*/  LDCU.64 UR16, c[0x0][0x390] ;  /* 0x00007200ff1077ac */ /* 0x000e620008000a00 */
[----:B0-----:R-:W-:-:S13]  /*00d0*/  ISETP.NE.AND P0, PT, R0, RZ, PT ;  /* 0x000000ff0000720c */ /* 0x001fda0003f05270 */
[----:B------:R-:W0:Y:S01]  /*00e0*/  @!P0 S2R R3, SR_CgaCtaId ;  /* 0x0000000000038919 */ /* 0x000e220000008800 */
[----:B------:R-:W-:-:S04]  /*00f0*/  @!P0 MOV R2, 0x400 ;  /* 0x0000040000028802 */ /* 0x000fc80000000f00 */
[----:B0-----:R-:W-:Y:S01]  /*0100*/  @!P0 LEA R4, R3, R2, 0x18 ;  /* 0x0000000203048211 */ /* 0x001fe200078ec0ff */
[C---:B-1----:R-:W-:Y:S02]  /*0110*/  IMAD R2, R5.reuse, UR18, R0 ;  /* 0x0000001205027c24 */ /* 0x042fe4000f8e0200 */
[----:B------:R-:W-:Y:S02]  /*0120*/  IMAD.MOV.U32 R3, RZ, RZ, RZ ;  /* 0x000000ffff037224 */ /* 0x000fe400078e00ff */
[----:B------:R0:W-:Y:S01]  /*0130*/  @!P0 STS [R4], RZ ;  /* 0x000000ff04008388 */ /* 0x0001e20000000800 */
[----:B------:R-:W-:Y:S01]  /*0140*/  BAR.SYNC.DEFER_BLOCKING 0x0 ;  /* 0x0000000000007b1d */ /* 0x000fe20000010000 */
[----:B--2---:R-:W-:Y:S01]  /*0150*/  ISETP.GE.U32.AND P0, PT, R2, UR20, PT ;  /* 0x0000001402007c0c */ /* 0x004fe2000bf06070 */
[----:B----4-:R-:W-:-:S03]  /*0160*/  IMAD R5, R5, UR4, RZ ;  /* 0x0000000405057c24 */ /* 0x010fc6000f8e02ff */
[----:B------:R-:W-:-:S13]  /*0170*/  ISETP.GE.U32.AND.EX P0, PT, R3, UR21, PT, P0 ;  /* 0x0000001503007c0c */ /* 0x000fda000bf06100 */
[----:B0--3--:R-:W-:Y:S05]  /*0180*/  @P0 BRA `(.L_x_1) ;  /* 0x00000024007c0947 */ /* 0x009fea0003800000 */
[----:B------:R-:W0:Y:S02]  /*0190*/  LDC R10, c[0x0][0x3b0] ;  /* 0x0000ec00ff0a7b82 */ /* 0x000e240000000800 */
[----:B0-----:R-:W-:-:S13]  /*01a0*/  ISETP.GE.AND P0, PT, R10, 0x1, PT ;  /* 0x000000010a00780c */ /* 0x001fda0003f06270 */
[----:B------:R-:W-:Y:S05]  /*01b0*/  @!P0 BRA `(.L_x_2) ;  /* 0x00000020005c8947 */ /* 0x000fea0003800000 */
[----:B------:R-:W0:Y:S02]  /*01c0*/  LDCU.64 UR4, c[0x0][0x390] ;  /* 0x00007200ff0477ac */ /* 0x000e240008000a00 */
[----:B0-----:R-:W-:-:S04]  /*01d0*/  UISETP.NE.U32.AND UP0, UPT, UR4, URZ, UPT ;  /* 0x000000ff0400728c */ /* 0x001fc8000bf05070 */
[----:B------:R-:W-:-:S09]  /*01e0*/  UISETP.NE.AND.EX UP0, UPT, UR5, URZ, UPT, UP0 ;  /* 0x000000ff0500728c */ /* 0x000fd2000bf05300 */
[----:B------:R-:W-:Y:S05]  /*01f0*/  BRA.U UP0, `(.L_x_3) ;  /* 0x0000000d00607547 */ /* 0x000fea000b800000 */
[----:B------:R-:W0:Y:S01]  /*0200*/  LDC.64 R8, c[0x0][0x380] ;  /* 0x0000e000ff087b82 */ /* 0x000e220000000a00 */
[C---:B------:R-:W-:Y:S02]  /*0210*/  LOP3.LUT R7, R10.reuse, 0x7ffffff0, RZ, 0xc0, !PT ;  /* 0x7ffffff00a077812 */ /* 0x040fe400078ec0ff */
[----:B------:R-:W-:-:S03]  /*0220*/  LOP3.LUT R6, R10, 0xf, RZ, 0xc0, !PT ;  /* 0x0000000f0a067812 */ /* 0x000fc600078ec0ff */
[----:B------:R-:W-:Y:S01]  /*0230*/  IMAD.MOV R11, RZ, RZ, -R7 ;  /* 0x000000ffff0b7224 */ /* 0x000fe200078e0a07 */
[----:B0-----:R-:W-:-:S05]  /*0240*/  IADD3 R4, P0, PT, R8, 0x40, RZ ;  /* 0x0000004008047810 */ /* 0x001fca0007f1e0ff */
[----:B------:R-:W-:Y:S01]  /*0250*/  IMAD.X R8, RZ, RZ, R9, P0 ;  /* 0x000000ffff087224 */ /* 0x000fe200000e0609 */
[C---:B------:R-:W-:Y:S02]  /*0260*/  LOP3.LUT R9, R10.reuse, 0x7, RZ, 0xc0, !PT ;  /* 0x000000070a097812 */ /* 0x040fe400078ec0ff */
[----:B------:R-:W-:-:S07]  /*0270*/  LOP3.LUT R10, R10, 0x3, RZ, 0xc0, !PT ;  /* 0x000000030a0a7812 */ /* 0x000fce00078ec0ff */
.L_x_11:
[----:B0-----:R-:W0:Y:S01]  /*0280*/  LDCU UR4, c[0x0][0x3b0] ;  /* 0x00007600ff0477ac */ /* 0x001e220008000800 */
[----:B------:R-:W-:Y:S01]  /*0290*/  PRMT R19, RZ, 0x7610, R19 ;  /* 0x00007610ff137816 */ /* 0x000fe20000000013 */
[----:B------:R-:W-:Y:S01]  /*02a0*/  IMAD.MOV.U32 R18, RZ, RZ, RZ ;  /* 0x000000ffff127224 */ /* 0x000fe200078e00ff */
[----:B0-----:R-:W-:-:S09]  /*02b0*/  UISETP.GE.U32.AND UP0, UPT, UR4, 0x10, UPT ;  /* 0x000000100400788c */ /* 0x001fd2000bf06070 */
[----:B------:R-:W-:Y:S05]  /*02c0*/  BRA.U !UP0, `(.L_x_4) ;  /* 0x00000005084c7547 */ /* 0x000fea000b800000 */
[----:B------:R-:W-:Y:S01]  /*02d0*/  PRMT R19, RZ, 0x7610, R19 ;  /* 0x00007610ff137816 */ /* 0x000fe20000000013 */
[----:B------:R-:W-:Y:S02]  /*02e0*/  IMAD.MOV.U32 R12, RZ, RZ, R4 ;  /* 0x000000ffff0c7224 */ /* 0x000fe400078e0004 */
[----:B------:R-:W-:Y:S02]  /*02f0*/  IMAD.MOV.U32 R13, RZ, RZ, R8 ;  /* 0x000000ffff0d7224 */ /* 0x000fe400078e0008 */
[----:B------:R-:W-:-:S07]  /*0300*/  IMAD.MOV.U32 R18, RZ, RZ, R11 ;  /* 0x000000ffff127224 */ /* 0x000fce00078e000b */
.L_x_5:
[----:B------:R-:W2:Y:S04]  /*0310*/  LDG.E.64.CONSTANT R20, desc[UR6][R12.64+-0x40] ;  /* 0xffffc0060c147981 */ /* 0x000ea8000c1e9b00 */
[----:B------:R-:W3:Y:S04]  /*0320*/  LDG.E.64.CONSTANT R14, desc[UR6][R12.64+-0x38] ;  /* 0xffffc8060c0e7981 */ /* 0x000ee8000c1e9b00 */
[----:B------:R-:W4:Y:S04]  /*0330*/  LDG.E.64.CONSTANT R22, desc[UR6][R12.64+-0x30] ;  /* 0xffffd0060c167981 */ /* 0x000f28000c1e9b00 */
[----:B------:R-:W5:Y:S01]  /*0340*/  LDG.E.64.CONSTANT R16, desc[UR6][R12.64+-0x28] ;  /* 0xffffd8060c107981 */ /* 0x000f62000c1e9b00 */
[----:B--2---:R-:W-:-:S05]  /*0350*/  IADD3 R24, P0, PT, R20, R2, RZ ;  /* 0x0000000214187210 */ /* 0x004fca0007f1e0ff */
[----:B------:R-:W-:Y:S02]  /*0360*/  IMAD.X R25, R21, 0x1, R3, P0 ;  /* 0x0000000115197824 */ /* 0x000fe400000e0603 */
[----:B------:R-:W2:Y:S01]  /*0370*/  LDG.E.64.CONSTANT R20, desc[UR6][R12.64+-0x20] ;  /* 0xffffe0060c147981 */ /* 0x000ea2000c1e9b00 */
[----:B---3--:R-:W-:-:S03]  /*0380*/  IADD3 R26, P0, PT, R14, R2, RZ ;  /* 0x000000020e1a7210 */ /* 0x008fc60007f1e0ff */
[----:B------:R-:W3:Y:S02]  /*0390*/  LD.E.U8 R24, desc[UR6][R24.64] ;  /* 0x0000000618187980 */ /* 0x000ee4000c101100 */
[--C-:B------:R-:W-:Y:S01]  /*03a0*/  IMAD.X R27, R15, 0x1, R3.reuse, P0 ;  /* 0x000000010f1b7824 */ /* 0x100fe200000e0603 */
[-C--:B----4-:R-:W-:Y:S01]  /*03b0*/  IADD3 R22, P0, PT, R22, R2.reuse, RZ ;  /* 0x0000000216167210 */ /* 0x090fe20007f1e0ff */
[----:B------:R-:W4:Y:S04]  /*03c0*/  LDG.E.64.CONSTANT R14, desc[UR6][R12.64+-0x18] ;  /* 0xffffe8060c0e7981 */ /* 0x000f28000c1e9b00 */
[--C-:B------:R-:W-:Y:S01]  /*03d0*/  IMAD.X R23, R23, 0x1, R3.reuse, P0 ;  /* 0x0000000117177824 */ /* 0x100fe200000e0603 */
[-C--:B-----5:R-:W-:Y:S01]  /*03e0*/  IADD3 R16, P0, PT, R16, R2.reuse, RZ ;  /* 0x0000000210107210 */ /* 0x0a0fe20007f1e0ff */
[----:B------:R-:W3:Y:S04]  /*03f0*/  LD.E.U8 R26, desc[UR6][R26.64] ;  /* 0x000000061a1a7980 */ /* 0x000ee8000c101100 */
[----:B------:R-:W-:Y:S01]  /*0400*/  IMAD.X R17, R17, 0x1, R3, P0 ;  /* 0x0000000111117824 */ /* 0x000fe200000e0603 */
[----:B------:R-:W5:Y:S04]  /*0410*/  LD.E.U8 R22, desc[UR6][R22.64] ;  /* 0x0000000616167980 */ /* 0x000f68000c101100 */
[----:B------:R0:W5:Y:S04]  /*0420*/  LD.E.U8 R25, desc[UR6][R16.64] ;  /* 0x0000000610197980 */ /* 0x000168000c101100 */
[----:B------:R-:W0:Y:S01]  /*0430*/  LDG.E.64.CONSTANT R16, desc[UR6][R12.64+-0x8] ;  /* 0xfffff8060c107981 */ /* 0x000e22000c1e9b00 */
[----:B--2---:R-:W-:-:S05]  /*0440*/  IADD3 R28, P0, PT, R20, R2, RZ ;  /* 0x00000002141c7210 */ /* 0x004fca0007f1e0ff */
[----:B------:R-:W-:Y:S02]  /*0450*/  IMAD.X R29, R21, 0x1, R3, P0 ;  /* 0x00000001151d7824 */ /* 0x000fe400000e0603 */
[----:B------:R-:W2:Y:S01]  /*0460*/  LDG.E.64.CONSTANT R20, desc[UR6][R12.64+-0x10] ;  /* 0xfffff0060c147981 */ /* 0x000ea2000c1e9b00 */
[----:B----4-:R-:W-:-:S03]  /*0470*/  IADD3 R14, P0, PT, R14, R2, RZ ;  /* 0x000000020e0e7210 */ /* 0x010fc60007f1e0ff */
[----:B------:R-:W4:Y:S02]  /*0480*/  LD.E.U8 R23, desc[UR6][R28.64] ;  /* 0x000000061c177980 */ /* 0x000f24000c101100 */
[----:B------:R-:W-:-:S05]  /*0490*/  IMAD.X R15, R15, 0x1, R3, P0 ;  /* 0x000000010f0f7824 */ /* 0x000fca00000e0603 */
[----:B------:R-:W4:Y:S04]  /*04a0*/  LD.E.U8 R14, desc[UR6][R14.64] ;  /* 0x000000060e0e7980 */ /* 0x000f28000c101100 */
[----:B------:R-:W4:Y:S01]  /*04b0*/  LDG.E.64.CONSTANT R28, desc[UR6][R12.64] ;  /* 0x000000060c1c7981 */ /* 0x000f22000c1e9b00 */
[----:B---3--:R-:W-:-:S03]  /*04c0*/  LOP3.LUT R24, R26, R24, R19, 0x96, !PT ;  /* 0x000000181a187212 */ /* 0x008fc600078e9613 */
[----:B------:R-:W3:Y:S01]  /*04d0*/  LDG.E.64.CONSTANT R26, desc[UR6][R12.64+0x8] ;  /* 0x000008060c1a7981 */ /* 0x000ee2000c1e9b00 */
[----:B--2---:R-:W-:-:S05]  /*04e0*/  IADD3 R20, P0, PT, R20, R2, RZ ;  /* 0x0000000214147210 */ /* 0x004fca0007f1e0ff */
[----:B------:R-:W-:Y:S01]  /*04f0*/  IMAD.X R21, R21, 0x1, R3, P0 ;  /* 0x0000000115157824 */ /* 0x000fe200000e0603 */
[----:B0-----:R-:W-:-:S04]  /*0500*/  IADD3 R16, P0, PT, R16, R2, RZ ;  /* 0x0000000210107210 */ /* 0x001fc80007f1e0ff */
[----:B------:R-:W2:Y:S01]  /*0510*/  LD.E.U8 R20, desc[UR6][R20.64] ;  /* 0x0000000614147980 */ /* 0x000ea2000c101100 */
[----:B------:R-:W-:-:S06]  /*0520*/  IMAD.X R17, R17, 0x1, R3, P0 ;  /* 0x0000000111117824 */ /* 0x000fcc00000e0603 */
[----:B------:R-:W2:Y:S01]  /*0530*/  LD.E.U8 R17, desc[UR6][R16.64] ;  /* 0x0000000610117980 */ /* 0x000ea2000c101100 */
[----:B-----5:R-:W-:-:S04]  /*0540*/  LOP3.LUT R22, R25, R22, R24, 0x96, !PT ;  /* 0x0000001619167212 */ /* 0x020fc800078e9618 */
[----:B----4-:R-:W-:Y:S02]  /*0550*/  LOP3.LUT R19, R14, R23, R22, 0x96, !PT ;  /* 0x000000170e137212 */ /* 0x010fe400078e9616 */
[----:B------:R-:W4:Y:S04]  /*0560*/  LDG.E.64.CONSTANT R14, desc[UR6][R12.64+0x10] ;  /* 0x000010060c0e7981 */ /* 0x000f28000c1e9b00 */
[----:B------:R-:W5:Y:S01]  /*0570*/  LDG.E.64.CONSTANT R22, desc[UR6][R12.64+0x18] ;  /* 0x000018060c167981 */ /* 0x000f62000c1e9b00 */
[----:B------:R-:W-:-:S05]  /*0580*/  IADD3 R24, P0, PT, R28, R2, RZ ;  /* 0x000000021c187210 */ /* 0x000fca0007f1e0ff */
[----:B------:R-:W-:Y:S01]  /*0590*/  IMAD.X R25, R29, 0x1, R3, P0 ;  /* 0x000000011d197824 */ /* 0x000fe200000e0603 */
[----:B---3--:R-:W-:-:S04]  /*05a0*/  IADD3 R28, P0, PT, R26, R2, RZ ;  /* 0x000000021a1c7210 */ /* 0x008fc80007f1e0ff */
[----:B------:R-:W3:Y:S01]  /*05b0*/  LD.E.U8 R24, desc[UR6][R24.64] ;  /* 0x0000000618187980 */ /* 0x000ee2000c101100 */
[----:B------:R-:W-:-:S03]  /*05c0*/  IMAD.X R29, R27, 0x1, R3, P0 ;  /* 0x000000011b1d7824 */ /* 0x000fc600000e0603 */
[----:B------:R-:W3:Y:S04]  /*05d0*/  LDG.E.64.CONSTANT R26, desc[UR6][R12.64+0x30] ;  /* 0x000030060c1a7981 */ /* 0x000ee8000c1e9b00 */
[----:B------:R0:W3:Y:S04]  /*05e0*/  LD.E.U8 R25, desc[UR6][R28.64] ;  /* 0x000000061c197980 */ /* 0x0000e8000c101100 */
[----:B------:R-:W0:Y:S01]  /*05f0*/  LDG.E.64.CONSTANT R28, desc[UR6][R12.64+0x38] ;  /* 0x000038060c1c7981 */ /* 0x000e22000c1e9b00 */
[----:B--2---:R-:W-:-:S03]  /*0600*/  LOP3.LUT R19, R17, R20, R19, 0x96, !PT ;  /* 0x0000001411137212 */ /* 0x004fc600078e9613 */
[----:B------:R-:W2:Y:S04]  /*0610*/  LDG.E.64.CONSTANT R16, desc[UR6][R12.64+0x20] ;  /* 0x000020060c107981 */ /* 0x000ea8000c1e9b00 */
[----:B------:R-:W3:Y:S01]  /*0620*/  LDG.E.64.CONSTANT R20, desc[UR6][R12.64+0x28] ;  /* 0x000028060c147981 */ /* 0x000ee2000c1e9b00 */
[----:B----4-:R-:W-:-:S05]  /*0630*/  IADD3 R14, P0, PT, R14, R2, RZ ;  /* 0x000000020e0e7210 */ /* 0x010fca0007f1e0ff */
[----:B------:R-:W-:Y:S01]  /*0640*/  IMAD.X R15, R15, 0x1, R3, P0 ;  /* 0x000000010f0f7824 */ /* 0x000fe200000e0603 */
[----:B-----5:R-:W-:-:S04]  /*0650*/  IADD3 R22, P0, PT, R22, R2, RZ ;  /* 0x0000000216167210 */ /* 0x020fc80007f1e0ff */
[----:B------:R-:W4:Y:S01]  /*0660*/  LD.E.U8 R14, desc[UR6][R14.64] ;  /* 0x000000060e0e7980 */ /* 0x000f22000c101100 */
[----:B------:R-:W-:-:S06]  /*0670*/  IMAD.X R23, R23, 0x1, R3, P0 ;  /* 0x0000000117177824 */ /* 0x000fcc00000e0603 */
[----:B------:R-:W4:Y:S01]  /*0680*/  LD.E.U8 R23, desc[UR6][R22.64] ;  /* 0x0000000616177980 */ /* 0x000f22000c101100 */
[----:B--2---:R-:W-:-:S05]  /*0690*/  IADD3 R16, P0, PT, R16, R2, RZ ;  /* 0x0000000210107210 */ /* 0x004fca0007f1e0ff */
[----:B------:R-:W-:Y:S01]  /*06a0*/  IMAD.X R17, R17, 0x1, R3, P0 ;  /* 0x0000000111117824 */ /* 0x000fe200000e0603 */
[----:B---3--:R-:W-:-:S04]  /*06b0*/  IADD3 R20, P0, PT, R20, R2, RZ ;  /* 0x0000000214147210 */ /* 0x008fc80007f1e0ff */
[----:B------:R-:W2:Y:S01]  /*06c0*/  LD.E.U8 R16, desc[UR6][R16.64] ;  /* 0x0000000610107980 */ /* 0x000ea2000c101100 */
[----:B------:R-:W-:Y:S01]  /*06d0*/  IMAD.X R21, R21, 0x1, R3, P0 ;  /* 0x0000000115157824 */ /* 0x000fe200000e0603 */
[----:B------:R-:W-:-:S05]  /*06e0*/  IADD3 R26, P0, PT, R26, R2, RZ ;  /* 0x000000021a1a7210 */ /* 0x000fca0007f1e0ff */
[--C-:B------:R-:W-:Y:S01]  /*06f0*/  IMAD.X R27, R27, 0x1, R3.reuse, P0 ;  /* 0x000000011b1b7824 */ /* 0x100fe200000e0603 */
[----:B0-----:R-:W-:Y:S01]  /*0700*/  IADD3 R28, P0, PT, R28, R2, RZ ;  /* 0x000000021c1c7210 */ /* 0x001fe20007f1e0ff */
[----:B------:R-:W2:Y:S04]  /*0710*/  LD.E.U8 R21, desc[UR6][R20.64] ;  /* 0x0000000614157980 */ /* 0x000ea8000c101100 */
[----:B------:R-:W-:Y:S01]  /*0720*/  IMAD.X R29, R29, 0x1, R3, P0 ;  /* 0x000000011d1d7824 */ /* 0x000fe200000e0603 */
[----:B------:R-:W3:Y:S04]  /*0730*/  LD.E.U8 R27, desc[UR6][R26.64] ;  /* 0x000000061a1b7980 */ /* 0x000ee8000c101100 */
[----:B------:R-:W3:Y:S01]  /*0740*/  LD.E.U8 R28, desc[UR6][R28.64] ;  /* 0x000000061c1c7980 */ /* 0x000ee2000c101100 */
[----:B------:R-:W-:Y:S01]  /*0750*/  VIADD R18, R18, 0x10 ;  /* 0x0000001012127836 */ /* 0x000fe20000000000 */
[----:B------:R-:W-:-:S04]  /*0760*/  LOP3.LUT R19, R25, R24, R19, 0x96, !PT ;  /* 0x0000001819137212 */ /* 0x000fc800078e9613 */
[----:B------:R-:W-:Y:S02]  /*0770*/  ISETP.NE.AND P0, PT, R18, RZ, PT ;  /* 0x000000ff1200720c */ /* 0x000fe40003f05270 */
[----:B----4-:R-:W-:Y:S02]  /*0780*/  LOP3.LUT R14, R23, R14, R19, 0x96, !PT ;  /* 0x0000000e170e7212 */ /* 0x010fe400078e9613 */
[----:B------:R-:W-:-:S05]  /*0790*/  IADD3 R12, P1, PT, R12, 0x80, RZ ;  /* 0x000000800c0c7810 */ /* 0x000fca0007f3e0ff */
[----:B------:R-:W-:Y:S01]  /*07a0*/  IMAD.X R13, RZ, RZ, R13, P1 ;  /* 0x000000ffff0d7224 */ /* 0x000fe200008e060d */
[----:B--2---:R-:W-:-:S04]  /*07b0*/  LOP3.LUT R14, R21, R16, R14, 0x96, !PT ;  /* 0x00000010150e7212 */ /* 0x004fc800078e960e */
[----:B---3--:R-:W-:-:S04]  /*07c0*/  LOP3.LUT R14, R28, R27, R14, 0x96, !PT ;  /* 0x0000001b1c0e7212 */ /* 0x008fc800078e960e */
[----:B------:R-:W-:Y:S01]  /*07d0*/  PRMT R19, R14, 0x7610, R19 ;  /* 0x000076100e137816 */ /* 0x000fe20000000013 */
[----:B------:R-:W-:Y:S06]  /*07e0*/  @P0 BRA `(.L_x_5) ;  /* 0xfffffff800c80947 */ /* 0x000fec000383ffff */
[----:B------:R-:W-:-:S07]  /*07f0*/  IMAD.MOV.U32 R18, RZ, RZ, R7 ;  /* 0x000000ffff127224 */ /* 0x000fce00078e0007 */
.L_x_4:
[----:B------:R-:W-:-:S13]  /*0800*/  ISETP.NE.AND P0, PT, R6, RZ, PT ;  /* 0x000000ff0600720c */ /* 0x000fda0003f05270 */
[----:B------:R-:W-:Y:S05]  /*0810*/  @!P0 BRA `(.L_x_6) ;  /* 0x00000004006c8947 */ /* 0x000fea0003800000 */
[----:B------:R-:W-:Y:S01]  /*0820*/  VIADD R12, R6, 0xffffffff ;  /* 0xffffffff060c7836 */ /* 0x000fe20000000000 */
[----:B------:R-:W-:-:S04]  /*0830*/  ISETP.NE.AND P0, PT, R9, RZ, PT ;  /* 0x000000ff0900720c */ /* 0x000fc80003f05270 */
[----:B------:R-:W-:-:S13]  /*0840*/  ISETP.GE.U32.AND P1, PT, R12, 0x7, PT ;  /* 0x000000070c00780c */ /* 0x000fda0003f26070 */
[----:B------:R-:W-:Y:S05]  /*0850*/  @!P1 BRA `(.L_x_7) ;  /* 0x00000000009c9947 */ /* 0x000fea0003800000 */
[----:B------:R-:W0:Y:S02]  /*0860*/  LDC.64 R28, c[0x0][0x380] ;  /* 0x0000e000ff1c7b82 */ /* 0x000e240000000a00 */
[----:B0-----:R-:W-:-:S05]  /*0870*/  IMAD.WIDE.U32 R28, R18, 0x8, R28 ;  /* 0x00000008121c7825 */ /* 0x001fca00078e001c */
[----:B------:R-:W2:Y:S04]  /*0880*/  LDG.E.64.CONSTANT R22, desc[UR6][R28.64] ;  /* 0x000000061c167981 */ /* 0x000ea8000c1e9b00 */
[----:B------:R-:W3:Y:S04]  /*0890*/  LDG.E.64.CONSTANT R20, desc[UR6][R28.64+0x8] ;  /* 0x000008061c147981 */ /* 0x000ee8000c1e9b00 */
[----:B------:R-:W4:Y:S04]  /*08a0*/  LDG.E.64.CONSTANT R14, desc[UR6][R28.64+0x10] ;  /* 0x000010061c0e7981 */ /* 0x000f28000c1e9b00 */
[----:B------:R-:W5:Y:S04]  /*08b0*/  LDG.E.64.CONSTANT R16, desc[UR6][R28.64+0x18] ;  /* 0x000018061c107981 */ /* 0x000f68000c1e9b00 */
[----:B------:R-:W5:Y:S01]  /*08c0*/  LDG.E.64.CONSTANT R12, desc[UR6][R28.64+0x20] ;  /* 0x000020061c0c7981 */ /* 0x000f62000c1e9b00 */
[----:B--2---:R-:W-:-:S05]  /*08d0*/  IADD3 R22, P1, PT, R22, R2, RZ ;  /* 0x0000000216167210 */ /* 0x004fca0007f3e0ff */
[----:B------:R-:W-:Y:S01]  /*08e0*/  IMAD.X R23, R23, 0x1, R3, P1 ;  /* 0x0000000117177824 */ /* 0x000fe200008e0603 */
[----:B---3--:R-:W-:-:S04]  /*08f0*/  IADD3 R20, P1, PT, R20, R2, RZ ;  /* 0x0000000214147210 */ /* 0x008fc80007f3e0ff */
[----:B------:R-:W2:Y:S01]  /*0900*/  LD.E.U8 R22, desc[UR6][R22.64] ;  /* 0x0000000616167980 */ /* 0x000ea2000c101100 */
[----:B------:R-:W-:Y:S01]  /*0910*/  IMAD.X R21, R21, 0x1, R3, P1 ;  /* 0x0000000115157824 */ /* 0x000fe200008e0603 */
[----:B----4-:R-:W-:-:S04]  /*0920*/  IADD3 R14, P1, PT, R14, R2, RZ ;  /* 0x000000020e0e7210 */ /* 0x010fc80007f3e0ff */
[----:B------:R-:W2:Y:S01]  /*0930*/  LD.E.U8 R20, desc[UR6][R20.64] ;  /* 0x0000000614147980 */ /* 0x000ea2000c101100 */
[----:B------:R-:W-:Y:S01]  /*0940*/  IMAD.X R15, R15, 0x1, R3, P1 ;  /* 0x000000010f0f7824 */ /* 0x000fe200008e0603 */
[----:B-----5:R-:W-:-:S04]  /*0950*/  IADD3 R26, P1, PT, R16, R2, RZ ;  /* 0x00000002101a7210 */ /* 0x020fc80007f3e0ff */
[----:B------:R0:W2:Y:S01]  /*0960*/  LD.E.U8 R21, desc[UR6][R14.64] ;  /* 0x000000060e157980 */ /* 0x0000a2000c101100 */
[--C-:B------:R-:W-:Y:S01]  /*0970*/  IMAD.X R27, R17, 0x1, R3.reuse, P1 ;  /* 0x00000001111b7824 */ /* 0x100fe200008e0603 */
[----:B------:R-:W-:Y:S02]  /*0980*/  IADD3 R24, P2, PT, R12, R2, RZ ;  /* 0x000000020c187210 */ /* 0x000fe40007f5e0ff */
[----:B------:R-:W3:Y:S04]  /*0990*/  LDG.E.64.CONSTANT R16, desc[UR6][R28.64+0x30] ;  /* 0x000030061c107981 */ /* 0x000ee8000c1e9b00 */
[----:B------:R-:W0:Y:S01]  /*09a0*/  LDG.E.64.CONSTANT R14, desc[UR6][R28.64+0x28] ;  /* 0x000028061c0e7981 */ /* 0x000e22000c1e9b00 */
[----:B------:R-:W-:-:S03]  /*09b0*/  IMAD.X R25, R13, 0x1, R3, P2 ;  /* 0x000000010d197824 */ /* 0x000fc600010e0603 */
[----:B------:R-:W4:Y:S04]  /*09c0*/  LDG.E.64.CONSTANT R12, desc[UR6][R28.64+0x38] ;  /* 0x000038061c0c7981 */ /* 0x000f28000c1e9b00 */
[----:B------:R-:W5:Y:S04]  /*09d0*/  LD.E.U8 R23, desc[UR6][R26.64] ;  /* 0x000000061a177980 */ /* 0x000f68000c101100 */
[----:B------:R-:W5:Y:S01]  /*09e0*/  LD.E.U8 R24, desc[UR6][R24.64] ;  /* 0x0000000618187980 */ /* 0x000f62000c101100 */
[----:B0-----:R-:W-:-:S05]  /*09f0*/  IADD3 R14, P1, PT, R14, R2, RZ ;  /* 0x000000020e0e7210 */ /* 0x001fca0007f3e0ff */
[----:B------:R-:W-:Y:S01]  /*0a00*/  IMAD.X R15, R15, 0x1, R3, P1 ;  /* 0x000000010f0f7824 */ /* 0x000fe200008e0603 */
[----:B---3--:R-:W-:-:S05]  /*0a10*/  IADD3 R16, P1, PT, R16, R2, RZ ;  /* 0x0000000210107210 */ /* 0x008fca0007f3e0ff */
[--C-:B------:R-:W-:Y:S01]  /*0a20*/  IMAD.X R17, R17, 0x1, R3.reuse, P1 ;  /* 0x0000000111117824 */ /* 0x100fe200008e0603 */
[----:B----4-:R-:W-:Y:S01]  /*0a30*/  IADD3 R12, P1, PT, R12, R2, RZ ;  /* 0x000000020c0c7210 */ /* 0x010fe20007f3e0ff */
[----:B------:R-:W3:Y:S04]  /*0a40*/  LD.E.U8 R15, desc[UR6][R14.64] ;  /* 0x000000060e0f7980 */ /* 0x000ee8000c101100 */
[----:B------:R-:W-:Y:S01]  /*0a50*/  IMAD.X R13, R13, 0x1, R3, P1 ;  /* 0x000000010d0d7824 */ /* 0x000fe200008e0603 */
[----:B------:R-:W3:Y:S04]  /*0a60*/  LD.E.U8 R16, desc[UR6][R16.64] ;  /* 0x0000000610107980 */ /* 0x000ee8000c101100 */
[----:B------:R-:W4:Y:S01]  /*0a70*/  LD.E.U8 R12, desc[UR6][R12.64] ;  /* 0x000000060c0c7980 */ /* 0x000f22000c101100 */
[----:B--2---:R-:W-:-:S04]  /*0a80*/  LOP3.LUT R20, R21, R22, R20, 0x96, !PT ;  /* 0x0000001615147212 */ /* 0x004fc800078e9614 */
[----:B-----5:R-:W-:Y:S01]  /*0a90*/  LOP3.LUT R20, R24, R20, R23, 0x96, !PT ;  /* 0x0000001418147212 */ /* 0x020fe200078e9617 */
[----:B------:R-:W-:-:S03]  /*0aa0*/  VIADD R18, R18, 0x8 ;  /* 0x0000000812127836 */ /* 0x000fc60000000000 */
[----:B---3--:R-:W-:-:S04]  /*0ab0*/  LOP3.LUT R20, R16, R20, R15, 0x96, !PT ;  /* 0x0000001410147212 */ /* 0x008fc800078e960f */
[----:B----4-:R-:W-:-:S07]  /*0ac0*/  LOP3.LUT R19, R19, R20, R12, 0x96, !PT ;  /* 0x0000001413137212 */ /* 0x010fce00078e960c */
.L_x_7:
        /* <DEDUP_REMOVED lines=10> */
[----:B------:R-:W5:Y:S01]  /*0b70*/  LDG.E.64.CONSTANT R12, desc[UR6][R22.64+0x18] ;  /* 0x00001806160c7981 */ /* 0x000f62000c1e9b00 */
[----:B--2---:R-:W-:-:S02]  /*0b80*/  IADD3 R20, P1, PT, R20, R2, RZ ;  /* 0x0000000214147210 */ /* 0x004fc40007f3e0ff */
[----:B---3--:R-:W-:-:S03]  /*0b90*/  IADD3 R16, P2, PT, R16, R2, RZ ;  /* 0x0000000210107210 */ /* 0x008fc60007f5e0ff */
[--C-:B------:R-:W-:Y:S01]  /*0ba0*/  IMAD.X R21, R21, 0x1, R3.reuse, P1 ;  /* 0x0000000115157824 */ /* 0x100fe200008e0603 */
[----:B----4-:R-:W-:Y:S01]  /*0bb0*/  IADD3 R14, P3, PT, R14, R2, RZ ;  /* 0x000000020e0e7210 */ /* 0x010fe20007f7e0ff */
[----:B------:R-:W-:-:S03]  /*0bc0*/  IMAD.X R17, R17, 0x1, R3, P2 ;  /* 0x0000000111117824 */ /* 0x000fc600010e0603 */
[----:B------:R-:W2:Y:S01]  /*0bd0*/  LD.E.U8 R20, desc[UR6][R20.64] ;  /* 0x0000000614147980 */ /* 0x000ea2000c101100 */
[----:B-----5:R-:W-:Y:S01]  /*0be0*/  IADD3 R12, P1, PT, R12, R2, RZ ;  /* 0x000000020c0c7210 */ /* 0x020fe20007f3e0ff */
[--C-:B------:R-:W-:Y:S02]  /*0bf0*/  IMAD.X R15, R15, 0x1, R3.reuse, P3 ;  /* 0x000000010f0f7824 */ /* 0x100fe400018e0603 */
[----:B------:R-:W2:Y:S02]  /*0c00*/  LD.E.U8 R17, desc[UR6][R16.64] ;  /* 0x0000000610117980 */ /* 0x000ea4000c101100 */
[----:B------:R-:W-:Y:S02]  /*0c10*/  IMAD.X R13, R13, 0x1, R3, P1 ;  /* 0x000000010d0d7824 */ /* 0x000fe400008e0603 */
[----:B------:R-:W2:Y:S04]  /*0c20*/  LD.E.U8 R14, desc[UR6][R14.64] ;  /* 0x000000060e0e7980 */ /* 0x000ea8000c101100 */
[----:B------:R-:W3:Y:S01]  /*0c30*/  LD.E.U8 R12, desc[UR6][R12.64] ;  /* 0x000000060c0c7980 */ /* 0x000ee2000c101100 */
[----:B------:R-:W-:Y:S01]  /*0c40*/  VIADD R18, R18, 0x4 ;  /* 0x0000000412127836 */ /* 0x000fe20000000000 */
[----:B--2---:R-:W-:-:S04]  /*0c50*/  LOP3.LUT R22, R14, R20, R17, 0x96, !PT ;  /* 0x000000140e167212 */ /* 0x004fc800078e9611 */
[----:B---3--:R-:W-:-:S07]  /*0c60*/  LOP3.LUT R19, R19, R22, R12, 0x96, !PT ;  /* 0x0000001613137212 */ /* 0x008fce00078e960c */
.L_x_8:
[----:B------:R-:W-:Y:S05]  /*0c70*/  @!P0 BRA `(.L_x_6) ;  /* 0x0000000000548947 */ /* 0x000fea0003800000 */
[----:B------:R-:W0:Y:S02]  /*0c80*/  LDC.64 R16, c[0x0][0x380] ;  /* 0x0000e000ff107b82 */ /* 0x000e240000000a00 */
[----:B0-----:R-:W-:-:S05]  /*0c90*/  IMAD.WIDE.U32 R16, R18, 0x8, R16 ;  /* 0x0000000812107825 */ /* 0x001fca00078e0010 */
[----:B------:R-:W2:Y:S02]  /*0ca0*/  LDG.E.64.CONSTANT R12, desc[UR6][R16.64] ;  /* 0x00000006100c7981 */ /* 0x000ea4000c1e9b00 */
[----:B--2---:R-:W-:-:S05]  /*0cb0*/  IADD3 R12, P0, PT, R12, R2, RZ ;  /* 0x000000020c0c7210 */ /* 0x004fca0007f1e0ff */
[----:B------:R-:W-:-:S05]  /*0cc0*/  IMAD.X R13, R13, 0x1, R3, P0 ;  /* 0x000000010d0d7824 */ /* 0x000fca00000e0603 */
[----:B------:R-:W2:Y:S01]  /*0cd0*/  LD.E.U8 R12, desc[UR6][R12.64] ;  /* 0x000000060c0c7980 */ /* 0x000ea2000c101100 */
[----:B------:R-:W-:Y:S02]  /*0ce0*/  ISETP.NE.AND P0, PT, R10, 0x1, PT ;  /* 0x000000010a00780c */ /* 0x000fe40003f05270 */
[----:B--2---:R-:W-:-:S11]  /*0cf0*/  LOP3.LUT R19, R12, R19, RZ, 0x3c, !PT ;  /* 0x000000130c137212 */ /* 0x004fd600078e3cff */
[----:B------:R-:W-:Y:S05]  /*0d00*/  @!P0 BRA `(.L_x_6) ;  /* 0x0000000000308947 */ /* 0x000fea0003800000 */
[----:B------:R-:W-:Y:S01]  /*0d10*/  ISETP.NE.AND P0, PT, R10, 0x2, PT ;  /* 0x000000020a00780c */ /* 0x000fe20003f05270 */
[----:B------:R-:W2:-:S12]  /*0d20*/  LDG.E.64.CONSTANT R14, desc[UR6][R16.64+0x8] ;  /* 0x00000806100e7981 */ /* 0x000e98000c1e9b00 */
[----:B------:R-:W3:Y:S01]  /*0d30*/  @P0 LDG.E.64.CONSTANT R12, desc[UR6][R16.64+0x10] ;  /* 0x00001006100c0981 */ /* 0x000ee2000c1e9b00 */
[----:B--2---:R-:W-:-:S05]  /*0d40*/  IADD3 R14, P1, PT, R14, R2, RZ ;  /* 0x000000020e0e7210 */ /* 0x004fca0007f3e0ff */
[----:B------:R-:W-:-:S05]  /*0d50*/  IMAD.X R15, R15, 0x1, R3, P1 ;  /* 0x000000010f0f7824 */ /* 0x000fca00008e0603 */
[----:B------:R-:W2:Y:S01]  /*0d60*/  LD.E.U8 R14, desc[UR6][R14.64] ;  /* 0x000000060e0e7980 */ /* 0x000ea2000c101100 */
[----:B---3--:R-:W-:-:S05]  /*0d70*/  @P0 IADD3 R12, P1, PT, R12, R2, RZ ;  /* 0x000000020c0c0210 */ /* 0x008fca0007f3e0ff */
[----:B------:R-:W-:-:S05]  /*0d80*/  @P0 IMAD.X R13, R13, 0x1, R3, P1 ;  /* 0x000000010d0d0824 */ /* 0x000fca00008e0603 */
[----:B------:R-:W3:Y:S01]  /*0d90*/  @P0 LD.E.U8 R12, desc[UR6][R12.64] ;  /* 0x000000060c0c0980 */ /* 0x000ee2000c101100 */
[----:B--2---:R-:W-:-:S04]  /*0da0*/  LOP3.LUT R19, R14, R19, RZ, 0x3c, !PT ;  /* 0x000000130e137212 */ /* 0x004fc800078e3cff */
[----:B---3--:R-:W-:-:S04]  /*0db0*/  @P0 LOP3.LUT R18, R12, R19, RZ, 0x3c, !PT ;  /* 0x000000130c120212 */ /* 0x008fc800078e3cff */
[----:B------:R-:W-:-:S07]  /*0dc0*/  @P0 PRMT R19, R18, 0x7610, R19 ;  /* 0x0000761012130816 */ /* 0x000fce0000000013 */
.L_x_6:
[----:B------:R-:W0:Y:S02]  /*0dd0*/  LDCU.64 UR4, c[0x0][0x388] ;  /* 0x00007100ff0477ac */ /* 0x000e240008000a00 */
[----:B0-----:R-:W-:-:S04]  /*0de0*/  IADD3 R12, P0, PT, R2, UR4, RZ ;  /* 0x00000004020c7c10 */ /* 0x001fc8000ff1e0ff */
[----:B------:R-:W-:-:S05]  /*0df0*/  IADD3.X R13, PT, PT, R3, UR5, RZ, P0, !PT ;  /* 0x00000005030d7c10 */ /* 0x000fca00087fe4ff */
[----:B------:R-:W2:Y:S01]  /*0e00*/  LDG.E.U8.CONSTANT R12, desc[UR6][R12.64] ;  /* 0x000000060c0c7981 */ /* 0x000ea2000c1e9100 */
[----:B------:R-:W-:Y:S01]  /*0e10*/  LOP3.LUT R19, R19, 0xff, RZ, 0xc0, !PT ;  /* 0x000000ff13137812 */ /* 0x000fe200078ec0ff */
[----:B------:R-:W-:Y:S03]  /*0e20*/  BSSY.RECONVERGENT B1, `(.L_x_9) ;  /* 0x000000e000017945 */ /* 0x000fe60003800200 */
[----:B--2---:R-:W-:-:S13]  /*0e30*/  ISETP.NE.AND P0, PT, R19, R12, PT ;  /* 0x0000000c1300720c */ /* 0x004fda0003f05270 */
[----:B------:R-:W-:Y:S05]  /*0e40*/  @!P0 BRA `(.L_x_10) ;  /* 0x00000000002c8947 */ /* 0x000fea0003800000 */
[----:B------:R-:W0:Y:S01]  /*0e50*/  S2R R12, SR_LANEID ;  /* 0x00000000000c7919 */ /* 0x000e220000000000 */
[----:B------:R-:W-:Y:S01]  /*0e60*/  IMAD.MOV.U32 R13, RZ, RZ, 0x1 ;  /* 0x00000001ff0d7424 */ /* 0x000fe200078e00ff */
[----:B------:R-:W1:Y:S01]  /*0e70*/  S2UR UR5, SR_CgaCtaId ;  /* 0x00000000000579c3 */ /* 0x000e620000008800 */
[----:B------:R-:W-:-:S07]  /*0e80*/  VOTEU.ANY UR4, UPT, PT ;  /* 0x0000000000047886 */ /* 0x000fce00038e0100 */
[----:B------:R-:W2:Y:S01]  /*0e90*/  REDUX.OR UR19, R13 ;  /* 0x000000000d1373c4 */ /* 0x000ea20000004000 */
[----:B------:R-:W-:-:S06]  /*0ea0*/  UFLO.U32 UR4, UR4 ;  /* 0x00000004000472bd */ /* 0x000fcc00080e0000 */
[----:B0-----:R-:W-:Y:S01]  /*0eb0*/  ISETP.EQ.U32.AND P0, PT, R12, UR4, PT ;  /* 0x000000040c007c0c */ /* 0x001fe2000bf02070 */
[----:B------:R-:W-:Y:S01]  /*0ec0*/  UMOV UR4, 0x400 ;  /* 0x0000040000047882 */ /* 0x000fe20000000000 */
[----:B--2---:R-:W-:Y:S01]  /*0ed0*/  IMAD.U32 R12, RZ, RZ, UR19 ;  /* 0x00000013ff0c7e24 */ /* 0x004fe2000f8e00ff */
[----:B-1----:R-:W-:-:S10]  /*0ee0*/  ULEA UR4, UR5, UR4, 0x18 ;  /* 0x0000000405047291 */ /* 0x002fd4000f8ec0ff */
[----:B------:R0:W-:Y:S02]  /*0ef0*/  @P0 ATOMS.OR RZ, [UR4], R12 ;  /* 0x0000000cffff098c */ /* 0x0001e4000b000004 */
.L_x_10:
[----:B------:R-:W-:Y:S05]  /*0f00*/  BSYNC.RECONVERGENT B1 ;  /* 0x0000000000017941 */ /* 0x000fea0003800200 */
.L_x_9:
[----:B------:R-:W1:Y:S01]  /*0f10*/  LDCU.64 UR4, c[0x0][0x3a8] ;  /* 0x00007500ff0477ac */ /* 0x000e620008000a00 */
[----:B------:R-:W-:-:S05]  /*0f20*/  IADD3 R2, P0, PT, R5, R2, RZ ;  /* 0x0000000205027210 */ /* 0x000fca0007f1e0ff */
[----:B------:R-:W-:Y:S01]  /*0f30*/  IMAD.X R3, RZ, RZ, R3, P0 ;  /* 0x000000ffff037224 */ /* 0x000fe200000e0603 */
[----:B-1----:R-:W-:-:S04]  /*0f40*/  ISETP.GE.U32.AND P0, PT, R2, UR4, PT ;  /* 0x0000000402007c0c */ /* 0x002fc8000bf06070 */
[----:B------:R-:W-:-:S13]  /*0f50*/  ISETP.GE.U32.AND.EX P0, PT, R3, UR5, PT, P0 ;  /* 0x0000000503007c0c */ /* 0x000fda000bf06100 */
[----:B------:R-:W-:Y:S05]  /*0f60*/  @!P0 BRA `(.L_x_11) ;  /* 0xfffffff000c48947 */ /* 0x000fea000383ffff */
[----:B------:R-:W-:Y:S05]  /*0f70*/  BRA `(.L_x_1) ;  /* 0x0000001800007947 */ /* 0x000fea0003800000 */
.L_x_3:
[----:B------:R-:W-:-:S07]  /*0f80*/  LOP3.LUT R6, R10, 0x7, RZ, 0xc0, !PT ;  /* 0x000000070a067812 */ /* 0x000fce00078ec0ff */
.L_x_21:
[----:B0-----:R-:W0:Y:S01]  /*0f90*/  LDC R9, c[0x0][0x3b0] ;  /* 0x0000ec00ff097b82 */ /* 0x001e220000000800 */
[----:B------:R-:W-:Y:S01]  /*0fa0*/  PRMT R4, RZ, 0x7610, R4 ;  /* 0x00007610ff047816 */ /* 0x000fe20000000004 */
[----:B------:R-:W-:Y:S01]  /*0fb0*/  IMAD.MOV.U32 R7, RZ, RZ, RZ ;  /* 0x000000ffff077224 */ /* 0x000fe200078e00ff */
[----:B------:R-:W-:Y:S02]  /*0fc0*/  PRMT R8, RZ, 0x7610, R8 ;  /* 0x00007610ff087816 */ /* 0x000fe40000000008 */
[----:B0-----:R-:W-:-:S13]  /*0fd0*/  ISETP.GE.U32.AND P0, PT, R9, 0x8, PT ;  /* 0x000000080900780c */ /* 0x001fda0003f06070 */
[----:B------:R-:W-:Y:S05]  /*0fe0*/  @!P0 BRA `(.L_x_12) ;  /* 0x0000000800008947 */ /* 0x000fea0003800000 */
[----:B------:R-:W0:Y:S01]  /*0ff0*/  LDC.64 R10, c[0x0][0x380] ;  /* 0x0000e000ff0a7b82 */ /* 0x000e220000000a00 */
[----:B------:R-:W-:Y:S01]  /*1000*/  LOP3.LUT R7, R9, 0x7ffffff8, RZ, 0xc0, !PT ;  /* 0x7ffffff809077812 */ /* 0x000fe200078ec0ff */
[----:B------:R-:W-:Y:S01]  /*1010*/  IMAD.MOV.U32 R9, RZ, RZ, RZ ;  /* 0x000000ffff097224 */ /* 0x000fe200078e00ff */
[----:B------:R-:W-:-:S07]  /*1020*/  PRMT R4, RZ, 0x7610, R4 ;  /* 0x00007610ff047816 */ /* 0x000fce0000000004 */
.L_x_13:
[C---:B0-----:R-:W-:Y:S01]  /*1030*/  IMAD.WIDE.U32 R12, R9.reuse, 0x8, R10 ;  /* 0x00000008090c7825 */ /* 0x041fe200078e000a */
[----:B------:R-:W0:Y:S04]  /*1040*/  LDCU.64 UR4, c[0x0][0x398] ;  /* 0x00007300ff0477ac */ /* 0x000e280008000a00 */
[----:B------:R-:W2:Y:S04]  /*1050*/  LDG.E.64.CONSTANT R16, desc[UR6][R12.64] ;  /* 0x000000060c107981 */ /* 0x000ea8000c1e9b00 */
[----:B------:R-:W3:Y:S04]  /*1060*/  LDG.E.64.CONSTANT R24, desc[UR6][R12.64+0x8] ;  /* 0x000008060c187981 */ /* 0x000ee8000c1e9b00 */
[----:B------:R-:W4:Y:S04]  /*1070*/  LDG.E.64.CONSTANT R20, desc[UR6][R12.64+0x10] ;  /* 0x000010060c147981 */ /* 0x000f28000c1e9b00 */
[----:B------:R-:W5:Y:S01]  /*1080*/  LDG.E.64.CONSTANT R18, desc[UR6][R12.64+0x18] ;  /* 0x000018060c127981 */ /* 0x000f62000c1e9b00 */
[----:B0-----:R-:W-:-:S05]  /*1090*/  IADD3 R14, P0, PT, R9, UR4, RZ ;  /* 0x00000004090e7c10 */ /* 0x001fca000ff1e0ff */
[----:B------:R-:W-:-:S05]  /*10a0*/  IMAD.X R15, RZ, RZ, UR5, P0 ;  /* 0x00000005ff0f7e24 */ /* 0x000fca00080e06ff */
[----:B------:R-:W5:Y:S04]  /*10b0*/  LDG.E.U8.CONSTANT R27, desc[UR6][R14.64] ;  /* 0x000000060e1b7981 */ /* 0x000f68000c1e9100 */
[----:B------:R-:W5:Y:S04]  /*10c0*/  LDG.E.U8.CONSTANT R22, desc[UR6][R14.64+0x1] ;  /* 0x000001060e167981 */ /* 0x000f68000c1e9100 */
[----:B------:R-:W5:Y:S01]  /*10d0*/  LDG.E.U8.CONSTANT R26, desc[UR6][R14.64+0x2] ;  /* 0x000002060e1a7981 */ /* 0x000f62000c1e9100 */
[----:B--2---:R-:W-:-:S05]  /*10e0*/  IADD3 R16, P0, PT, R16, R2, RZ ;  /* 0x0000000210107210 */ /* 0x004fca0007f1e0ff */
[----:B------:R-:W-:-:S05]  /*10f0*/  IMAD.X R17, R17, 0x1, R3, P0 ;  /* 0x0000000111117824 */ /* 0x000fca00000e0603 */
[----:B------:R-:W2:Y:S01]  /*1100*/  LD.E.U8 R23, desc[UR6][R16.64] ;  /* 0x0000000610177980 */ /* 0x000ea2000c101100 */
[----:B---3--:R-:W-:-:S05]  /*1110*/  IADD3 R24, P0, PT, R24, R2, RZ ;  /* 0x0000000218187210 */ /* 0x008fca0007f1e0ff */
[----:B------:R-:W-:Y:S01]  /*1120*/  IMAD.X R25, R25, 0x1, R3, P0 ;  /* 0x0000000119197824 */ /* 0x000fe200000e0603 */
[----:B----4-:R-:W-:Y:S01]  /*1130*/  IADD3 R28, P1, PT, R20, R2, RZ ;  /* 0x00000002141c7210 */ /* 0x010fe20007f3e0ff */
[----:B------:R-:W3:Y:S01]  /*1140*/  LDG.E.64.CONSTANT R16, desc[UR6][R12.64+0x20] ;  /* 0x000020060c107981 */ /* 0x000ee2000c1e9b00 */
[----:B-----5:R-:W-:-:S03]  /*1150*/  ISETP.NE.AND P0, PT, R27, RZ, PT ;  /* 0x000000ff1b00720c */ /* 0x020fc60003f05270 */
[----:B------:R-:W4:Y:S01]  /*1160*/  LD.E.U8 R24, desc[UR6][R24.64] ;  /* 0x0000000618187980 */ /* 0x000f22000c101100 */
[----:B------:R-:W-:-:S05]  /*1170*/  IMAD.X R29, R21, 0x1, R3, P1 ;  /* 0x00000001151d7824 */ /* 0x000fca00008e0603 */
[----:B------:R0:W5:Y:S01]  /*1180*/  LD.E.U8 R25, desc[UR6][R28.64] ;  /* 0x000000061c197980 */ /* 0x000162000c101100 */
[----:B--2---:R-:W-:-:S13]  /*1190*/  ISETP.EQ.OR P0, PT, R23, RZ, !P0 ;  /* 0x000000ff1700720c */ /* 0x004fda0004702670 */
[----:B------:R-:W1:Y:S01]  /*11a0*/  @!P0 LDC.U8 R20, c[0x3][R23+0x200] ;  /* 0x00c0800017148b82 */ /* 0x000e620000000000 */
[----:B------:R-:W-:-:S07]  /*11b0*/  @!P0 LOP3.LUT R27, R27, 0xff, RZ, 0xc0, !PT ;  /* 0x000000ff1b1b8812 */ /* 0x000fce00078ec0ff */
[----:B------:R2:W1:Y:S02]  /*11c0*/  @!P0 LDC.U8 R21, c[0x3][R27+0x200] ;  /* 0x00c080001b158b82 */ /* 0x0004640000000000 */
[----:B--2---:R-:W2:Y:S01]  /*11d0*/  LDG.E.U8.CONSTANT R27, desc[UR6][R14.64+0x3] ;  /* 0x000003060e1b7981 */ /* 0x004ea2000c1e9100 */
[----:B-1----:R-:W-:-:S05]  /*11e0*/  @!P0 IMAD.IADD R20, R20, 0x1, R21 ;  /* 0x0000000114148824 */ /* 0x002fca00078e0215 */
[----:B------:R-:W1:Y:S02]  /*11f0*/  @!P0 LDC.U8 R21, c[0x3][R20] ;  /* 0x00c0000014158b82 */ /* 0x000e640000000000 */
[----:B-1----:R-:W-:-:S04]  /*1200*/  @!P0 LOP3.LUT R21, R21, R4, RZ, 0x3c, !PT ;  /* 0x0000000415158212 */ /* 0x002fc800078e3cff */
[----:B------:R-:W-:Y:S02]  /*1210*/  @!P0 PRMT R4, R21, 0x7610, R4 ;  /* 0x0000761015048816 */ /* 0x000fe40000000004 */
[----:B------:R-:W-:Y:S01]  /*1220*/  IADD3 R18, P0, PT, R18, R2, RZ ;  /* 0x0000000212127210 */ /* 0x000fe20007f1e0ff */
[----:B------:R-:W2:Y:S04]  /*1230*/  LDG.E.64.CONSTANT R20, desc[UR6][R12.64+0x28] ;  /* 0x000028060c147981 */ /* 0x000ea8000c1e9b00 */
[----:B------:R-:W-:-:S05]  /*1240*/  IMAD.X R19, R19, 0x1, R3, P0 ;  /* 0x0000000113137824 */ /* 0x000fca00000e0603 */
[----:B------:R-:W2:Y:S01]  /*1250*/  LD.E.U8 R18, desc[UR6][R18.64] ;  /* 0x0000000612127980 */ /* 0x000ea2000c101100 */
[----:B------:R-:W-:-:S04]  /*1260*/  ISETP.NE.AND P1, PT, R22, RZ, PT ;  /* 0x000000ff1600720c */ /* 0x000fc80003f25270 */
[----:B----4-:R-:W-:Y:S02]  /*1270*/  ISETP.EQ.OR P1, PT, R24, RZ, !P1 ;  /* 0x000000ff1800720c */ /* 0x010fe40004f22670 */
[----:B---3--:R-:W-:-:S11]  /*1280*/  IADD3 R16, P0, PT, R16, R2, RZ ;  /* 0x0000000210107210 */ /* 0x008fd60007f1e0ff */
[----:B0-----:R-:W0:Y:S01]  /*1290*/  @!P1 LDC.U8 R28, c[0x3][R24+0x200] ;  /* 0x00c08000181c9b82 */ /* 0x001e220000000000 */
[----:B------:R-:W-:Y:S01]  /*12a0*/  IMAD.X R17, R17, 0x1, R3, P0 ;  /* 0x0000000111117824 */ /* 0x000fe200000e0603 */
[----:B------:R-:W-:-:S04]  /*12b0*/  ISETP.NE.AND P0, PT, R26, RZ, PT ;  /* 0x000000ff1a00720c */ /* 0x000fc80003f05270 */
[----:B------:R1:W3:Y:S01]  /*12c0*/  LD.E.U8 R29, desc[UR6][R16.64] ;  /* 0x00000006101d7980 */ /* 0x0002e2000c101100 */
[----:B-----5:R-:W-:Y:S02]  /*12d0*/  ISETP.EQ.OR P0, PT, R25, RZ, !P0 ;  /* 0x000000ff1900720c */ /* 0x020fe40004702670 */
[----:B-1----:R-:W-:-:S04]  /*12e0*/  @!P1 LOP3.LUT R16, R22, 0xff, RZ, 0xc0, !PT ;  /* 0x000000ff16109812 */ /* 0x002fc800078ec0ff */
[----:B------:R-:W0:Y:S08]  /*12f0*/  @!P1 LDC.U8 R22, c[0x3][R16+0x200] ;  /* 0x00c0800010169b82 */ /* 0x000e300000000000 */
[----:B------:R-:W1:Y:S01]  /*1300*/  @!P0 LDC.U8 R19, c[0x3][R25+0x200] ;  /* 0x00c0800019138b82 */ /* 0x000e620000000000 */
[----:B------:R-:W-:-:S07]  /*1310*/  @!P0 LOP3.LUT R26, R26, 0xff, RZ, 0xc0, !PT ;  /* 0x000000ff1a1a8812 */ /* 0x000fce00078ec0ff */
[----:B------:R-:W1:Y:S01]  /*1320*/  @!P0 LDC.U8 R26, c[0x3][R26+0x200] ;  /* 0x00c080001a1a8b82 */ /* 0x000e620000000000 */
[----:B0-----:R-:W-:-:S07]  /*1330*/  @!P1 IMAD.IADD R22, R28, 0x1, R22 ;  /* 0x000000011c169824 */ /* 0x001fce00078e0216 */
[----:B------:R-:W0:Y:S01]  /*1340*/  @!P1 LDC.U8 R22, c[0x3][R22] ;  /* 0x00c0000016169b82 */ /* 0x000e220000000000 */
[----:B-1----:R-:W-:Y:S02]  /*1350*/  @!P0 IMAD.IADD R26, R19, 0x1, R26 ;  /* 0x00000001131a8824 */ /* 0x002fe400078e021a */
[----:B------:R-:W4:Y:S05]  /*1360*/  LDG.E.U8.CONSTANT R19, desc[UR6][R14.64+0x4] ;  /* 0x000004060e137981 */ /* 0x000f2a000c1e9100 */
[----:B------:R1:W5:Y:S02]  /*1370*/  @!P0 LDC.U8 R28, c[0x3][R26] ;  /* 0x00c000001a1c8b82 */ /* 0x0003640000000000 */
[----:B-1----:R-:W3:Y:S01]  /*1380*/  LDG.E.U8.CONSTANT R26, desc[UR6][R14.64+0x5] ;  /* 0x000005060e1a7981 */ /* 0x002ee2000c1e9100 */
[----:B0-----:R-:W-:-:S04]  /*1390*/  @!P1 LOP3.LUT R22, R22, R4, RZ, 0x3c, !PT ;  /* 0x0000000416169212 */ /* 0x001fc800078e3cff */
[----:B------:R-:W-:-:S04]  /*13a0*/  @!P1 PRMT R4, R22, 0x7610, R4 ;  /* 0x0000761016049816 */ /* 0x000fc80000000004 */
[----:B-----5:R-:W-:-:S04]  /*13b0*/  @!P0 LOP3.LUT R28, R28, R4, RZ, 0x3c, !PT ;  /* 0x000000041c1c8212 */ /* 0x020fc800078e3cff */
[----:B------:R-:W-:Y:S02]  /*13c0*/  @!P0 PRMT R4, R28, 0x7610, R4 ;  /* 0x000076101c048816 */ /* 0x000fe40000000004 */
[----:B--2---:R-:W-:-:S05]  /*13d0*/  IADD3 R16, P1, PT, R20, R2, RZ ;  /* 0x0000000214107210 */ /* 0x004fca0007f3e0ff */
[----:B------:R-:W-:Y:S01]  /*13e0*/  IMAD.X R17, R21, 0x1, R3, P1 ;  /* 0x0000000115117824 */ /* 0x000fe200008e0603 */
[----:B------:R-:W-:-:S04]  /*13f0*/  ISETP.NE.AND P1, PT, R27, RZ, PT ;  /* 0x000000ff1b00720c */ /* 0x000fc80003f25270 */
[----:B------:R-:W2:Y:S01]  /*1400*/  LD.E.U8 R22, desc[UR6][R16.64] ;  /* 0x0000000610167980 */ /* 0x000ea2000c101100 */
[----:B------:R-:W-:-:S03]  /*1410*/  ISETP.EQ.OR P1, PT, R18, RZ, !P1 ;  /* 0x000000ff1200720c */ /* 0x000fc60004f22670 */
[----:B------:R-:W5:Y:S10]  /*1420*/  LDG.E.64.CONSTANT R16, desc[UR6][R12.64+0x38] ;  /* 0x000038060c107981 */ /* 0x000f74000c1e9b00 */
[----:B------:R-:W0:Y:S01]  /*1430*/  @!P1 LDC.U8 R20, c[0x3][R18+0x200] ;  /* 0x00c0800012149b82 */ /* 0x000e220000000000 */
[----:B------:R-:W-:-:S07]  /*1440*/  @!P1 LOP3.LUT R21, R27, 0xff, RZ, 0xc0, !PT ;  /* 0x000000ff1b159812 */ /* 0x000fce00078ec0ff */
[----:B------:R-:W0:Y:S02]  /*1450*/  @!P1 LDC.U8 R21, c[0x3][R21+0x200] ;  /* 0x00c0800015159b82 */ /* 0x000e240000000000 */
[----:B0-----:R-:W-:Y:S02]  /*1460*/  @!P1 IMAD.IADD R28, R20, 0x1, R21 ;  /* 0x00000001141c9824 */ /* 0x001fe400078e0215 */
[----:B------:R0:W5:Y:S04]  /*1470*/  LDG.E.64.CONSTANT R20, desc[UR6][R12.64+0x30] ;  /* 0x000030060c147981 */ /* 0x000168000c1e9b00 */
[----:B------:R-:W1:Y:S01]  /*1480*/  @!P1 LDC.U8 R27, c[0x3][R28] ;  /* 0x00c000001c1b9b82 */ /* 0x000e620000000000 */
[----:B----4-:R-:W-:-:S04]  /*1490*/  ISETP.NE.AND P0, PT, R19, RZ, PT ;  /* 0x000000ff1300720c */ /* 0x010fc80003f05270 */
[----:B---3--:R-:W-:Y:S02]  /*14a0*/  ISETP.EQ.OR P0, PT, R29, RZ, !P0 ;  /* 0x000000ff1d00720c */ /* 0x008fe40004702670 */
[----:B-1----:R-:W-:-:S04]  /*14b0*/  @!P1 LOP3.LUT R27, R27, R4, RZ, 0x3c, !PT ;  /* 0x000000041b1b9212 */ /* 0x002fc800078e3cff */
[----:B------:R-:W-:-:S07]  /*14c0*/  @!P1 PRMT R4, R27, 0x7610, R4 ;  /* 0x000076101b049816 */ /* 0x000fce0000000004 */
[----:B------:R-:W1:Y:S01]  /*14d0*/  @!P0 LDC.U8 R27, c[0x3][R29+0x200] ;  /* 0x00c080001d1b8b82 */ /* 0x000e620000000000 */
[----:B------:R-:W-:Y:S02]  /*14e0*/  ISETP.NE.AND P1, PT, R26, RZ, PT ;  /* 0x000000ff1a00720c */ /* 0x000fe40003f25270 */
[----:B------:R-:W-:-:S06]  /*14f0*/  @!P0 LOP3.LUT R28, R19, 0xff, RZ, 0xc0, !PT ;  /* 0x000000ff131c8812 */ /* 0x000fcc00078ec0ff */
[----:B------:R-:W1:Y:S02]  /*1500*/  @!P0 LDC.U8 R28, c[0x3][R28+0x200] ;  /* 0x00c080001c1c8b82 */ /* 0x000e640000000000 */
[----:B-1----:R-:W-:Y:S02]  /*1510*/  @!P0 IMAD.IADD R19, R27, 0x1, R28 ;  /* 0x000000011b138824 */ /* 0x002fe400078e021c */
[----:B------:R-:W3:Y:S01]  /*1520*/  LDG.E.U8.CONSTANT R28, desc[UR6][R14.64+0x7] ;  /* 0x000007060e1c7981 */ /* 0x000ee2000c1e9100 */
[----:B--2---:R-:W-:-:S13]  /*1530*/  ISETP.EQ.OR P1, PT, R22, RZ, !P1 ;  /* 0x000000ff1600720c */ /* 0x004fda0004f22670 */
[----:B0-----:R-:W0:Y:S01]  /*1540*/  @!P1 LDC.U8 R12, c[0x3][R22+0x200] ;  /* 0x00c08000160c9b82 */ /* 0x001e220000000000 */
[----:B------:R-:W-:-:S07]  /*1550*/  @!P1 LOP3.LUT R27, R26, 0xff, RZ, 0xc0, !PT ;  /* 0x000000ff1a1b9812 */ /* 0x000fce00078ec0ff */
[----:B------:R-:W0:Y:S02]  /*1560*/  @!P1 LDC.U8 R13, c[0x3][R27+0x200] ;  /* 0x00c080001b0d9b82 */ /* 0x000e240000000000 */
[----:B0-----:R-:W-:Y:S01]  /*1570*/  @!P1 IMAD.IADD R26, R12, 0x1, R13 ;  /* 0x000000010c1a9824 */ /* 0x001fe200078e020d */
[-C--:B-----5:R-:W-:Y:S02]  /*1580*/  IADD3 R12, P2, PT, R20, R2.reuse, RZ ;  /* 0x00000002140c7210 */ /* 0x0a0fe40007f5e0ff */
[----:B------:R0:W2:Y:S03]  /*1590*/  LDG.E.U8.CONSTANT R20, desc[UR6][R14.64+0x6] ;  /* 0x000006060e147981 */ /* 0x0000a6000c1e9100 */
[----:B------:R-:W-:Y:S01]  /*15a0*/  IMAD.X R13, R21, 0x1, R3, P2 ;  /* 0x00000001150d7824 */ /* 0x000fe200010e0603 */
[----:B------:R-:W-:-:S04]  /*15b0*/  IADD3 R16, P2, PT, R16, R2, RZ ;  /* 0x0000000210107210 */ /* 0x000fc80007f5e0ff */
[----:B------:R-:W4:Y:S01]  /*15c0*/  LD.E.U8 R12, desc[UR6][R12.64] ;  /* 0x000000060c0c7980 */ /* 0x000f22000c101100 */
[----:B------:R-:W-:-:S06]  /*15d0*/  IMAD.X R17, R17, 0x1, R3, P2 ;  /* 0x0000000111117824 */ /* 0x000fcc00010e0603 */
[----:B------:R-:W5:Y:S01]  /*15e0*/  LD.E.U8 R17, desc[UR6][R16.64] ;  /* 0x0000000610117980 */ /* 0x000f62000c101100 */
[----:B------:R-:W1:Y:S08]  /*15f0*/  @!P0 LDC.U8 R19, c[0x3][R19] ;  /* 0x00c0000013138b82 */ /* 0x000e700000000000 */
[----:B0-----:R-:W0:Y:S01]  /*1600*/  @!P1 LDC.U8 R15, c[0x3][R26] ;  /* 0x00c000001a0f9b82 */ /* 0x001e220000000000 */
[----:B---3--:R-:W-:Y:S01]  /*1610*/  ISETP.NE.AND P3, PT, R28, RZ, PT ;  /* 0x000000ff1c00720c */ /* 0x008fe20003f65270 */
[----:B------:R-:W-:Y:S01]  /*1620*/  VIADD R9, R9, 0x8 ;  /* 0x0000000809097836 */ /* 0x000fe20000000000 */
[----:B------:R-:W-:-:S04]  /*1630*/  LOP3.LUT R8, R24, R23, R8, 0x96, !PT ;  /* 0x0000001718087212 */ /* 0x000fc800078e9608 */
[----:B------:R-:W-:-:S04]  /*1640*/  LOP3.LUT R8, R25, R8, RZ, 0x3c, !PT ;  /* 0x0000000819087212 */ /* 0x000fc800078e3cff */
[----:B------:R-:W-:-:S04]  /*1650*/  LOP3.LUT R29, R29, R18, R8, 0x96, !PT ;  /* 0x000000121d1d7212 */ /* 0x000fc800078e9608 */
[----:B------:R-:W-:Y:S02]  /*1660*/  LOP3.LUT R8, R22, R29, RZ, 0x3c, !PT ;  /* 0x0000001d16087212 */ /* 0x000fe400078e3cff */
[----:B--2---:R-:W-:-:S04]  /*1670*/  ISETP.NE.AND P2, PT, R20, RZ, PT ;  /* 0x000000ff1400720c */ /* 0x004fc80003f45270 */
[----:B----4-:R-:W-:Y:S02]  /*1680*/  ISETP.EQ.OR P2, PT, R12, RZ, !P2 ;  /* 0x000000ff0c00720c */ /* 0x010fe40005742670 */
[----:B-----5:R-:W-:-:S11]  /*1690*/  ISETP.EQ.OR P3, PT, R17, RZ, !P3 ;  /* 0x000000ff1100720c */ /* 0x020fd60005f62670 */
[----:B------:R-:W2:Y:S08]  /*16a0*/  @!P2 LDC.U8 R27, c[0x3][R12+0x200] ;  /* 0x00c080000c1bab82 */ /* 0x000eb00000000000 */
[----:B------:R-:W3:Y:S01]  /*16b0*/  @!P3 LDC.U8 R21, c[0x3][R17+0x200] ;  /* 0x00c080001115bb82 */ /* 0x000ee20000000000 */
[----:B------:R-:W-:Y:S02]  /*16c0*/  @!P2 LOP3.LUT R20, R20, 0xff, RZ, 0xc0, !PT ;  /* 0x000000ff1414a812 */ /* 0x000fe400078ec0ff */
[----:B------:R-:W-:-:S05]  /*16d0*/  @!P3 LOP3.LUT R28, R28, 0xff, RZ, 0xc0, !PT ;  /* 0x000000ff1c1cb812 */ /* 0x000fca00078ec0ff */
[----:B------:R-:W2:Y:S08]  /*16e0*/  @!P2 LDC.U8 R20, c[0x3][R20+0x200] ;  /* 0x00c080001414ab82 */ /* 0x000eb00000000000 */
[----:B------:R-:W3:Y:S01]  /*16f0*/  @!P3 LDC.U8 R14, c[0x3][R28+0x200] ;  /* 0x00c080001c0ebb82 */ /* 0x000ee20000000000 */
[----:B--2---:R-:W-:-:S07]  /*1700*/  @!P2 IMAD.IADD R20, R27, 0x1, R20 ;  /* 0x000000011b14a824 */ /* 0x004fce00078e0214 */
[----:B------:R-:W2:Y:S01]  /*1710*/  @!P2 LDC.U8 R13, c[0x3][R20] ;  /* 0x00c00000140dab82 */ /* 0x000ea20000000000 */
[----:B---3--:R-:W-:-:S07]  /*1720*/  @!P3 IMAD.IADD R16, R21, 0x1, R14 ;  /* 0x000000011510b824 */ /* 0x008fce00078e020e */
[----:B------:R-:W3:Y:S01]  /*1730*/  @!P3 LDC.U8 R21, c[0x3][R16] ;  /* 0x00c000001015bb82 */ /* 0x000ee20000000000 */
[----:B-1----:R-:W-:-:S04]  /*1740*/  @!P0 LOP3.LUT R14, R19, R4, RZ, 0x3c, !PT ;  /* 0x00000004130e8212 */ /* 0x002fc800078e3cff */
[----:B------:R-:W-:-:S04]  /*1750*/  @!P0 PRMT R4, R14, 0x7610, R4 ;  /* 0x000076100e048816 */ /* 0x000fc80000000004 */
[----:B0-----:R-:W-:Y:S02]  /*1760*/  @!P1 LOP3.LUT R15, R15, R4, RZ, 0x3c, !PT ;  /* 0x000000040f0f9212 */ /* 0x001fe400078e3cff */
[----:B------:R-:W-:Y:S02]  /*1770*/  ISETP.NE.AND P0, PT, R9, R7, PT ;  /* 0x000000070900720c */ /* 0x000fe40003f05270 */
[----:B------:R-:W-:Y:S02]  /*1780*/  @!P1 PRMT R4, R15, 0x7610, R4 ;  /* 0x000076100f049816 */ /* 0x000fe40000000004 */
[----:B------:R-:W-:Y:S02]  /*1790*/  LOP3.LUT R8, R17, R12, R8, 0x96, !PT ;  /* 0x0000000c11087212 */ /* 0x000fe400078e9608 */
[----:B--2---:R-:W-:-:S04]  /*17a0*/  @!P2 LOP3.LUT R13, R13, R4, RZ, 0x3c, !PT ;  /* 0x000000040d0da212 */ /* 0x004fc800078e3cff */
[----:B------:R-:W-:-:S04]  /*17b0*/  @!P2 PRMT R4, R13, 0x7610, R4 ;  /* 0x000076100d04a816 */ /* 0x000fc80000000004 */
[----:B---3--:R-:W-:-:S04]  /*17c0*/  @!P3 LOP3.LUT R21, R21, R4, RZ, 0x3c, !PT ;  /* 0x000000041515b212 */ /* 0x008fc800078e3cff */
[----:B------:R-:W-:Y:S01]  /*17d0*/  @!P3 PRMT R4, R21, 0x7610, R4 ;  /* 0x000076101504b816 */ /* 0x000fe20000000004 */
[----:B------:R-:W-:Y:S06]  /*17e0*/  @P0 BRA `(.L_x_13) ;  /* 0xfffffff800100947 */ /* 0x000fec000383ffff */
.L_x_12:
[----:B------:R-:W-:-:S13]  /*17f0*/  ISETP.NE.AND P0, PT, R6, RZ, PT ;  /* 0x000000ff0600720c */ /* 0x000fda0003f05270 */
[----:B------:R-:W-:Y:S05]  /*1800*/  @!P0 BRA `(.L_x_14) ;  /* 0x00000008000c8947 */ /* 0x000fea0003800000 */
[----:B------:R-:W0:Y:S01]  /*1810*/  LDCU UR4, c[0x0][0x3b0] ;  /* 0x00007600ff0477ac */ /* 0x000e220008000800 */
[----:B------:R-:W-:-:S05]  /*1820*/  VIADD R9, R6, 0xffffffff ;  /* 0xffffffff06097836 */ /* 0x000fca0000000000 */
[----:B------:R-:W-:Y:S01]  /*1830*/  ISETP.GE.U32.AND P0, PT, R9, 0x3, PT ;  /* 0x000000030900780c */ /* 0x000fe20003f06070 */
[----:B0-----:R-:W-:-:S12]  /*1840*/  ULOP3.LUT UP0, UR5, UR4, 0x3, URZ, 0xc0, !UPT ;  /* 0x0000000304057892 */ /* 0x001fd8000f80c0ff */
[----:B------:R-:W-:Y:S05]  /*1850*/  @!P0 BRA `(.L_x_15) ;  /* 0x0000000400048947 */ /* 0x000fea0003800000 */
[----:B------:R-:W0:Y:S01]  /*1860*/  LDC.64 R22, c[0x0][0x380] ;  /* 0x0000e000ff167b82 */ /* 0x000e220000000a00 */
[----:B------:R-:W1:Y:S01]  /*1870*/  LDCU.64 UR20, c[0x0][0x398] ;  /* 0x00007300ff1477ac */ /* 0x000e620008000a00 */
[----:B0-----:R-:W-:-:S05]  /*1880*/  IMAD.WIDE.U32 R22, R7, 0x8, R22 ;  /* 0x0000000807167825 */ /* 0x001fca00078e0016 */
[----:B------:R-:W2:Y:S04]  /*1890*/  LDG.E.64.CONSTANT R14, desc[UR6][R22.64] ;  /* 0x00000006160e7981 */ /* 0x000ea8000c1e9b00 */
[----:B------:R-:W3:Y:S04]  /*18a0*/  LDG.E.64.CONSTANT R18, desc[UR6][R22.64+0x8] ;  /* 0x0000080616127981 */ /* 0x000ee8000c1e9b00 */
[----:B------:R-:W4:Y:S04]  /*18b0*/  LDG.E.64.CONSTANT R16, desc[UR6][R22.64+0x10] ;  /* 0x0000100616107981 */ /* 0x000f28000c1e9b00 */
[----:B------:R-:W5:Y:S01]  /*18c0*/  LDG.E.64.CONSTANT R12, desc[UR6][R22.64+0x18] ;  /* 0x00001806160c7981 */ /* 0x000f62000c1e9b00 */
[----:B-1----:R-:W-:-:S05]  /*18d0*/  IADD3 R10, P0, PT, R7, UR20, RZ ;  /* 0x00000014070a7c10 */ /* 0x002fca000ff1e0ff */
[----:B------:R-:W-:-:S05]  /*18e0*/  IMAD.X R11, RZ, RZ, UR21, P0 ;  /* 0x00000015ff0b7e24 */ /* 0x000fca00080e06ff */
[----:B------:R-:W5:Y:S04]  /*18f0*/  LDG.E.U8.CONSTANT R9, desc[UR6][R10.64] ;  /* 0x000000060a097981 */ /* 0x000f68000c1e9100 */
[----:B------:R-:W5:Y:S04]  /*1900*/  LDG.E.U8.CONSTANT R20, desc[UR6][R10.64+0x1] ;  /* 0x000001060a147981 */ /* 0x000f68000c1e9100 */
[----:B------:R-:W5:Y:S04]  /*1910*/  LDG.E.U8.CONSTANT R21, desc[UR6][R10.64+0x2] ;  /* 0x000002060a157981 */ /* 0x000f68000c1e9100 */
[----:B------:R-:W5:Y:S01]  /*1920*/  LDG.E.U8.CONSTANT R25, desc[UR6][R10.64+0x3] ;  /* 0x000003060a197981 */ /* 0x000f62000c1e9100 */
[----:B--2---:R-:W-:-:S05]  /*1930*/  IADD3 R14, P0, PT, R14, R2, RZ ;  /* 0x000000020e0e7210 */ /* 0x004fca0007f1e0ff */
[----:B------:R-:W-:Y:S01]  /*1940*/  IMAD.X R15, R15, 0x1, R3, P0 ;  /* 0x000000010f0f7824 */ /* 0x000fe200000e0603 */
[----:B---3--:R-:W-:-:S05]  /*1950*/  IADD3 R18, P0, PT, R18, R2, RZ ;  /* 0x0000000212127210 */ /* 0x008fca0007f1e0ff */
[----:B------:R-:W2:Y:S01]  /*1960*/  LD.E.U8 R15, desc[UR6][R14.64] ;  /* 0x000000060e0f7980 */ /* 0x000ea2000c101100 */
[----:B------:R-:W-:Y:S01]  /*1970*/  IMAD.X R19, R19, 0x1, R3, P0 ;  /* 0x0000000113137824 */ /* 0x000fe200000e0603 */
[----:B----4-:R-:W-:-:S04]  /*1980*/  IADD3 R16, P0, PT, R16, R2, RZ ;  /* 0x0000000210107210 */ /* 0x010fc80007f1e0ff */
[----:B------:R-:W3:Y:S01]  /*1990*/  LD.E.U8 R18, desc[UR6][R18.64] ;  /* 0x0000000612127980 */ /* 0x000ee2000c101100 */
[----:B------:R-:W-:Y:S01]  /*19a0*/  IMAD.X R17, R17, 0x1, R3, P0 ;  /* 0x0000000111117824 */ /* 0x000fe200000e0603 */
[----:B-----5:R-:W-:-:S04]  /*19b0*/  IADD3 R12, P0, PT, R12, R2, RZ ;  /* 0x000000020c0c7210 */ /* 0x020fc80007f1e0ff */
[----:B------:R-:W4:Y:S01]  /*19c0*/  LD.E.U8 R16, desc[UR6][R16.64] ;  /* 0x0000000610107980 */ /* 0x000f22000c101100 */
[----:B------:R-:W-:-:S05]  /*19d0*/  IMAD.X R13, R13, 0x1, R3, P0 ;  /* 0x000000010d0d7824 */ /* 0x000fca00000e0603 */
[----:B------:R-:W5:Y:S01]  /*19e0*/  LD.E.U8 R12, desc[UR6][R12.64] ;  /* 0x000000060c0c7980 */ /* 0x000f62000c101100 */
[----:B------:R-:W-:Y:S02]  /*19f0*/  ISETP.NE.AND P0, PT, R9, RZ, PT ;  /* 0x000000ff0900720c */ /* 0x000fe40003f05270 */
[----:B------:R-:W-:Y:S02]  /*1a00*/  ISETP.NE.AND P1, PT, R20, RZ, PT ;  /* 0x000000ff1400720c */ /* 0x000fe40003f25270 */
[----:B------:R-:W-:Y:S02]  /*1a10*/  ISETP.NE.AND P2, PT, R21, RZ, PT ;  /* 0x000000ff1500720c */ /* 0x000fe40003f45270 */
[----:B------:R-:W-:Y:S01]  /*1a20*/  ISETP.NE.AND P3, PT, R25, RZ, PT ;  /* 0x000000ff1900720c */ /* 0x000fe20003f65270 */
[----:B------:R-:W-:Y:S01]  /*1a30*/  VIADD R7, R7, 0x4 ;  /* 0x0000000407077836 */ /* 0x000fe20000000000 */
[----:B--2---:R-:W-:Y:S02]  /*1a40*/  ISETP.EQ.OR P0, PT, R15, RZ, !P0 ;  /* 0x000000ff0f00720c */ /* 0x004fe40004702670 */
[----:B---3--:R-:W-:-:S11]  /*1a50*/  ISETP.EQ.OR P1, PT, R18, RZ, !P1 ;  /* 0x000000ff1200720c */ /* 0x008fd60004f22670 */
[----:B------:R-:W0:Y:S01]  /*1a60*/  @!P0 LDC.U8 R19, c[0x3][R15+0x200] ;  /* 0x00c080000f138b82 */ /* 0x000e220000000000 */
[----:B----4-:R-:W-:Y:S02]  /*1a70*/  ISETP.EQ.OR P2, PT, R16, RZ, !P2 ;  /* 0x000000ff1000720c */ /* 0x010fe40005742670 */
[----:B-----5:R-:W-:-:S05]  /*1a80*/  ISETP.EQ.OR P3, PT, R12, RZ, !P3 ;  /* 0x000000ff0c00720c */ /* 0x020fca0005f62670 */
[----:B------:R-:W1:Y:S01]  /*1a90*/  @!P1 LDC.U8 R14, c[0x3][R18+0x200] ;  /* 0x00c08000120e9b82 */ /* 0x000e620000000000 */
[----:B------:R-:W-:-:S07]  /*1aa0*/  @!P0 LOP3.LUT R22, R9, 0xff, RZ, 0xc0, !PT ;  /* 0x000000ff09168812 */ /* 0x000fce00078ec0ff */
[----:B------:R-:W2:Y:S01]  /*1ab0*/  @!P2 LDC.U8 R10, c[0x3][R16+0x200] ;  /* 0x00c08000100aab82 */ /* 0x000ea20000000000 */
[----:B------:R-:W-:-:S07]  /*1ac0*/  @!P1 LOP3.LUT R24, R20, 0xff, RZ, 0xc0, !PT ;  /* 0x000000ff14189812 */ /* 0x000fce00078ec0ff */
[----:B------:R-:W0:Y:S08]  /*1ad0*/  @!P0 LDC.U8 R22, c[0x3][R22+0x200] ;  /* 0x00c0800016168b82 */ /* 0x000e300000000000 */
[----:B------:R-:W3:Y:S01]  /*1ae0*/  @!P3 LDC.U8 R9, c[0x3][R12+0x200] ;  /* 0x00c080000c09bb82 */ /* 0x000ee20000000000 */
[----:B------:R-:W-:-:S07]  /*1af0*/  @!P2 LOP3.LUT R23, R21, 0xff, RZ, 0xc0, !PT ;  /* 0x000000ff1517a812 */ /* 0x000fce00078ec0ff */
[----:B------:R-:W1:Y:S01]  /*1b00*/  @!P1 LDC.U8 R13, c[0x3][R24+0x200] ;  /* 0x00c08000180d9b82 */ /* 0x000e620000000000 */
[----:B------:R-:W-:-:S07]  /*1b10*/  @!P3 LOP3.LUT R21, R25, 0xff, RZ, 0xc0, !PT ;  /* 0x000000ff1915b812 */ /* 0x000fce00078ec0ff */
[----:B------:R-:W2:Y:S01]  /*1b20*/  @!P2 LDC.U8 R17, c[0x3][R23+0x200] ;  /* 0x00c080001711ab82 */ /* 0x000ea20000000000 */
[----:B0-----:R-:W-:-:S07]  /*1b30*/  @!P0 IMAD.IADD R19, R19, 0x1, R22 ;  /* 0x0000000113138824 */ /* 0x001fce00078e0216 */
[----:B------:R-:W3:Y:S08]  /*1b40*/  @!P3 LDC.U8 R20, c[0x3][R21+0x200] ;  /* 0x00c080001514bb82 */ /* 0x000ef00000000000 */
[----:B------:R-:W0:Y:S01]  /*1b50*/  @!P0 LDC.U8 R11, c[0x3][R19] ;  /* 0x00c00000130b8b82 */ /* 0x000e220000000000 */
[----:B-1----:R-:W-:-:S07]  /*1b60*/  @!P1 IMAD.IADD R14, R14, 0x1, R13 ;  /* 0x000000010e0e9824 */ /* 0x002fce00078e020d */
[----:B------:R-:W1:Y:S01]  /*1b70*/  @!P1 LDC.U8 R13, c[0x3][R14] ;  /* 0x00c000000e0d9b82 */ /* 0x000e620000000000 */
[----:B--2---:R-:W-:-:S07]  /*1b80*/  @!P2 IMAD.IADD R10, R10, 0x1, R17 ;  /* 0x000000010a0aa824 */ /* 0x004fce00078e0211 */
[----:B------:R-:W2:Y:S01]  /*1b90*/  @!P2 LDC.U8 R17, c[0x3][R10] ;  /* 0x00c000000a11ab82 */ /* 0x000ea20000000000 */
[----:B---3--:R-:W-:-:S07]  /*1ba0*/  @!P3 IMAD.IADD R20, R9, 0x1, R20 ;  /* 0x000000010914b824 */ /* 0x008fce00078e0214 */
[----:B------:R-:W3:Y:S01]  /*1bb0*/  @!P3 LDC.U8 R9, c[0x3][R20] ;  /* 0x00c000001409bb82 */ /* 0x000ee20000000000 */
[----:B------:R-:W-:Y:S02]  /*1bc0*/  LOP3.LUT R15, R18, R15, R8, 0x96, !PT ;  /* 0x0000000f120f7212 */ /* 0x000fe400078e9608 */
[----:B0-----:R-:W-:-:S04]  /*1bd0*/  @!P0 LOP3.LUT R11, R11, R4, RZ, 0x3c, !PT ;  /* 0x000000040b0b8212 */ /* 0x001fc800078e3cff */
[----:B------:R-:W-:-:S04]  /*1be0*/  @!P0 PRMT R4, R11, 0x7610, R4 ;  /* 0x000076100b048816 */ /* 0x000fc80000000004 */
[----:B-1----:R-:W-:-:S04]  /*1bf0*/  @!P1 LOP3.LUT R13, R13, R4, RZ, 0x3c, !PT ;  /* 0x000000040d0d9212 */ /* 0x002fc800078e3cff */
[----:B------:R-:W-:-:S04]  /*1c00*/  @!P1 PRMT R4, R13, 0x7610, R4 ;  /* 0x000076100d049816 */ /* 0x000fc80000000004 */
[----:B--2---:R-:W-:-:S04]  /*1c10*/  @!P2 LOP3.LUT R17, R17, R4, RZ, 0x3c, !PT ;  /* 0x000000041111a212 */ /* 0x004fc800078e3cff */
[----:B------:R-:W-:Y:S02]  /*1c20*/  @!P2 PRMT R4, R17, 0x7610, R4 ;  /* 0x000076101104a816 */ /* 0x000fe40000000004 */
[----:B------:R-:W-:Y:S02]  /*1c30*/  LOP3.LUT R15, R16, R15, RZ, 0x3c, !PT ;  /* 0x0000000f100f7212 */ /* 0x000fe400078e3cff */
[----:B---3--:R-:W-:Y:S02]  /*1c40*/  @!P3 LOP3.LUT R9, R9, R4, RZ, 0x3c, !PT ;  /* 0x000000040909b212 */ /* 0x008fe400078e3cff */
[----:B------:R-:W-:Y:S02]  /*1c50*/  LOP3.LUT R8, R12, R15, RZ, 0x3c, !PT ;  /* 0x0000000f0c087212 */ /* 0x000fe400078e3cff */
[----:B------:R-:W-:-:S07]  /*1c60*/  @!P3 PRMT R4, R9, 0x7610, R4 ;  /* 0x000076100904b816 */ /* 0x000fce0000000004 */
.L_x_15:
[----:B------:R-:W-:Y:S05]  /*1c70*/  BRA.U !UP0, `(.L_x_14) ;  /* 0x0000000108f07547 */ /* 0x000fea000b800000 */
[----:B------:R-:W-:Y:S02]  /*1c80*/  UISETP.NE.AND UP0, UPT, UR5, 0x1, UPT ;  /* 0x000000010500788c */ /* 0x000fe4000bf05270 */
[----:B------:R-:W-:-:S04]  /*1c90*/  ULOP3.LUT UR4, UR4, 0x1, URZ, 0xc0, !UPT ;  /* 0x0000000104047892 */ /* 0x000fc8000f8ec0ff */
[----:B------:R-:W-:-:S03]  /*1ca0*/  UISETP.NE.U32.AND UP1, UPT, UR4, 0x1, UPT ;  /* 0x000000010400788c */ /* 0x000fc6000bf25070 */
[----:B------:R-:W-:Y:S08]  /*1cb0*/  BRA.U !UP0, `(.L_x_16) ;  /* 0x00000001088c7547 */ /* 0x000ff0000b800000 */
[----:B------:R-:W0:Y:S01]  /*1cc0*/  LDC.64 R10, c[0x0][0x380] ;  /* 0x0000e000ff0a7b82 */ /* 0x000e220000000a00 */
[----:B------:R-:W1:Y:S01]  /*1cd0*/  LDCU.64 UR4, c[0x0][0x398] ;  /* 0x00007300ff0477ac */ /* 0x000e620008000a00 */
[----:B0-----:R-:W-:-:S05]  /*1ce0*/  IMAD.WIDE.U32 R16, R7, 0x8, R10 ;  /* 0x0000000807107825 */ /* 0x001fca00078e000a */
[----:B------:R-:W2:Y:S04]  /*1cf0*/  LDG.E.64.CONSTANT R12, desc[UR6][R16.64] ;  /* 0x00000006100c7981 */ /* 0x000ea8000c1e9b00 */
[----:B------:R-:W3:Y:S01]  /*1d00*/  LDG.E.64.CONSTANT R14, desc[UR6][R16.64+0x8] ;  /* 0x00000806100e7981 */ /* 0x000ee2000c1e9b00 */
[----:B-1----:R-:W-:-:S05]  /*1d10*/  IADD3 R10, P0, PT, R7, UR4, RZ ;  /* 0x00000004070a7c10 */ /* 0x002fca000ff1e0ff */
[----:B------:R-:W-:-:S05]  /*1d20*/  IMAD.X R11, RZ, RZ, UR5, P0 ;  /* 0x00000005ff0b7e24 */ /* 0x000fca00080e06ff */
[----:B------:R-:W4:Y:S04]  /*1d30*/  LDG.E.U8.CONSTANT R18, desc[UR6][R10.64] ;  /* 0x000000060a127981 */ /* 0x000f28000c1e9100 */
[----:B------:R-:W5:Y:S01]  /*1d40*/  LDG.E.U8.CONSTANT R20, desc[UR6][R10.64+0x1] ;  /* 0x000001060a147981 */ /* 0x000f62000c1e9100 */
[----:B--2---:R-:W-:-:S05]  /*1d50*/  IADD3 R12, P0, PT, R12, R2, RZ ;  /* 0x000000020c0c7210 */ /* 0x004fca0007f1e0ff */
[----:B------:R-:W-:Y:S01]  /*1d60*/  IMAD.X R13, R13, 0x1, R3, P0 ;  /* 0x000000010d0d7824 */ /* 0x000fe200000e0603 */
[----:B---3--:R-:W-:-:S04]  /*1d70*/  IADD3 R14, P0, PT, R14, R2, RZ ;  /* 0x000000020e0e7210 */ /* 0x008fc80007f1e0ff */
[----:B------:R-:W2:Y:S01]  /*1d80*/  LD.E.U8 R19, desc[UR6][R12.64] ;  /* 0x000000060c137980 */ /* 0x000ea2000c101100 */
[----:B------:R-:W-:-:S05]  /*1d90*/  IMAD.X R15, R15, 0x1, R3, P0 ;  /* 0x000000010f0f7824 */ /* 0x000fca00000e0603 */
[----:B------:R-:W3:Y:S01]  /*1da0*/  LD.E.U8 R14, desc[UR6][R14.64] ;  /* 0x000000060e0e7980 */ /* 0x000ee2000c101100 */
[----:B----4-:R-:W-:Y:S02]  /*1db0*/  ISETP.NE.AND P0, PT, R18, RZ, PT ;  /* 0x000000ff1200720c */ /* 0x010fe40003f05270 */
[----:B-----5:R-:W-:Y:S01]  /*1dc0*/  ISETP.NE.AND P1, PT, R20, RZ, PT ;  /* 0x000000ff1400720c */ /* 0x020fe20003f25270 */
[----:B------:R-:W-:Y:S01]  /*1dd0*/  VIADD R7, R7, 0x2 ;  /* 0x0000000207077836 */ /* 0x000fe20000000000 */
[----:B--2---:R-:W-:Y:S02]  /*1de0*/  ISETP.EQ.OR P0, PT, R19, RZ, !P0 ;  /* 0x000000ff1300720c */ /* 0x004fe40004702670 */
[----:B---3--:R-:W-:-:S11]  /*1df0*/  ISETP.EQ.OR P1, PT, R14, RZ, !P1 ;  /* 0x000000ff0e00720c */ /* 0x008fd60004f22670 */
[----:B------:R-:W0:Y:S08]  /*1e00*/  @!P0 LDC.U8 R9, c[0x3][R19+0x200] ;  /* 0x00c0800013098b82 */ /* 0x000e300000000000 */
[----:B------:R-:W1:Y:S01]  /*1e10*/  @!P1 LDC.U8 R16, c[0x3][R14+0x200] ;  /* 0x00c080000e109b82 */ /* 0x000e620000000000 */
[----:B------:R-:W-:Y:S02]  /*1e20*/  @!P0 LOP3.LUT R17, R18, 0xff, RZ, 0xc0, !PT ;  /* 0x000000ff12118812 */ /* 0x000fe400078ec0ff */
[----:B------:R-:W-:-:S05]  /*1e30*/  @!P1 LOP3.LUT R13, R20, 0xff, RZ, 0xc0, !PT ;  /* 0x000000ff140d9812 */ /* 0x000fca00078ec0ff */
[----:B------:R-:W0:Y:S08]  /*1e40*/  @!P0 LDC.U8 R12, c[0x3][R17+0x200] ;  /* 0x00c08000110c8b82 */ /* 0x000e300000000000 */
[----:B------:R-:W1:Y:S01]  /*1e50*/  @!P1 LDC.U8 R11, c[0x3][R13+0x200] ;  /* 0x00c080000d0b9b82 */ /* 0x000e620000000000 */
[----:B0-----:R-:W-:-:S07]  /*1e60*/  @!P0 IMAD.IADD R12, R9, 0x1, R12 ;  /* 0x00000001090c8824 */ /* 0x001fce00078e020c */
[----:B------:R-:W0:Y:S01]  /*1e70*/  @!P0 LDC.U8 R9, c[0x3][R12] ;  /* 0x00c000000c098b82 */ /* 0x000e220000000000 */
[----:B-1----:R-:W-:-:S07]  /*1e80*/  @!P1 IMAD.IADD R16, R16, 0x1, R11 ;  /* 0x0000000110109824 */ /* 0x002fce00078e020b */
[----:B------:R-:W1:Y:S01]  /*1e90*/  @!P1 LDC.U8 R11, c[0x3][R16] ;  /* 0x00c00000100b9b82 */ /* 0x000e620000000000 */
[----:B------:R-:W-:Y:S02]  /*1ea0*/  LOP3.LUT R8, R14, R19, R8, 0x96, !PT ;  /* 0x000000130e087212 */ /* 0x000fe400078e9608 */
[----:B0-----:R-:W-:-:S04]  /*1eb0*/  @!P0 LOP3.LUT R9, R9, R4, RZ, 0x3c, !PT ;  /* 0x0000000409098212 */ /* 0x001fc800078e3cff */
[----:B------:R-:W-:-:S04]  /*1ec0*/  @!P0 PRMT R4, R9, 0x7610, R4 ;  /* 0x0000761009048816 */ /* 0x000fc80000000004 */
[----:B-1----:R-:W-:-:S04]  /*1ed0*/  @!P1 LOP3.LUT R11, R11, R4, RZ, 0x3c, !PT ;  /* 0x000000040b0b9212 */ /* 0x002fc800078e3cff */
[----:B------:R-:W-:-:S07]  /*1ee0*/  @!P1 PRMT R4, R11, 0x7610, R4 ;  /* 0x000076100b049816 */ /* 0x000fce0000000004 */
.L_x_16:
[----:B------:R-:W-:Y:S05]  /*1ef0*/  BRA.U UP1, `(.L_x_14) ;  /* 0x0000000101507547 */ /* 0x000fea000b800000 */
[----:B------:R-:W0:Y:S01]  /*1f00*/  LDC.64 R10, c[0x0][0x380] ;  /* 0x0000e000ff0a7b82 */ /* 0x000e220000000a00 */
[----:B------:R-:W1:Y:S01]  /*1f10*/  LDCU.64 UR4, c[0x0][0x398] ;  /* 0x00007300ff0477ac */ /* 0x000e620008000a00 */
[----:B0-----:R-:W-:-:S06]  /*1f20*/  IMAD.WIDE.U32 R10, R7, 0x8, R10 ;  /* 0x00000008070a7825 */ /* 0x001fcc00078e000a */
[----:B------:R-:W2:Y:S01]  /*1f30*/  LDG.E.64.CONSTANT R10, desc[UR6][R10.64] ;  /* 0x000000060a0a7981 */ /* 0x000ea2000c1e9b00 */
[----:B-1----:R-:W-:-:S05]  /*1f40*/  IADD3 R14, P0, PT, R7, UR4, RZ ;  /* 0x00000004070e7c10 */ /* 0x002fca000ff1e0ff */
[----:B------:R-:W-:-:S05]  /*1f50*/  IMAD.X R15, RZ, RZ, UR5, P0 ;  /* 0x00000005ff0f7e24 */ /* 0x000fca00080e06ff */
[----:B------:R-:W3:Y:S01]  /*1f60*/  LDG.E.U8.CONSTANT R14, desc[UR6][R14.64] ;  /* 0x000000060e0e7981 */ /* 0x000ee2000c1e9100 */
[----:B--2---:R-:W-:-:S05]  /*1f70*/  IADD3 R12, P0, PT, R10, R2, RZ ;  /* 0x000000020a0c7210 */ /* 0x004fca0007f1e0ff */
[----:B------:R-:W-:-:S06]  /*1f80*/  IMAD.X R13, R11, 0x1, R3, P0 ;  /* 0x000000010b0d7824 */ /* 0x000fcc00000e0603 */
[----:B------:R-:W2:Y:S01]  /*1f90*/  LD.E.U8 R13, desc[UR6][R12.64] ;  /* 0x000000060c0d7980 */ /* 0x000ea2000c101100 */
[----:B---3--:R-:W-:-:S04]  /*1fa0*/  ISETP.NE.AND P0, PT, R14, RZ, PT ;  /* 0x000000ff0e00720c */ /* 0x008fc80003f05270 */
[----:B--2---:R-:W-:-:S13]  /*1fb0*/  ISETP.EQ.OR P0, PT, R13, RZ, !P0 ;  /* 0x000000ff0d00720c */ /* 0x004fda0004702670 */
[----:B------:R-:W0:Y:S01]  /*1fc0*/  @!P0 LDC.U8 R7, c[0x3][R13+0x200] ;  /* 0x00c080000d078b82 */ /* 0x000e220000000000 */
[----:B------:R-:W-:-:S07]  /*1fd0*/  @!P0 LOP3.LUT R9, R14, 0xff, RZ, 0xc0, !PT ;  /* 0x000000ff0e098812 */ /* 0x000fce00078ec0ff */
[----:B------:R-:W0:Y:S02]  /*1fe0*/  @!P0 LDC.U8 R10, c[0x3][R9+0x200] ;  /* 0x00c08000090a8b82 */ /* 0x000e240000000000 */
[----:B0-----:R-:W-:-:S06]  /*1ff0*/  @!P0 IMAD.IADD R10, R7, 0x1, R10 ;  /* 0x00000001070a8824 */ /* 0x001fcc00078e020a */
[----:B------:R-:W0:Y:S01]  /*2000*/  @!P0 LDC.U8 R7, c[0x3][R10] ;  /* 0x00c000000a078b82 */ /* 0x000e220000000000 */
[----:B------:R-:W-:Y:S02]  /*2010*/  LOP3.LUT R8, R13, R8, RZ, 0x3c, !PT ;  /* 0x000000080d087212 */ /* 0x000fe400078e3cff */
[----:B0-----:R-:W-:-:S04]  /*2020*/  @!P0 LOP3.LUT R7, R7, R4, RZ, 0x3c, !PT ;  /* 0x0000000407078212 */ /* 0x001fc800078e3cff */
[----:B------:R-:W-:-:S07]  /*2030*/  @!P0 PRMT R4, R7, 0x7610, R4 ;  /* 0x0000761007048816 */ /* 0x000fce0000000004 */
.L_x_14:
        /* <DEDUP_REMOVED lines=19> */
.L_x_18:
[----:B------:R-:W-:Y:S05]  /*2170*/  BSYNC.RECONVERGENT B1 ;  /* 0x0000000000017941 */ /* 0x000fea0003800200 */
.L_x_17:
[----:B------:R-:W1:Y:S02]  /*2180*/  LDCU.64 UR4, c[0x0][0x390] ;  /* 0x00007200ff0477ac */ /* 0x000e640008000a00 */
[----:B-1----:R-:W-:-:S04]  /*2190*/  IADD3 R8, P0, PT, R2, UR4, RZ ;  /* 0x0000000402087c10 */ /* 0x002fc8000ff1e0ff */
[----:B------:R-:W-:-:S05]  /*21a0*/  IADD3.X R9, PT, PT, R3, UR5, RZ, P0, !PT ;  /* 0x0000000503097c10 */ /* 0x000fca00087fe4ff */
[----:B------:R-:W2:Y:S01]  /*21b0*/  LDG.E.U8.CONSTANT R8, desc[UR6][R8.64] ;  /* 0x0000000608087981 */ /* 0x000ea2000c1e9100 */
[----:B0-----:R-:W-:Y:S01]  /*21c0*/  LOP3.LUT R7, R4, 0xff, RZ, 0xc0, !PT ;  /* 0x000000ff04077812 */ /* 0x001fe200078ec0ff */
        /* <DEDUP_REMOVED lines=14> */
.L_x_20:
[----:B------:R-:W-:Y:S05]  /*22b0*/  BSYNC.RECONVERGENT B1 ;  /* 0x0000000000017941 */ /* 0x000fea0003800200 */
.L_x_19:
[----:B------:R-:W1:Y:S01]  /*22c0*/  LDCU.64 UR4, c[0x0][0x3a8] ;  /* 0x00007500ff0477ac */ /* 0x000e620008000a00 */
[----:B------:R-:W-:-:S05]  /*22d0*/  IADD3 R2, P0, PT, R5, R2, RZ ;  /* 0x0000000205027210 */ /* 0x000fca0007f1e0ff */
[----:B------:R-:W-:Y:S01]  /*22e0*/  IMAD.X R3, RZ, RZ, R3, P0 ;  /* 0x000000ffff037224 */ /* 0x000fe200000e0603 */
[----:B-1----:R-:W-:-:S04]  /*22f0*/  ISETP.GE.U32.AND P0, PT, R2, UR4, PT ;  /* 0x0000000402007c0c */ /* 0x002fc8000bf06070 */
[----:B------:R-:W-:-:S13]  /*2300*/  ISETP.GE.U32.AND.EX P0, PT, R3, UR5, PT, P0 ;  /* 0x0000000503007c0c */ /* 0x000fda000bf06100 */
[----:B------:R-:W-:Y:S05]  /*2310*/  @!P0 BRA `(.L_x_21) ;  /* 0xffffffec001c8947 */ /* 0x000fea000383ffff */
[----:B------:R-:W-:Y:S05]  /*2320*/  BRA `(.L_x_1) ;  /* 0x0000000400147947 */ /* 0x000fea0003800000 */
.L_x_2:
[----:B------:R-:W0:Y:S02]  /*2330*/  LDCU.64 UR4, c[0x0][0x390] ;  /* 0x00007200ff0477ac */ /* 0x000e240008000a00 */
[----:B0-----:R-:W-:-:S04]  /*2340*/  UISETP.NE.U32.AND UP0, UPT, UR4, URZ, UPT ;  /* 0x000000ff0400728c */ /* 0x001fc8000bf05070 */
[----:B------:R-:W-:-:S09]  /*2350*/  UISETP.NE.AND.EX UP0, UPT, UR5, URZ, UPT, UP0 ;  /* 0x000000ff0500728c */ /* 0x000fd2000bf05300 */
[----:B------:R-:W-:Y:S05]  /*2360*/  BRA.U !UP0, `(.L_x_22) ;  /* 0x0000000108a87547 */ /* 0x000fea000b800000 */
.L_x_27:
[C---:B------:R-:W-:Y:S02]  /*2370*/  IADD3 R6, P0, PT, R2.reuse, UR12, RZ ;  /* 0x0000000c02067c10 */ /* 0x040fe4000ff1e0ff */
[----:B------:R-:W-:Y:S02]  /*2380*/  IADD3 R8, P1, PT, R2, UR16, RZ ;  /* 0x0000001002087c10 */ /* 0x000fe4000ff3e0ff */
[C---:B------:R-:W-:Y:S02]  /*2390*/  IADD3.X R7, PT, PT, R3.reuse, UR13, RZ, P0, !PT ;  /* 0x0000000d03077c10 */ /* 0x040fe400087fe4ff */
[----:B------:R-:W-:-:S03]  /*23a0*/  IADD3.X R9, PT, PT, R3, UR17, RZ, P1, !PT ;  /* 0x0000001103097c10 */ /* 0x000fc60008ffe4ff */
[----:B------:R-:W2:Y:S04]  /*23b0*/  LDG.E.U8.CONSTANT R6, desc[UR6][R6.64] ;  /* 0x0000000606067981 */ /* 0x000ea8000c1e9100 */
[----:B------:R-:W3:Y:S01]  /*23c0*/  LDG.E.U8.CONSTANT R8, desc[UR6][R8.64] ;  /* 0x0000000608087981 */ /* 0x000ee2000c1e9100 */
[----:B------:R-:W-:Y:S01]  /*23d0*/  BSSY.RECONVERGENT B1, `(.L_x_23) ;  /* 0x000000f000017945 */ /* 0x000fe20003800200 */
[----:B--2---:R-:W-:Y:S02]  /*23e0*/  ISETP.NE.AND P0, PT, R6, RZ, PT ;  /* 0x000000ff0600720c */ /* 0x004fe40003f05270 */
[----:B---3--:R-:W-:-:S11]  /*23f0*/  ISETP.NE.AND P1, PT, R8, RZ, PT ;  /* 0x000000ff0800720c */ /* 0x008fd60003f25270 */
[----:B01----:R-:W-:Y:S05]  /*2400*/  @!P0 BRA `(.L_x_24) ;  /* 0x00000000002c8947 */ /* 0x003fea0003800000 */
        /* <DEDUP_REMOVED lines=11> */
.L_x_24:
[----:B------:R-:W-:Y:S05]  /*24c0*/  BSYNC.RECONVERGENT B1 ;  /* 0x0000000000017941 */ /* 0x000fea0003800200 */
.L_x_23:
[----:B------:R-:W-:Y:S04]  /*24d0*/  BSSY.RECONVERGENT B1, `(.L_x_25) ;  /* 0x000000d000017945 */ /* 0x000fe80003800200 */
[----:B------:R-:W-:Y:S05]  /*24e0*/  @!P1 BRA `(.L_x_26) ;  /* 0x00000000002c9947 */ /* 0x000fea0003800000 */
[----:B0-----:R-:W0:Y:S01]  /*24f0*/  S2R R4, SR_LANEID ;  /* 0x0000000000047919 */ /* 0x001e220000000000 */
        /* <DEDUP_REMOVED lines=10> */
.L_x_26:
[----:B------:R-:W-:Y:S05]  /*25a0*/  BSYNC.RECONVERGENT B1 ;  /* 0x0000000000017941 */ /* 0x000fea0003800200 */
.L_x_25:
[----:B------:R-:W-:-:S05]  /*25b0*/  IADD3 R2, P0, PT, R5, R2, RZ ;  /* 0x0000000205027210 */ /* 0x000fca0007f1e0ff */
[----:B------:R-:W-:Y:S01]  /*25c0*/  IMAD.X R3, RZ, RZ, R3, P0 ;  /* 0x000000ffff037224 */ /* 0x000fe200000e0603 */
[----:B------:R-:W-:-:S04]  /*25d0*/  ISETP.GE.U32.AND P0, PT, R2, UR10, PT ;  /* 0x0000000a02007c0c */ /* 0x000fc8000bf06070 */
[----:B------:R-:W-:-:S13]  /*25e0*/  ISETP.GE.U32.AND.EX P0, PT, R3, UR11, PT, P0 ;  /* 0x0000000b03007c0c */ /* 0x000fda000bf06100 */
[----:B------:R-:W-:Y:S05]  /*25f0*/  @!P0 BRA `(.L_x_27) ;  /* 0xfffffffc005c8947 */ /* 0x000fea000383ffff */
[----:B------:R-:W-:Y:S05]  /*2600*/  BRA `(.L_x_1) ;  /* 0x00000000005c7947 */ /* 0x000fea0003800000 */
.L_x_22:
[----:B------:R-:W-:-:S04]  /*2610*/  IADD3 R6, P0, PT, R2, UR14, RZ ;  /* 0x0000000e02067c10 */ /* 0x000fc8000ff1e0ff */
[----:B------:R-:W-:-:S05]  /*2620*/  IADD3.X R7, PT, PT, R3, UR15, RZ, P0, !PT ;  /* 0x0000000f03077c10 */ /* 0x000fca00087fe4ff */
[----:B------:R-:W2:Y:S01]  /*2630*/  LDG.E.U8.CONSTANT R6, desc[UR6][R6.64] ;  /* 0x0000000606067981 */ /* 0x000ea2000c1e9100 */
[----:B------:R-:W-:Y:S01]  /*2640*/  IADD3 R2, P0, PT, R5, R2, RZ ;  /* 0x0000000205027210 */ /* 0x000fe20007f1e0ff */
[----:B------:R-:W-:Y:S04]  /*2650*/  BSSY.RECONVERGENT B1, `(.L_x_28) ;  /* 0x0000011000017945 */ /* 0x000fe80003800200 */
[----:B------:R-:W-:Y:S01]  /*2660*/  IMAD.X R3, RZ, RZ, R3, P0 ;  /* 0x000000ffff037224 */ /* 0x000fe200000e0603 */
[----:B------:R-:W-:-:S04]  /*2670*/  ISETP.GE.U32.AND P0, PT, R2, UR8, PT ;  /* 0x0000000802007c0c */ /* 0x000fc8000bf06070 */
[----:B------:R-:W-:Y:S02]  /*2680*/  ISETP.GE.U32.AND.EX P0, PT, R3, UR9, PT, P0 ;  /* 0x0000000903007c0c */ /* 0x000fe4000bf06100 */
[----:B--2---:R-:W-:-:S13]  /*2690*/  ISETP.NE.AND P1, PT, R6, RZ, PT ;  /* 0x000000ff0600720c */ /* 0x004fda0003f25270 */
[----:B0-----:R-:W-:Y:S05]  /*26a0*/  @!P1 BRA `(.L_x_29) ;  /* 0x00000000002c9947 */ /* 0x001fea0003800000 */
        /* <DEDUP_REMOVED lines=11> */
.L_x_29:
[----:B------:R-:W-:Y:S05]  /*2760*/  BSYNC.RECONVERGENT B1 ;  /* 0x0000000000017941 */ /* 0x000fea0003800200 */
.L_x_28:
[----:B------:R-:W-:Y:S05]  /*2770*/  @!P0 BRA `(.L_x_22) ;  /* 0xfffffffc00a48947 */ /* 0x000fea000383ffff */
.L_x_1:
[----:B------:R-:W-:Y:S05]  /*2780*/  BSYNC.RECONVERGENT B0 ;  /* 0x0000000000007941 */ /* 0x000fea0003800200 */
.L_x_0:
[----:B------:R-:W-:Y:S01]  /*2790*/  BAR.SYNC.DEFER_BLOCKING 0x0 ;  /* 0x0000000000007b1d */ /* 0x000fe20000010000 */
[----:B------:R-:W-:-:S13]  /*27a0*/  LOP3.LUT P0, RZ, R0, UR18, RZ, 0xfc, !PT ;  /* 0x0000001200ff7c12 */ /* 0x000fda000f80fcff */
[----:B------:R-:W-:Y:S05]  /*27b0*/  @P0 EXIT ;  /* 0x000000000000094d */ /* 0x000fea0003800000 */
[----:B------:R-:W2:Y:S01]  /*27c0*/  S2UR UR5, SR_CgaCtaId ;  /* 0x00000000000579c3 */ /* 0x000ea20000008800 */
[----:B------:R-:W-:-:S07]  /*27d0*/  UMOV UR4, 0x400 ;  /* 0x0000040000047882 */ /* 0x000fce0000000000 */
[----:B------:R-:W3:Y:S01]  /*27e0*/  LDC.64 R2, c[0x0][0x3a0] ;  /* 0x0000e800ff027b82 */ /* 0x000ee20000000a00 */
[----:B--2---:R-:W-:-:S09]  /*27f0*/  ULEA UR4, UR5, UR4, 0x18 ;  /* 0x0000000405047291 */ /* 0x004fd2000f8ec0ff */
[----:B------:R-:W2:Y:S02]  /*2800*/  LDS R0, [UR4] ;  /* 0x00000004ff007984 */ /* 0x000ea40008000800 */
[----:B--2---:R-:W-:-:S04]  /*2810*/  ISETP.NE.AND P0, PT, R0, RZ, PT ;  /* 0x000000ff0000720c */ /* 0x004fc80003f05270 */
[----:B------:R-:W-:-:S05]  /*2820*/  SEL R5, RZ, 0x1, P0 ;  /* 0x00000001ff057807 */ /* 0x000fca0000000000 */
[----:B---3--:R-:W-:Y:S01]  /*2830*/  STG.E desc[UR6][R2.64], R5 ;  /* 0x0000000502007986 */ /* 0x008fe2000c101906 */
[----:B------:R-:W-:Y:S05]  /*2840*/  EXIT ;  /* 0x000000000000794d */ /* 0x000fea0003800000 */
.L_x_30:
[----:B------:R-:W-:-:S00]  /*2850*/  BRA `(.L_x_30) ;  /* 0xfffffffc00fc7947 */ /* 0x000fc0000383ffff */
[----:B------:R-:W-:-:S00]  /*2860*/  NOP ;  /* 0x0000000000007918 */ /* 0x000fc00000000000 */
        /* <DEDUP_REMOVED lines=9> */
.L_x_118:


//--------------------- .text._Z21erasure_decode_kernelPPKhS1_PPhmiiS0_PKi --------------------------
	.section	.text._Z21erasure_decode_kernelPPKhS1_PPhmiiS0_PKi,"ax",@progbits
	.align	128
        .global         _Z21erasure_decode_kernelPPKhS1_PPhmiiS0_PKi
        .type           _Z21erasure_decode_kernelPPKhS1_PPhmiiS0_PKi,@function
        .size           _Z21erasure_decode_kernelPPKhS1_PPhmiiS0_PKi,(.L_x_119 - _Z21erasure_decode_kernelPPKhS1_PPhmiiS0_PKi)
        .other          _Z21erasure_decode_kernelPPKhS1_PPhmiiS0_PKi,@"STO_CUDA_ENTRY STV_DEFAULT"
_Z21erasure_decode_kernelPPKhS1_PPhmiiS0_PKi:
.text._Z21erasure_decode_kernelPPKhS1_PPhmiiS0_PKi:
[----:B------:R-:W0:Y:S01]  /*0000*/  LDC R1, c[0x0][0x37c] ;  /* 0x0000df00ff017b82 */ /* 0x000e220000000800 */
[----:B------:R-:W1:Y:S07]  /*0010*/  S2R R3, SR_TID.X ;  /* 0x0000000000037919 */ /* 0x000e6e0000002100 */
[----:B------:R-:W1:Y:S01]  /*0020*/  S2UR UR4, SR_CTAID.X ;  /* 0x00000000000479c3 */ /* 0x000e620000002500 */
[----:B------:R-:W2:Y:S01]  /*0030*/  LDCU.64 UR6, c[0x0][0x398] ;  /* 0x00007300ff0677ac */ /* 0x000ea20008000a00 */
[----:B0-----:R-:W-:-:S06]  /*0040*/  VIADD R1, R1, 0xfffffff8 ;  /* 0xfffffff801017836 */ /* 0x001fcc0000000000 */
[----:B------:R-:W1:Y:S01]  /*0050*/  LDC R2, c[0x0][0x360] ;  /* 0x0000d800ff027b82 */ /* 0x000e620000000800 */
[----:B------:R-:W0:Y:S07]  /*0060*/  LDCU UR5, c[0x0][0x370] ;  /* 0x00006e00ff0577ac */ /* 0x000e2e0008000800 */
[----:B------:R-:W3:Y:S01]  /*0070*/  LDC R9, c[0x0][0x3a4] ;  /* 0x0000e900ff097b82 */ /* 0x000ee20000000800 */
[C---:B-1----:R-:W-:Y:S02]  /*0080*/  IMAD R3, R2.reuse, UR4, R3 ;  /* 0x0000000402037c24 */ /* 0x042fe4000f8e0203 */
[----:B0-----:R-:W-:-:S03]  /*0090*/  IMAD R2, R2, UR5, RZ ;  /* 0x0000000502027c24 */ /* 0x001fc6000f8e02ff */
[----:B--2---:R-:W-:Y:S02]  /*00a0*/  ISETP.GE.U32.AND P1, PT, R3, UR6, PT ;  /* 0x0000000603007c0c */ /* 0x004fe4000bf26070 */
[----:B---3--:R-:W-:-:S04]  /*00b0*/  ISETP.GE.AND P0, PT, R9, 0x1, PT ;  /* 0x000000010900780c */ /* 0x008fc80003f06270 */
[----:B------:R-:W-:-:S13]  /*00c0*/  ISETP.GE.U32.OR.EX P0, PT, RZ, UR7, !P0, P1 ;  /* 0x00000007ff007c0c */ /* 0x000fda000c706510 */
[----:B------:R-:W-:Y:S05]  /*00d0*/  @P0 EXIT ;  /* 0x000000000000094d */ /* 0x000fea0003800000 */
[----:B------:R-:W0:Y:S01]  /*00e0*/  LDCU UR4, c[0x0][0x3a0] ;  /* 0x00007400ff0477ac */ /* 0x000e220008000800 */
[----:B------:R-:W-:Y:S01]  /*00f0*/  IMAD.MOV.U32 R4, RZ, RZ, RZ ;  /* 0x000000ffff047224 */ /* 0x000fe200078e00ff */
[----:B------:R-:W1:Y:S01]  /*0100*/  LDCU.64 UR10, c[0x0][0x358] ;  /* 0x00006b00ff0a77ac */ /* 0x000e620008000a00 */
[----:B0-----:R-:W-:-:S09]  /*0110*/  UISETP.GE.AND UP0, UPT, UR4, 0x1, UPT ;  /* 0x000000010400788c */ /* 0x001fd2000bf06270 */
[----:B-1----:R-:W-:Y:S05]  /*0120*/  BRA.U !UP0, `(.L_x_31) ;  /* 0x0000002908e07547 */ /* 0x002fea000b800000 */
[C---:B------:R-:W-:Y:S01]  /*0130*/  LOP3.LUT R5, R9.reuse, 0x7, RZ, 0xc0, !PT ;  /* 0x0000000709057812 */ /* 0x040fe200078ec0ff */
[----:B------:R-:W-:Y:S01]  /*0140*/  ULOP3.LUT UR8, UR4, 0x7, URZ, 0xc0, !UPT ;  /* 0x0000000704087892 */ /* 0x000fe2000f8ec0ff */
[C---:B------:R-:W-:Y:S01]  /*0150*/  LOP3.LUT R6, R9.reuse, 0x3, RZ, 0xc0, !PT ;  /* 0x0000000309067812 */ /* 0x040fe200078ec0ff */
[----:B------:R-:W-:Y:S01]  /*0160*/  ULOP3.LUT UR9, UR4, 0x3, URZ, 0xc0, !UPT ;  /* 0x0000000304097892 */ /* 0x000fe2000f8ec0ff */
[C---:B------:R-:W-:Y:S01]  /*0170*/  LOP3.LUT R7, R9.reuse, 0xf, RZ, 0xc0, !PT ;  /* 0x0000000f09077812 */ /* 0x040fe200078ec0ff */
[----:B------:R-:W-:Y:S01]  /*0180*/  ULOP3.LUT UR4, UR4, 0x7ffffff8, URZ, 0xc0, !UPT ;  /* 0x7ffffff804047892 */ /* 0x000fe2000f8ec0ff */
[----:B------:R-:W-:-:S11]  /*0190*/  LOP3.LUT R8, R9, 0x7ffffff8, RZ, 0xc0, !PT ;  /* 0x7ffffff809087812 */ /* 0x000fd600078ec0ff */
.L_x_49:
[----:B0-----:R-:W-:-:S07]  /*01a0*/  IMAD.MOV.U32 R0, RZ, RZ, RZ ;  /* 0x000000ffff007224 */ /* 0x001fce00078e00ff */
.L_x_42:
[----:B------:R-:W0:Y:S01]  /*01b0*/  LDC R10, c[0x0][0x3a4] ;  /* 0x0000e900ff0a7b82 */ /* 0x000e220000000800 */
[----:B------:R-:W-:Y:S01]  /*01c0*/  PRMT R11, RZ, 0x7610, R11 ;  /* 0x00007610ff0b7816 */ /* 0x000fe2000000000b */
[----:B------:R-:W-:Y:S01]  /*01d0*/  IMAD.MOV.U32 R9, RZ, RZ, RZ ;  /* 0x000000ffff097224 */ /* 0x000fe200078e00ff */
[----:B0-----:R-:W-:-:S13]  /*01e0*/  ISETP.GE.U32.AND P0, PT, R10, 0x10, PT ;  /* 0x000000100a00780c */ /* 0x001fda0003f06070 */
[----:B------:R-:W-:Y:S05]  /*01f0*/  @!P0 BRA `(.L_x_32) ;  /* 0x0000000400548947 */ /* 0x000fea0003800000 */
[----:B------:R-:W0:Y:S01]  /*0200*/  LDCU.64 UR6, c[0x0][0x388] ;  /* 0x00007100ff0677ac */ /* 0x000e220008000a00 */
[----:B------:R-:W-:Y:S02]  /*0210*/  LOP3.LUT R9, R10, 0x7ffffff0, RZ, 0xc0, !PT ;  /* 0x7ffffff00a097812 */ /* 0x000fe400078ec0ff */
[----:B------:R-:W-:-:S03]  /*0220*/  PRMT R11, RZ, 0x7610, R11 ;  /* 0x00007610ff0b7816 */ /* 0x000fc6000000000b */
[----:B------:R-:W-:Y:S01]  /*0230*/  IMAD.MOV R10, RZ, RZ, -R9 ;  /* 0x000000ffff0a7224 */ /* 0x000fe200078e0a09 */
[----:B0-----:R-:W-:-:S04]  /*0240*/  UIADD3 UR5, UP0, UPT, UR6, 0x40, URZ ;  /* 0x0000004006057890 */ /* 0x001fc8000ff1e0ff */
[----:B------:R-:W-:Y:S02]  /*0250*/  UIADD3.X UR6, UPT, UPT, URZ, UR7, URZ, UP0, !UPT ;  /* 0x00000007ff067290 */ /* 0x000fe400087fe4ff */
[----:B------:R-:W-:-:S04]  /*0260*/  IMAD.U32 R12, RZ, RZ, UR5 ;  /* 0x00000005ff0c7e24 */ /* 0x000fc8000f8e00ff */
[----:B------:R-:W-:-:S07]  /*0270*/  IMAD.U32 R13, RZ, RZ, UR6 ;  /* 0x00000006ff0d7e24 */ /* 0x000fce000f8e00ff */
.L_x_33:
[----:B------:R-:W2:Y:S04]  /*0280*/  LDG.E.64.CONSTANT R16, desc[UR10][R12.64+-0x40] ;  /* 0xffffc00a0c107981 */ /* 0x000ea8000c1e9b00 */
[----:B------:R-:W3:Y:S04]  /*0290*/  LDG.E.64.CONSTANT R24, desc[UR10][R12.64+-0x38] ;  /* 0xffffc80a0c187981 */ /* 0x000ee8000c1e9b00 */
[----:B------:R-:W4:Y:S04]  /*02a0*/  LDG.E.64.CONSTANT R22, desc[UR10][R12.64+-0x30] ;  /* 0xffffd00a0c167981 */ /* 0x000f28000c1e9b00 */
[----:B------:R-:W5:Y:S04]  /*02b0*/  LDG.E.64.CONSTANT R20, desc[UR10][R12.64+-0x28] ;  /* 0xffffd80a0c147981 */ /* 0x000f68000c1e9b00 */
[----:B------:R-:W5:Y:S04]  /*02c0*/  LDG.E.64.CONSTANT R18, desc[UR10][R12.64+-0x20] ;  /* 0xffffe00a0c127981 */ /* 0x000f68000c1e9b00 */
[----:B------:R-:W5:Y:S01]  /*02d0*/  LDG.E.64.CONSTANT R14, desc[UR10][R12.64+-0x18] ;  /* 0xffffe80a0c0e7981 */ /* 0x000f62000c1e9b00 */
[----:B--2---:R-:W-:-:S05]  /*02e0*/  IADD3 R16, P0, PT, R16, R3, RZ ;  /* 0x0000000310107210 */ /* 0x004fca0007f1e0ff */
[----:B------:R-:W-:Y:S01]  /*02f0*/  IMAD.X R17, R17, 0x1, R4, P0 ;  /* 0x0000000111117824 */ /* 0x000fe200000e0604 */
[----:B---3--:R-:W-:-:S04]  /*0300*/  IADD3 R24, P0, PT, R24, R3, RZ ;  /* 0x0000000318187210 */ /* 0x008fc80007f1e0ff */
[----:B------:R-:W2:Y:S01]  /*0310*/  LDG.E.U8 R16, desc[UR10][R16.64] ;  /* 0x0000000a10107981 */ /* 0x000ea2000c1e1100 */
[----:B------:R-:W-:Y:S01]  /*0320*/  IMAD.X R25, R25, 0x1, R4, P0 ;  /* 0x0000000119197824 */ /* 0x000fe200000e0604 */
[----:B----4-:R-:W-:-:S05]  /*0330*/  IADD3 R26, P0, PT, R22, R3, RZ ;  /* 0x00000003161a7210 */ /* 0x010fca0007f1e0ff */
[--C-:B------:R-:W-:Y:S01]  /*0340*/  IMAD.X R27, R23, 0x1, R4.reuse, P0 ;  /* 0x00000001171b7824 */ /* 0x100fe200000e0604 */
[-C--:B-----5:R-:W-:Y:S01]  /*0350*/  IADD3 R28, P0, PT, R20, R3.reuse, RZ ;  /* 0x00000003141c7210 */ /* 0x0a0fe20007f1e0ff */
[----:B------:R-:W3:Y:S04]  /*0360*/  LDG.E.64.CONSTANT R22, desc[UR10][R12.64+-0x8] ;  /* 0xfffff80a0c167981 */ /* 0x000ee8000c1e9b00 */
[----:B------:R0:W2:Y:S01]  /*0370*/  LDG.E.U8 R17, desc[UR10][R24.64] ;  /* 0x0000000a18117981 */ /* 0x0000a2000c1e1100 */
[----:B------:R-:W-:Y:S01]  /*0380*/  IMAD.X R29, R21, 0x1, R4, P0 ;  /* 0x00000001151d7824 */ /* 0x000fe200000e0604 */
[-C--:B------:R-:W-:Y:S02]  /*0390*/  IADD3 R20, P1, PT, R14, R3.reuse, RZ ;  /* 0x000000030e147210 */ /* 0x080fe40007f3e0ff */
[----:B------:R-:W4:Y:S01]  /*03a0*/  LDG.E.U8 R26, desc[UR10][R26.64] ;  /* 0x0000000a1a1a7981 */ /* 0x000f22000c1e1100 */
[----:B0-----:R-:W-:-:S02]  /*03b0*/  IADD3 R24, P0, PT, R18, R3, RZ ;  /* 0x0000000312187210 */ /* 0x001fc40007f1e0ff */
[--C-:B------:R-:W-:Y:S02]  /*03c0*/  IMAD.X R21, R15, 0x1, R4.reuse, P1 ;  /* 0x000000010f157824 */ /* 0x100fe400008e0604 */
[----:B------:R-:W5:Y:S01]  /*03d0*/  LDG.E.64.CONSTANT R14, desc[UR10][R12.64] ;  /* 0x0000000a0c0e7981 */ /* 0x000f62000c1e9b00 */
[----:B------:R-:W-:-:S03]  /*03e0*/  IMAD.X R25, R19, 0x1, R4, P0 ;  /* 0x0000000113197824 */ /* 0x000fc600000e0604 */
[----:B------:R-:W3:Y:S04]  /*03f0*/  LDG.E.64.CONSTANT R18, desc[UR10][R12.64+-0x10] ;  /* 0xfffff00a0c127981 */ /* 0x000ee8000c1e9b00 */
[----:B------:R3:W4:Y:S04]  /*0400*/  LDG.E.U8 R27, desc[UR10][R28.64] ;  /* 0x0000000a1c1b7981 */ /* 0x000728000c1e1100 */
[----:B------:R-:W5:Y:S04]  /*0410*/  LDG.E.U8 R24, desc[UR10][R24.64] ;  /* 0x0000000a18187981 */ /* 0x000f68000c1e1100 */
[----:B------:R-:W5:Y:S01]  /*0420*/  LDG.E.U8 R21, desc[UR10][R20.64] ;  /* 0x0000000a14157981 */ /* 0x000f62000c1e1100 */
[----:B--2---:R-:W-:-:S03]  /*0430*/  LOP3.LUT R11, R17, R16, R11, 0x96, !PT ;  /* 0x00000010110b7212 */ /* 0x004fc600078e960b */
[----:B------:R-:W2:Y:S01]  /*0440*/  LDG.E.64.CONSTANT R16, desc[UR10][R12.64+0x8] ;  /* 0x0000080a0c107981 */ /* 0x000ea2000c1e9b00 */
[----:B---3--:R-:W-:-:S05]  /*0450*/  IADD3 R28, P0, PT, R18, R3, RZ ;  /* 0x00000003121c7210 */ /* 0x008fca0007f1e0ff */
[----:B------:R-:W-:Y:S01]  /*0460*/  IMAD.X R29, R19, 0x1, R4, P0 ;  /* 0x00000001131d7824 */ /* 0x000fe200000e0604 */
[----:B----4-:R-:W-:Y:S01]  /*0470*/  LOP3.LUT R11, R27, R26, R11, 0x96, !PT ;  /* 0x0000001a1b0b7212 */ /* 0x010fe200078e960b */
[----:B------:R-:W3:Y:S04]  /*0480*/  LDG.E.64.CONSTANT R18, desc[UR10][R12.64+0x10] ;  /* 0x0000100a0c127981 */ /* 0x000ee8000c1e9b00 */
[----:B------:R0:W4:Y:S01]  /*0490*/  LDG.E.U8 R25, desc[UR10][R28.64] ;  /* 0x0000000a1c197981 */ /* 0x000122000c1e1100 */
[----:B-----5:R-:W-:-:S03]  /*04a0*/  LOP3.LUT R11, R21, R24, R11, 0x96, !PT ;  /* 0x00000018150b7212 */ /* 0x020fc600078e960b */
[----:B------:R-:W5:Y:S01]  /*04b0*/  LDG.E.64.CONSTANT R20, desc[UR10][R12.64+0x18] ;  /* 0x0000180a0c147981 */ /* 0x000f62000c1e9b00 */
[----:B0-----:R-:W-:-:S05]  /*04c0*/  IADD3 R28, P1, PT, R14, R3, RZ ;  /* 0x000000030e1c7210 */ /* 0x001fca0007f3e0ff */
[----:B------:R-:W-:Y:S02]  /*04d0*/  IMAD.X R29, R15, 0x1, R4, P1 ;  /* 0x000000010f1d7824 */ /* 0x000fe400008e0604 */
[----:B------:R-:W4:Y:S01]  /*04e0*/  LDG.E.64.CONSTANT R14, desc[UR10][R12.64+0x20] ;  /* 0x0000200a0c0e7981 */ /* 0x000f22000c1e9b00 */
[----:B------:R-:W-:-:S03]  /*04f0*/  IADD3 R26, P0, PT, R22, R3, RZ ;  /* 0x00000003161a7210 */ /* 0x000fc60007f1e0ff */
[----:B------:R4:W4:Y:S02]  /*0500*/  LDG.E.U8 R24, desc[UR10][R28.64] ;  /* 0x0000000a1c187981 */ /* 0x000924000c1e1100 */
[----:B------:R-:W-:-:S05]  /*0510*/  IMAD.X R27, R23, 0x1, R4, P0 ;  /* 0x00000001171b7824 */ /* 0x000fca00000e0604 */
[----:B------:R-:W4:Y:S01]  /*0520*/  LDG.E.U8 R26, desc[UR10][R26.64] ;  /* 0x0000000a1a1a7981 */ /* 0x000f22000c1e1100 */
[----:B--2---:R-:W-:-:S05]  /*0530*/  IADD3 R22, P0, PT, R16, R3, RZ ;  /* 0x0000000310167210 */ /* 0x004fca0007f1e0ff */
[----:B------:R-:W-:Y:S02]  /*0540*/  IMAD.X R23, R17, 0x1, R4, P0 ;  /* 0x0000000111177824 */ /* 0x000fe400000e0604 */
[----:B------:R-:W2:Y:S04]  /*0550*/  LDG.E.64.CONSTANT R16, desc[UR10][R12.64+0x28] ;  /* 0x0000280a0c107981 */ /* 0x000ea8000c1e9b00 */
[----:B------:R-:W2:Y:S01]  /*0560*/  LDG.E.U8 R23, desc[UR10][R22.64] ;  /* 0x0000000a16177981 */ /* 0x000ea2000c1e1100 */
[----:B---3--:R-:W-:-:S05]  /*0570*/  IADD3 R18, P0, PT, R18, R3, RZ ;  /* 0x0000000312127210 */ /* 0x008fca0007f1e0ff */
[----:B------:R-:W-:Y:S01]  /*0580*/  IMAD.X R19, R19, 0x1, R4, P0 ;  /* 0x0000000113137824 */ /* 0x000fe200000e0604 */
[----:B-----5:R-:W-:-:S04]  /*0590*/  IADD3 R20, P0, PT, R20, R3, RZ ;  /* 0x0000000314147210 */ /* 0x020fc80007f1e0ff */
[----:B------:R0:W3:Y:S01]  /*05a0*/  LDG.E.U8 R22, desc[UR10][R18.64] ;  /* 0x0000000a12167981 */ /* 0x0000e2000c1e1100 */
[----:B------:R-:W-:-:S06]  /*05b0*/  IMAD.X R21, R21, 0x1, R4, P0 ;  /* 0x0000000115157824 */ /* 0x000fcc00000e0604 */
[----:B------:R-:W3:Y:S01]  /*05c0*/  LDG.E.U8 R21, desc[UR10][R20.64] ;  /* 0x0000000a14157981 */ /* 0x000ee2000c1e1100 */
[----:B----4-:R-:W-:-:S03]  /*05d0*/  IADD3 R28, P0, PT, R14, R3, RZ ;  /* 0x000000030e1c7210 */ /* 0x010fc60007f1e0ff */
[----:B------:R-:W0:Y:S02]  /*05e0*/  LDG.E.64.CONSTANT R18, desc[UR10][R12.64+0x38] ;  /* 0x0000380a0c127981 */ /* 0x000e24000c1e9b00 */
[----:B------:R-:W-:Y:S02]  /*05f0*/  IMAD.X R29, R15, 0x1, R4, P0 ;  /* 0x000000010f1d7824 */ /* 0x000fe400000e0604 */
[----:B------:R-:W4:Y:S04]  /*0600*/  LDG.E.64.CONSTANT R14, desc[UR10][R12.64+0x30] ;  /* 0x0000300a0c0e7981 */ /* 0x000f28000c1e9b00 */
[----:B------:R-:W5:Y:S01]  /*0610*/  LDG.E.U8 R20, desc[UR10][R28.64] ;  /* 0x0000000a1c147981 */ /* 0x000f62000c1e1100 */
[----:B--2---:R-:W-:-:S05]  /*0620*/  IADD3 R16, P0, PT, R16, R3, RZ ;  /* 0x0000000310107210 */ /* 0x004fca0007f1e0ff */
[----:B------:R-:W-:-:S06]  /*0630*/  IMAD.X R17, R17, 0x1, R4, P0 ;  /* 0x0000000111117824 */ /* 0x000fcc00000e0604 */
[----:B------:R-:W5:Y:S01]  /*0640*/  LDG.E.U8 R17, desc[UR10][R16.64] ;  /* 0x0000000a10117981 */ /* 0x000f62000c1e1100 */
[----:B----4-:R-:W-:-:S05]  /*0650*/  IADD3 R14, P0, PT, R14, R3, RZ ;  /* 0x000000030e0e7210 */ /* 0x010fca0007f1e0ff */
[----:B------:R-:W-:Y:S01]  /*0660*/  IMAD.X R15, R15, 0x1, R4, P0 ;  /* 0x000000010f0f7824 */ /* 0x000fe200000e0604 */
[----:B0-----:R-:W-:-:S04]  /*0670*/  IADD3 R18, P0, PT, R18, R3, RZ ;  /* 0x0000000312127210 */ /* 0x001fc80007f1e0ff */
[----:B------:R-:W2:Y:S01]  /*0680*/  LDG.E.U8 R14, desc[UR10][R14.64] ;  /* 0x0000000a0e0e7981 */ /* 0x000ea2000c1e1100 */
[----:B------:R-:W-:-:S05]  /*0690*/  IMAD.X R19, R19, 0x1, R4, P0 ;  /* 0x0000000113137824 */ /* 0x000fca00000e0604 */
[----:B------:R-:W2:Y:S01]  /*06a0*/  LDG.E.U8 R18, desc[UR10][R18.64] ;  /* 0x0000000a12127981 */ /* 0x000ea2000c1e1100 */
[----:B------:R-:W-:Y:S01]  /*06b0*/  VIADD R10, R10, 0x10 ;  /* 0x000000100a0a7836 */ /* 0x000fe20000000000 */
[----:B------:R-:W-:-:S04]  /*06c0*/  LOP3.LUT R11, R26, R25, R11, 0x96, !PT ;  /* 0x000000191a0b7212 */ /* 0x000fc800078e960b */
[----:B------:R-:W-:Y:S02]  /*06d0*/  ISETP.NE.AND P0, PT, R10, RZ, PT ;  /* 0x000000ff0a00720c */ /* 0x000fe40003f05270 */
[----:B------:R-:W-:-:S04]  /*06e0*/  LOP3.LUT R11, R23, R24, R11, 0x96, !PT ;  /* 0x00000018170b7212 */ /* 0x000fc800078e960b */
[----:B---3--:R-:W-:Y:S02]  /*06f0*/  LOP3.LUT R11, R21, R22, R11, 0x96, !PT ;  /* 0x00000016150b7212 */ /* 0x008fe400078e960b */
[----:B------:R-:W-:-:S05]  /*0700*/  IADD3 R12, P1, PT, R12, 0x80, RZ ;  /* 0x000000800c0c7810 */ /* 0x000fca0007f3e0ff */
[----:B------:R-:W-:Y:S01]  /*0710*/  IMAD.X R13, RZ, RZ, R13, P1 ;  /* 0x000000ffff0d7224 */ /* 0x000fe200008e060d */
[----:B-----5:R-:W-:-:S04]  /*0720*/  LOP3.LUT R11, R17, R20, R11, 0x96, !PT ;  /* 0x00000014110b7212 */ /* 0x020fc800078e960b */
[----:B--2---:R-:W-:Y:S01]  /*0730*/  LOP3.LUT R11, R18, R14, R11, 0x96, !PT ;  /* 0x0000000e120b7212 */ /* 0x004fe200078e960b */
[----:B------:R-:W-:Y:S06]  /*0740*/  @P0 BRA `(.L_x_33) ;  /* 0xfffffff800cc0947 */ /* 0x000fec000383ffff */
.L_x_32:
        /* <DEDUP_REMOVED lines=12> */
[----:B------:R-:W5:Y:S04]  /*0810*/  LDG.E.64.CONSTANT R20, desc[UR10][R28.64+0x20] ;  /* 0x0000200a1c147981 */ /* 0x000f68000c1e9b00 */
[----:B------:R-:W5:Y:S01]  /*0820*/  LDG.E.64.CONSTANT R22, desc[UR10][R28.64+0x28] ;  /* 0x0000280a1c167981 */ /* 0x000f62000c1e9b00 */
[----:B--2---:R-:W-:-:S02]  /*0830*/  IADD3 R24, P2, PT, R12, R3, RZ ;  /* 0x000000030c187210 */ /* 0x004fc40007f5e0ff */
[----:B---3--:R-:W-:-:S03]  /*0840*/  IADD3 R26, P1, PT, R14, R3, RZ ;  /* 0x000000030e1a7210 */ /* 0x008fc60007f3e0ff */
[--C-:B------:R-:W-:Y:S02]  /*0850*/  IMAD.X R25, R13, 0x1, R4.reuse, P2 ;  /* 0x000000010d197824 */ /* 0x100fe400010e0604 */
[----:B------:R-:W2:Y:S01]  /*0860*/  LDG.E.64.CONSTANT R12, desc[UR10][R28.64+0x30] ;  /* 0x0000300a1c0c7981 */ /* 0x000ea2000c1e9b00 */
[----:B------:R-:W-:-:S03]  /*0870*/  IMAD.X R27, R15, 0x1, R4, P1 ;  /* 0x000000010f1b7824 */ /* 0x000fc600008e0604 */
[----:B------:R-:W3:Y:S01]  /*0880*/  LDG.E.64.CONSTANT R14, desc[UR10][R28.64+0x38] ;  /* 0x0000380a1c0e7981 */ /* 0x000ee2000c1e9b00 */
[----:B----4-:R-:W-:-:S03]  /*0890*/  IADD3 R16, P1, PT, R16, R3, RZ ;  /* 0x0000000310107210 */ /* 0x010fc60007f3e0ff */
[----:B------:R-:W4:Y:S02]  /*08a0*/  LDG.E.U8 R10, desc[UR10][R26.64] ;  /* 0x0000000a1a0a7981 */ /* 0x000f24000c1e1100 */
[--C-:B------:R-:W-:Y:S01]  /*08b0*/  IMAD.X R17, R17, 0x1, R4.reuse, P1 ;  /* 0x0000000111117824 */ /* 0x100fe200008e0604 */
[-C--:B-----5:R-:W-:Y:S01]  /*08c0*/  IADD3 R18, P1, PT, R18, R3.reuse, RZ ;  /* 0x0000000312127210 */ /* 0x0a0fe20007f3e0ff */
[----:B------:R-:W4:Y:S04]  /*08d0*/  LDG.E.U8 R25, desc[UR10][R24.64] ;  /* 0x0000000a18197981 */ /* 0x000f28000c1e1100 */
[--C-:B------:R-:W-:Y:S01]  /*08e0*/  IMAD.X R19, R19, 0x1, R4.reuse, P1 ;  /* 0x0000000113137824 */ /* 0x100fe200008e0604 */
[-C--:B------:R-:W-:Y:S01]  /*08f0*/  IADD3 R20, P1, PT, R20, R3.reuse, RZ ;  /* 0x0000000314147210 */ /* 0x080fe20007f3e0ff */
[----:B------:R-:W4:Y:S04]  /*0900*/  LDG.E.U8 R16, desc[UR10][R16.64] ;  /* 0x0000000a10107981 */ /* 0x000f28000c1e1100 */
[--C-:B------:R-:W-:Y:S01]  /*0910*/  IMAD.X R21, R21, 0x1, R4.reuse, P1 ;  /* 0x0000000115157824 */ /* 0x100fe200008e0604 */
[-C--:B------:R-:W-:Y:S01]  /*0920*/  IADD3 R22, P1, PT, R22, R3.reuse, RZ ;  /* 0x0000000316167210 */ /* 0x080fe20007f3e0ff */
[----:B------:R-:W5:Y:S04]  /*0930*/  LDG.E.U8 R18, desc[UR10][R18.64] ;  /* 0x0000000a12127981 */ /* 0x000f68000c1e1100 */
[----:B------:R-:W-:Y:S01]  /*0940*/  IMAD.X R23, R23, 0x1, R4, P1 ;  /* 0x0000000117177824 */ /* 0x000fe200008e0604 */
[----:B------:R-:W5:Y:S04]  /*0950*/  LDG.E.U8 R20, desc[UR10][R20.64] ;  /* 0x0000000a14147981 */ /* 0x000f68000c1e1100 */
[----:B------:R-:W5:Y:S01]  /*0960*/  LDG.E.U8 R22, desc[UR10][R22.64] ;  /* 0x0000000a16167981 */ /* 0x000f62000c1e1100 */
[----:B--2---:R-:W-:-:S02]  /*0970*/  IADD3 R12, P2, PT, R12, R3, RZ ;  /* 0x000000030c0c7210 */ /* 0x004fc40007f5e0ff */
[----:B---3--:R-:W-:-:S03]  /*0980*/  IADD3 R14, P1, PT, R14, R3, RZ ;  /* 0x000000030e0e7210 */ /* 0x008fc60007f3e0ff */
[--C-:B------:R-:W-:Y:S02]  /*0990*/  IMAD.X R13, R13, 0x1, R4.reuse, P2 ;  /* 0x000000010d0d7824 */ /* 0x100fe400010e0604 */
[----:B------:R-:W-:-:S03]  /*09a0*/  IMAD.X R15, R15, 0x1, R4, P1 ;  /* 0x000000010f0f7824 */ /* 0x000fc600008e0604 */
[----:B------:R-:W2:Y:S04]  /*09b0*/  LDG.E.U8 R12, desc[UR10][R12.64] ;  /* 0x0000000a0c0c7981 */ /* 0x000ea8000c1e1100 */
[----:B------:R-:W3:Y:S01]  /*09c0*/  LDG.E.U8 R14, desc[UR10][R14.64] ;  /* 0x0000000a0e0e7981 */ /* 0x000ee2000c1e1100 */
[----:B----4-:R-:W-:-:S04]  /*09d0*/  LOP3.LUT R25, R16, R10, R25, 0x96, !PT ;  /* 0x0000000a10197212 */ /* 0x010fc800078e9619 */
[----:B-----5:R-:W-:Y:S01]  /*09e0*/  LOP3.LUT R25, R20, R25, R18, 0x96, !PT ;  /* 0x0000001914197212 */ /* 0x020fe200078e9612 */
[----:B------:R-:W-:-:S03]  /*09f0*/  VIADD R9, R9, 0x8 ;  /* 0x0000000809097836 */ /* 0x000fc60000000000 */
[----:B--2---:R-:W-:-:S04]  /*0a00*/  LOP3.LUT R10, R12, R25, R22, 0x96, !PT ;  /* 0x000000190c0a7212 */ /* 0x004fc800078e9616 */
[----:B---3--:R-:W-:-:S04]  /*0a10*/  LOP3.LUT R10, R11, R10, R14, 0x96, !PT ;  /* 0x0000000a0b0a7212 */ /* 0x008fc800078e960e */
[----:B------:R-:W-:-:S07]  /*0a20*/  PRMT R11, R10, 0x7610, R11 ;  /* 0x000076100a0b7816 */ /* 0x000fce000000000b */
.L_x_35:
        /* <DEDUP_REMOVED lines=16> */
[----:B------:R-:W2:Y:S01]  /*0b30*/  LDG.E.U8 R16, desc[UR10][R16.64] ;  /* 0x0000000a10107981 */ /* 0x000ea2000c1e1100 */
[----:B-----5:R-:W-:Y:S01]  /*0b40*/  IADD3 R14, P0, PT, R14, R3, RZ ;  /* 0x000000030e0e7210 */ /* 0x020fe20007f1e0ff */
[--C-:B------:R-:W-:Y:S02]  /*0b50*/  IMAD.X R13, R13, 0x1, R4.reuse, P3 ;  /* 0x000000010d0d7824 */ /* 0x100fe400018e0604 */
[----:B------:R-:W2:Y:S02]  /*0b60*/  LDG.E.U8 R19, desc[UR10][R18.64] ;  /* 0x0000000a12137981 */ /* 0x000ea4000c1e1100 */
[----:B------:R-:W-:Y:S02]  /*0b70*/  IMAD.X R15, R15, 0x1, R4, P0 ;  /* 0x000000010f0f7824 */ /* 0x000fe400000e0604 */
[----:B------:R-:W2:Y:S04]  /*0b80*/  LDG.E.U8 R12, desc[UR10][R12.64] ;  /* 0x0000000a0c0c7981 */ /* 0x000ea8000c1e1100 */
[----:B------:R-:W3:Y:S01]  /*0b90*/  LDG.E.U8 R14, desc[UR10][R14.64] ;  /* 0x0000000a0e0e7981 */ /* 0x000ee2000c1e1100 */
[----:B------:R-:W-:Y:S01]  /*0ba0*/  VIADD R9, R9, 0x4 ;  /* 0x0000000409097836 */ /* 0x000fe20000000000 */
[----:B--2---:R-:W-:-:S04]  /*0bb0*/  LOP3.LUT R10, R12, R16, R19, 0x96, !PT ;  /* 0x000000100c0a7212 */ /* 0x004fc800078e9613 */
[----:B---3--:R-:W-:-:S07]  /*0bc0*/  LOP3.LUT R11, R11, R10, R14, 0x96, !PT ;  /* 0x0000000a0b0b7212 */ /* 0x008fce00078e960e */
.L_x_36:
[----:B------:R-:W-:Y:S05]  /*0bd0*/  @!P1 BRA `(.L_x_34) ;  /* 0x0000000000549947 */ /* 0x000fea0003800000 */
[----:B------:R-:W0:Y:S02]  /*0be0*/  LDC.64 R12, c[0x0][0x388] ;  /* 0x0000e200ff0c7b82 */ /* 0x000e240000000a00 */
[----:B0-----:R-:W-:-:S05]  /*0bf0*/  IMAD.WIDE.U32 R12, R9, 0x8, R12 ;  /* 0x00000008090c7825 */ /* 0x001fca00078e000c */
[----:B------:R-:W2:Y:S02]  /*0c00*/  LDG.E.64.CONSTANT R14, desc[UR10][R12.64] ;  /* 0x0000000a0c0e7981 */ /* 0x000ea4000c1e9b00 */
[----:B--2---:R-:W-:-:S05]  /*0c10*/  IADD3 R14, P0, PT, R14, R3, RZ ;  /* 0x000000030e0e7210 */ /* 0x004fca0007f1e0ff */
[----:B------:R-:W-:-:S05]  /*0c20*/  IMAD.X R15, R15, 0x1, R4, P0 ;  /* 0x000000010f0f7824 */ /* 0x000fca00000e0604 */
[----:B------:R-:W2:Y:S01]  /*0c30*/  LDG.E.U8 R14, desc[UR10][R14.64] ;  /* 0x0000000a0e0e7981 */ /* 0x000ea2000c1e1100 */
        /* <DEDUP_REMOVED lines=8> */
[----:B------:R-:W2:Y:S01]  /*0cc0*/  LDG.E.U8 R14, desc[UR10][R14.64] ;  /* 0x0000000a0e0e7981 */ /* 0x000ea2000c1e1100 */
[----:B---3--:R-:W-:-:S05]  /*0cd0*/  @P0 IADD3 R16, P1, PT, R16, R3, RZ ;  /* 0x0000000310100210 */ /* 0x008fca0007f3e0ff */
[----:B------:R-:W-:-:S05]  /*0ce0*/  @P0 IMAD.X R17, R17, 0x1, R4, P1 ;  /* 0x0000000111110824 */ /* 0x000fca00008e0604 */
[----:B------:R-:W3:Y:S01]  /*0cf0*/  @P0 LDG.E.U8 R16, desc[UR10][R16.64] ;  /* 0x0000000a10100981 */ /* 0x000ee2000c1e1100 */
[----:B--2---:R-:W-:-:S04]  /*0d00*/  LOP3.LUT R11, R14, R11, RZ, 0x3c, !PT ;  /* 0x0000000b0e0b7212 */ /* 0x004fc800078e3cff */
[----:B---3--:R-:W-:-:S04]  /*0d10*/  @P0 LOP3.LUT R9, R16, R11, RZ, 0x3c, !PT ;  /* 0x0000000b10090212 */ /* 0x008fc800078e3cff */
[----:B------:R-:W-:-:S07]  /*0d20*/  @P0 PRMT R11, R9, 0x7610, R11 ;  /* 0x00007610090b0816 */ /* 0x000fce000000000b */
.L_x_34:
[----:B------:R-:W0:Y:S01]  /*0d30*/  LDCU UR5, c[0x0][0x3a0] ;  /* 0x00007400ff0577ac */ /* 0x000e220008000800 */
[----:B------:R-:W-:Y:S01]  /*0d40*/  IMAD.MOV.U32 R10, RZ, RZ, RZ ;  /* 0x000000ffff0a7224 */ /* 0x000fe200078e00ff */
[----:B0-----:R-:W-:Y:S02]  /*0d50*/  UISETP.GE.U32.AND UP0, UPT, UR5, 0x8, UPT ;  /* 0x000000080500788c */ /* 0x001fe4000bf06070 */
[----:B------:R-:W-:-:S07]  /*0d60*/  IMAD R9, R0, UR5, RZ ;  /* 0x0000000500097c24 */ /* 0x000fce000f8e02ff */
[----:B------:R-:W-:Y:S05]  /*0d70*/  BRA.U !UP0, `(.L_x_37) ;  /* 0x0000000508ec7547 */ /* 0x000fea000b800000 */
[----:B------:R-:W0:Y:S01]  /*0d80*/  LDC.64 R12, c[0x0][0x380] ;  /* 0x0000e000ff0c7b82 */ /* 0x000e220000000a00 */
[----:B------:R-:W-:-:S07]  /*0d90*/  IMAD.MOV.U32 R10, RZ, RZ, RZ ;  /* 0x000000ffff0a7224 */ /* 0x000fce00078e00ff */
.L_x_38:
[----:B0-----:R-:W-:Y:S01]  /*0da0*/  IMAD.WIDE.U32 R20, R10, 0x8, R12 ;  /* 0x000000080a147825 */ /* 0x001fe200078e000c */
[----:B------:R-:W0:Y:S04]  /*0db0*/  LDCU.64 UR6, c[0x0][0x3a8] ;  /* 0x00007500ff0677ac */ /* 0x000e280008000a00 */
[----:B------:R-:W2:Y:S01]  /*0dc0*/  LDG.E.64.CONSTANT R14, desc[UR10][R20.64] ;  /* 0x0000000a140e7981 */ /* 0x000ea2000c1e9b00 */
[----:B------:R-:W-:-:S03]  /*0dd0*/  IMAD.IADD R16, R9, 0x1, R10 ;  /* 0x0000000109107824 */ /* 0x000fc600078e020a */
[----:B------:R-:W3:Y:S02]  /*0de0*/  LDG.E.64.CONSTANT R18, desc[UR10][R20.64+0x8] ;  /* 0x0000080a14127981 */ /* 0x000ee4000c1e9b00 */
[----:B0-----:R-:W-:-:S05]  /*0df0*/  IADD3 R16, P0, PT, R16, UR6, RZ ;  /* 0x0000000610107c10 */ /* 0x001fca000ff1e0ff */
[----:B------:R-:W-:-:S05]  /*0e00*/  IMAD.X R17, RZ, RZ, UR7, P0 ;  /* 0x00000007ff117e24 */ /* 0x000fca00080e06ff */
[----:B------:R-:W4:Y:S04]  /*0e10*/  LDG.E.U8.CONSTANT R22, desc[UR10][R16.64] ;  /* 0x0000000a10167981 */ /* 0x000f28000c1e9100 */
[----:B------:R-:W5:Y:S01]  /*0e20*/  LDG.E.U8.CONSTANT R24, desc[UR10][R16.64+0x1] ;  /* 0x0000010a10187981 */ /* 0x000f62000c1e9100 */
[----:B--2---:R-:W-:-:S05]  /*0e30*/  IADD3 R26, P0, PT, R14, R3, RZ ;  /* 0x000000030e1a7210 */ /* 0x004fca0007f1e0ff */
[----:B------:R-:W-:Y:S02]  /*0e40*/  IMAD.X R27, R15, 0x1, R4, P0 ;  /* 0x000000010f1b7824 */ /* 0x000fe400000e0604 */
[----:B------:R-:W2:Y:S04]  /*0e50*/  LDG.E.64.CONSTANT R14, desc[UR10][R20.64+0x10] ;  /* 0x0000100a140e7981 */ /* 0x000ea8000c1e9b00 */
[----:B------:R-:W5:Y:S01]  /*0e60*/  LDG.E.U8 R25, desc[UR10][R26.64] ;  /* 0x0000000a1a197981 */ /* 0x000f62000c1e1100 */
[----:B---3--:R-:W-:-:S05]  /*0e70*/  IADD3 R28, P0, PT, R18, R3, RZ ;  /* 0x00000003121c7210 */ /* 0x008fca0007f1e0ff */
[----:B------:R-:W-:Y:S02]  /*0e80*/  IMAD.X R29, R19, 0x1, R4, P0 ;  /* 0x00000001131d7824 */ /* 0x000fe400000e0604 */
[----:B------:R-:W3:Y:S04]  /*0e90*/  LDG.E.64.CONSTANT R18, desc[UR10][R20.64+0x18] ;  /* 0x0000180a14127981 */ /* 0x000ee8000c1e9b00 */
[----:B------:R-:W3:Y:S01]  /*0ea0*/  LDG.E.U8 R28, desc[UR10][R28.64] ;  /* 0x0000000a1c1c7981 */ /* 0x000ee2000c1e1100 */
[----:B----4-:R-:W-:-:S04]  /*0eb0*/  ISETP.NE.AND P1, PT, R22, RZ, PT ;  /* 0x000000ff1600720c */ /* 0x010fc80003f25270 */
[----:B-----5:R-:W-:-:S13]  /*0ec0*/  ISETP.EQ.OR P1, PT, R25, RZ, !P1 ;  /* 0x000000ff1900720c */ /* 0x020fda0004f22670 */
[----:B------:R-:W0:Y:S01]  /*0ed0*/  @!P1 LDC.U8 R25, c[0x3][R25+0x200] ;  /* 0x00c0800019199b82 */ /* 0x000e220000000000 */
[----:B------:R-:W-:-:S07]  /*0ee0*/  @!P1 LOP3.LUT R23, R22, 0xff, RZ, 0xc0, !PT ;  /* 0x000000ff16179812 */ /* 0x000fce00078ec0ff */
[----:B------:R1:W0:Y:S01]  /*0ef0*/  @!P1 LDC.U8 R22, c[0x3][R23+0x200] ;  /* 0x00c0800017169b82 */ /* 0x0002220000000000 */
[----:B--2---:R-:W-:-:S05]  /*0f00*/  IADD3 R26, P0, PT, R14, R3, RZ ;  /* 0x000000030e1a7210 */ /* 0x004fca0007f1e0ff */
[--C-:B------:R-:W-:Y:S01]  /*0f10*/  IMAD.X R27, R15, 0x1, R4.reuse, P0 ;  /* 0x000000010f1b7824 */ /* 0x100fe200000e0604 */
[----:B---3--:R-:W-:Y:S01]  /*0f20*/  IADD3 R18, P0, PT, R18, R3, RZ ;  /* 0x0000000312127210 */ /* 0x008fe20007f1e0ff */
[----:B------:R-:W2:Y:S04]  /*0f30*/  LDG.E.64.CONSTANT R14, desc[UR10][R20.64+0x20] ;  /* 0x0000200a140e7981 */ /* 0x000ea8000c1e9b00 */
[----:B------:R-:W-:Y:S01]  /*0f40*/  IMAD.X R19, R19, 0x1, R4, P0 ;  /* 0x0000000113137824 */ /* 0x000fe200000e0604 */
[----:B------:R3:W4:Y:S04]  /*0f50*/  LDG.E.U8 R29, desc[UR10][R26.64] ;  /* 0x0000000a1a1d7981 */ /* 0x000728000c1e1100 */
[----:B-1----:R-:W5:Y:S04]  /*0f60*/  LDG.E.U8.CONSTANT R23, desc[UR10][R16.64+0x2] ;  /* 0x0000020a10177981 */ /* 0x002f68000c1e9100 */
[----:B------:R-:W4:Y:S01]  /*0f70*/  LDG.E.U8.CONSTANT R27, desc[UR10][R16.64+0x3] ;  /* 0x0000030a101b7981 */ /* 0x000f22000c1e9100 */
[----:B0-----:R-:W-:-:S03]  /*0f80*/  @!P1 IMAD.IADD R25, R25, 0x1, R22 ;  /* 0x0000000119199824 */ /* 0x001fc600078e0216 */
[----:B------:R0:W5:Y:S01]  /*0f90*/  LDG.E.U8 R22, desc[UR10][R18.64] ;  /* 0x0000000a12167981 */ /* 0x000162000c1e1100 */
[----:B------:R-:W-:-:S04]  /*0fa0*/  ISETP.NE.AND P0, PT, R24, RZ, PT ;  /* 0x000000ff1800720c */ /* 0x000fc80003f05270 */
[----:B------:R-:W-:Y:S01]  /*0fb0*/  ISETP.EQ.OR P0, PT, R28, RZ, !P0 ;  /* 0x000000ff1c00720c */ /* 0x000fe20004702670 */
[----:B------:R-:W1:-:S12]  /*0fc0*/  @!P1 LDC.U8 R25, c[0x3][R25] ;  /* 0x00c0000019199b82 */ /* 0x000e580000000000 */
[----:B------:R-:W1:Y:S01]  /*0fd0*/  @!P0 LDC.U8 R28, c[0x3][R28+0x200] ;  /* 0x00c080001c1c8b82 */ /* 0x000e620000000000 */
[----:B---3--:R-:W-:-:S07]  /*0fe0*/  @!P0 LOP3.LUT R26, R24, 0xff, RZ, 0xc0, !PT ;  /* 0x000000ff181a8812 */ /* 0x008fce00078ec0ff */
[----:B0-----:R0:W3:Y:S02]  /*0ff0*/  @!P0 LDC.U8 R19, c[0x3][R26+0x200] ;  /* 0x00c080001a138b82 */ /* 0x0010e40000000000 */
[----:B0-----:R-:W5:Y:S01]  /*1000*/  LDG.E.U8.CONSTANT R26, desc[UR10][R16.64+0x4] ;  /* 0x0000040a101a7981 */ /* 0x001f62000c1e9100 */
[----:B-1----:R-:W-:-:S04]  /*1010*/  @!P1 LOP3.LUT R24, R25, R11, RZ, 0x3c, !PT ;  /* 0x0000000b19189212 */ /* 0x002fc800078e3cff */
[----:B------:R-:W-:Y:S01]  /*1020*/  @!P1 PRMT R11, R24, 0x7610, R11 ;  /* 0x00007610180b9816 */ /* 0x000fe2000000000b */
[----:B---3--:R-:W-:Y:S01]  /*1030*/  @!P0 IMAD.IADD R24, R28, 0x1, R19 ;  /* 0x000000011c188824 */ /* 0x008fe200078e0213 */
[----:B--2---:R-:W-:Y:S02]  /*1040*/  IADD3 R18, P1, PT, R14, R3, RZ ;  /* 0x000000030e127210 */ /* 0x004fe40007f3e0ff */
[----:B----4-:R-:W-:-:S03]  /*1050*/  ISETP.NE.AND P2, PT, R27, RZ, PT ;  /* 0x000000ff1b00720c */ /* 0x010fc60003f45270 */
[----:B------:R-:W-:Y:S01]  /*1060*/  IMAD.X R19, R15, 0x1, R4, P1 ;  /* 0x000000010f137824 */ /* 0x000fe200008e0604 */
[----:B-----5:R-:W-:Y:S01]  /*1070*/  ISETP.NE.AND P1, PT, R23, RZ, PT ;  /* 0x000000ff1700720c */ /* 0x020fe20003f25270 */
[----:B------:R-:W2:Y:S01]  /*1080*/  LDG.E.64.CONSTANT R14, desc[UR10][R20.64+0x28] ;  /* 0x0000280a140e7981 */ /* 0x000ea2000c1e9b00 */
[----:B------:R-:W-:-:S03]  /*1090*/  ISETP.EQ.OR P2, PT, R22, RZ, !P2 ;  /* 0x000000ff1600720c */ /* 0x000fc60005742670 */
[----:B------:R0:W3:Y:S01]  /*10a0*/  LDG.E.U8 R25, desc[UR10][R18.64] ;  /* 0x0000000a12197981 */ /* 0x0000e2000c1e1100 */
[----:B------:R-:W-:-:S09]  /*10b0*/  ISETP.EQ.OR P1, PT, R29, RZ, !P1 ;  /* 0x000000ff1d00720c */ /* 0x000fd20004f22670 */
[----:B------:R-:W1:Y:S04]  /*10c0*/  @!P2 LDC.U8 R22, c[0x3][R22+0x200] ;  /* 0x00c080001616ab82 */ /* 0x000e680000000000 */
[----:B0-----:R-:W-:Y:S02]  /*10d0*/  @!P1 LOP3.LUT R18, R23, 0xff, RZ, 0xc0, !PT ;  /* 0x000000ff17129812 */ /* 0x001fe400078ec0ff */
[----:B------:R-:W-:-:S04]  /*10e0*/  @!P2 LOP3.LUT R23, R27, 0xff, RZ, 0xc0, !PT ;  /* 0x000000ff1b17a812 */ /* 0x000fc800078ec0ff */
[----:B------:R-:W1:Y:S08]  /*10f0*/  @!P2 LDC.U8 R19, c[0x3][R23+0x200] ;  /* 0x00c080001713ab82 */ /* 0x000e700000000000 */
[----:B------:R0:W4:Y:S01]  /*1100*/  @!P1 LDC.U8 R27, c[0x3][R18+0x200] ;  /* 0x00c08000121b9b82 */ /* 0x0001220000000000 */
[----:B-1----:R-:W-:Y:S02]  /*1110*/  @!P2 IMAD.IADD R28, R22, 0x1, R19 ;  /* 0x00000001161ca824 */ /* 0x002fe400078e0213 */
[----:B0-----:R-:W5:Y:S04]  /*1120*/  LDG.E.64.CONSTANT R18, desc[UR10][R20.64+0x30] ;  /* 0x0000300a14127981 */ /* 0x001f68000c1e9b00 */
[----:B------:R-:W3:Y:S01]  /*1130*/  LDG.E.64.CONSTANT R22, desc[UR10][R20.64+0x38] ;  /* 0x0000380a14167981 */ /* 0x000ee2000c1e9b00 */
[----:B------:R-:W4:Y:S02]  /*1140*/  @!P1 LDC.U8 R29, c[0x3][R29+0x200] ;  /* 0x00c080001d1d9b82 */ /* 0x000f240000000000 */
[----:B----4-:R-:W-:-:S02]  /*1150*/  @!P1 IMAD.IADD R27, R29, 0x1, R27 ;  /* 0x000000011d1b9824 */ /* 0x010fc400078e021b */
[----:B------:R-:W4:Y:S01]  /*1160*/  LDG.E.U8.CONSTANT R29, desc[UR10][R16.64+0x5] ;  /* 0x0000050a101d7981 */ /* 0x000f22000c1e9100 */
[----:B--2---:R-:W-:-:S05]  /*1170*/  IADD3 R14, P3, PT, R14, R3, RZ ;  /* 0x000000030e0e7210 */ /* 0x004fca0007f7e0ff */
[----:B------:R-:W-:-:S05]  /*1180*/  IMAD.X R15, R15, 0x1, R4, P3 ;  /* 0x000000010f0f7824 */ /* 0x000fca00018e0604 */
[----:B------:R-:W2:Y:S04]  /*1190*/  LDG.E.U8 R14, desc[UR10][R14.64] ;  /* 0x0000000a0e0e7981 */ /* 0x000ea8000c1e1100 */
[----:B------:R-:W2:Y:S01]  /*11a0*/  LDG.E.U8.CONSTANT R15, desc[UR10][R16.64+0x6] ;  /* 0x0000060a100f7981 */ /* 0x000ea2000c1e9100 */
[----:B-----5:R-:W-:-:S05]  /*11b0*/  IADD3 R18, P4, PT, R18, R3, RZ ;  /* 0x0000000312127210 */ /* 0x020fca0007f9e0ff */
[--C-:B------:R-:W-:Y:S01]  /*11c0*/  IMAD.X R19, R19, 0x1, R4.reuse, P4 ;  /* 0x0000000113137824 */ /* 0x100fe200020e0604 */
[----:B---3--:R-:W-:Y:S02]  /*11d0*/  IADD3 R20, P4, PT, R22, R3, RZ ;  /* 0x0000000316147210 */ /* 0x008fe40007f9e0ff */
[----:B------:R0:W3:Y:S04]  /*11e0*/  LDG.E.U8.CONSTANT R22, desc[UR10][R16.64+0x7] ;  /* 0x0000070a10167981 */ /* 0x0000e8000c1e9100 */
[----:B------:R-:W5:Y:S01]  /*11f0*/  LDG.E.U8 R19, desc[UR10][R18.64] ;  /* 0x0000000a12137981 */ /* 0x000f62000c1e1100 */
[----:B------:R-:W-:-:S05]  /*1200*/  IMAD.X R21, R23, 0x1, R4, P4 ;  /* 0x0000000117157824 */ /* 0x000fca00020e0604 */
[----:B------:R-:W5:Y:S01]  /*1210*/  LDG.E.U8 R20, desc[UR10][R20.64] ;  /* 0x0000000a14147981 */ /* 0x000f62000c1e1100 */
[----:B------:R-:W-:-:S04]  /*1220*/  ISETP.NE.AND P3, PT, R26, RZ, PT ;  /* 0x000000ff1a00720c */ /* 0x000fc80003f65270 */
[----:B------:R-:W-:-:S13]  /*1230*/  ISETP.EQ.OR P3, PT, R25, RZ, !P3 ;  /* 0x000000ff1900720c */ /* 0x000fda0005f62670 */
[----:B------:R-:W1:Y:S01]  /*1240*/  @!P3 LDC.U8 R25, c[0x3][R25+0x200] ;  /* 0x00c080001919bb82 */ /* 0x000e620000000000 */
[----:B----4-:R-:W-:Y:S02]  /*1250*/  ISETP.NE.AND P4, PT, R29, RZ, PT ;  /* 0x000000ff1d00720c */ /* 0x010fe40003f85270 */
[----:B------:R-:W-:-:S06]  /*1260*/  @!P3 LOP3.LUT R26, R26, 0xff, RZ, 0xc0, !PT ;  /* 0x000000ff1a1ab812 */ /* 0x000fcc00078ec0ff */
[----:B------:R-:W1:Y:S08]  /*1270*/  @!P3 LDC.U8 R26, c[0x3][R26+0x200] ;  /* 0x00c080001a1abb82 */ /* 0x000e700000000000 */
[----:B------:R-:W4:Y:S08]  /*1280*/  @!P0 LDC.U8 R24, c[0x3][R24] ;  /* 0x00c0000018188b82 */ /* 0x000f300000000000 */
[----:B0-----:R-:W0:Y:S08]  /*1290*/  @!P1 LDC.U8 R16, c[0x3][R27] ;  /* 0x00c000001b109b82 */ /* 0x001e300000000000 */
[----:B------:R-:W0:Y:S01]  /*12a0*/  @!P2 LDC.U8 R28, c[0x3][R28] ;  /* 0x00c000001c1cab82 */ /* 0x000e220000000000 */
[----:B-1----:R-:W-:-:S07]  /*12b0*/  @!P3 IMAD.IADD R26, R25, 0x1, R26 ;  /* 0x00000001191ab824 */ /* 0x002fce00078e021a */
[----:B------:R-:W1:Y:S01]  /*12c0*/  @!P3 LDC.U8 R26, c[0x3][R26] ;  /* 0x00c000001a1abb82 */ /* 0x000e620000000000 */
[----:B------:R-:W-:Y:S01]  /*12d0*/  VIADD R10, R10, 0x8 ;  /* 0x000000080a0a7836 */ /* 0x000fe20000000000 */
[----:B--2---:R-:W-:Y:S02]  /*12e0*/  ISETP.EQ.OR P4, PT, R14, RZ, !P4 ;  /* 0x000000ff0e00720c */ /* 0x004fe40006782670 */
[----:B------:R-:W-:-:S11]  /*12f0*/  ISETP.NE.AND P5, PT, R15, RZ, PT ;  /* 0x000000ff0f00720c */ /* 0x000fd60003fa5270 */
[----:B------:R-:W2:Y:S01]  /*1300*/  @!P4 LDC.U8 R14, c[0x3][R14+0x200] ;  /* 0x00c080000e0ecb82 */ /* 0x000ea20000000000 */
[----:B------:R-:W-:-:S07]  /*1310*/  @!P4 LOP3.LUT R29, R29, 0xff, RZ, 0xc0, !PT ;  /* 0x000000ff1d1dc812 */ /* 0x000fce00078ec0ff */
[----:B------:R-:W2:Y:S01]  /*1320*/  @!P4 LDC.U8 R17, c[0x3][R29+0x200] ;  /* 0x00c080001d11cb82 */ /* 0x000ea20000000000 */
[----:B---3--:R-:W-:Y:S02]  /*1330*/  ISETP.NE.AND P6, PT, R22, RZ, PT ;  /* 0x000000ff1600720c */ /* 0x008fe40003fc5270 */
[----:B-----5:R-:W-:Y:S02]  /*1340*/  ISETP.EQ.OR P5, PT, R19, RZ, !P5 ;  /* 0x000000ff1300720c */ /* 0x020fe40006fa2670 */
[----:B------:R-:W-:-:S11]  /*1350*/  ISETP.EQ.OR P6, PT, R20, RZ, !P6 ;  /* 0x000000ff1400720c */ /* 0x000fd600077c2670 */
[----:B------:R-:W3:Y:S08]  /*1360*/  @!P5 LDC.U8 R19, c[0x3][R19+0x200] ;  /* 0x00c080001313db82 */ /* 0x000ef00000000000 */
[----:B------:R5:W4:Y:S01]  /*1370*/  @!P6 LDC.U8 R18, c[0x3][R20+0x200] ;  /* 0x00c080001412eb82 */ /* 0x000b220000000000 */
[----:B------:R-:W-:Y:S02]  /*1380*/  @!P5 LOP3.LUT R15, R15, 0xff, RZ, 0xc0, !PT ;  /* 0x000000ff0f0fd812 */ /* 0x000fe400078ec0ff */
[----:B------:R-:W-:-:S05]  /*1390*/  @!P6 LOP3.LUT R23, R22, 0xff, RZ, 0xc0, !PT ;  /* 0x000000ff1617e812 */ /* 0x000fca00078ec0ff */
[----:B------:R-:W3:Y:S08]  /*13a0*/  @!P5 LDC.U8 R15, c[0x3][R15+0x200] ;  /* 0x00c080000f0fdb82 */ /* 0x000ef00000000000 */
[----:B------:R-:W4:Y:S01]  /*13b0*/  @!P6 LDC.U8 R21, c[0x3][R23+0x200] ;  /* 0x00c080001715eb82 */ /* 0x000f220000000000 */
[----:B--2---:R-:W-:-:S07]  /*13c0*/  @!P4 IMAD.IADD R25, R14, 0x1, R17 ;  /* 0x000000010e19c824 */ /* 0x004fce00078e0211 */
[----:B-----5:R-:W2:Y:S01]  /*13d0*/  @!P4 LDC.U8 R20, c[0x3][R25] ;  /* 0x00c000001914cb82 */ /* 0x020ea20000000000 */
[----:B---3--:R-:W-:-:S07]  /*13e0*/  @!P5 IMAD.IADD R17, R19, 0x1, R15 ;  /* 0x000000011311d824 */ /* 0x008fce00078e020f */
[----:B------:R-:W3:Y:S01]  /*13f0*/  @!P5 LDC.U8 R22, c[0x3][R17] ;  /* 0x00c000001116db82 */ /* 0x000ee20000000000 */
[----:B----4-:R-:W-:Y:S01]  /*1400*/  @!P6 IMAD.IADD R21, R18, 0x1, R21 ;  /* 0x000000011215e824 */ /* 0x010fe200078e0215 */
[----:B------:R-:W-:-:S06]  /*1410*/  @!P0 LOP3.LUT R15, R24, R11, RZ, 0x3c, !PT ;  /* 0x0000000b180f8212 */ /* 0x000fcc00078e3cff */
[----:B------:R-:W4:Y:S01]  /*1420*/  @!P6 LDC.U8 R18, c[0x3][R21] ;  /* 0x00c000001512eb82 */ /* 0x000f220000000000 */
[----:B------:R-:W-:-:S04]  /*1430*/  @!P0 PRMT R11, R15, 0x7610, R11 ;  /* 0x000076100f0b8816 */ /* 0x000fc8000000000b */
[----:B0-----:R-:W-:-:S04]  /*1440*/  @!P1 LOP3.LUT R16, R16, R11, RZ, 0x3c, !PT ;  /* 0x0000000b10109212 */ /* 0x001fc800078e3cff */
[----:B------:R-:W-:-:S04]  /*1450*/  @!P1 PRMT R11, R16, 0x7610, R11 ;  /* 0x00007610100b9816 */ /* 0x000fc8000000000b */
[----:B------:R-:W-:-:S04]  /*1460*/  @!P2 LOP3.LUT R14, R28, R11, RZ, 0x3c, !PT ;  /* 0x0000000b1c0ea212 */ /* 0x000fc800078e3cff */
[----:B------:R-:W-:-:S04]  /*1470*/  @!P2 PRMT R11, R14, 0x7610, R11 ;  /* 0x000076100e0ba816 */ /* 0x000fc8000000000b */
[----:B-1----:R-:W-:-:S04]  /*1480*/  @!P3 LOP3.LUT R14, R26, R11, RZ, 0x3c, !PT ;  /* 0x0000000b1a0eb212 */ /* 0x002fc800078e3cff */
[----:B------:R-:W-:-:S04]  /*1490*/  @!P3 PRMT R11, R14, 0x7610, R11 ;  /* 0x000076100e0bb816 */ /* 0x000fc8000000000b */
[----:B--2---:R-:W-:Y:S02]  /*14a0*/  @!P4 LOP3.LUT R20, R20, R11, RZ, 0x3c, !PT ;  /* 0x0000000b1414c212 */ /* 0x004fe400078e3cff */
[----:B------:R-:W-:Y:S02]  /*14b0*/  ISETP.NE.AND P0, PT, R10, UR4, PT ;  /* 0x000000040a007c0c */ /* 0x000fe4000bf05270 */
[----:B------:R-:W-:-:S04]  /*14c0*/  @!P4 PRMT R11, R20, 0x7610, R11 ;  /* 0x00007610140bc816 */ /* 0x000fc8000000000b */
[----:B---3--:R-:W-:-:S04]  /*14d0*/  @!P5 LOP3.LUT R22, R22, R11, RZ, 0x3c, !PT ;  /* 0x0000000b1616d212 */ /* 0x008fc800078e3cff */
[----:B------:R-:W-:-:S04]  /*14e0*/  @!P5 PRMT R11, R22, 0x7610, R11 ;  /* 0x00007610160bd816 */ /* 0x000fc8000000000b */
[----:B----4-:R-:W-:-:S04]  /*14f0*/  @!P6 LOP3.LUT R18, R18, R11, RZ, 0x3c, !PT ;  /* 0x0000000b1212e212 */ /* 0x010fc800078e3cff */
[----:B------:R-:W-:Y:S01]  /*1500*/  @!P6 PRMT R11, R18, 0x7610, R11 ;  /* 0x00007610120be816 */ /* 0x000fe2000000000b */
[----:B------:R-:W-:Y:S06]  /*1510*/  @P0 BRA `(.L_x_38) ;  /* 0xfffffff800200947 */ /* 0x000fec000383ffff */
[----:B------:R-:W-:-:S07]  /*1520*/  IMAD.U32 R10, RZ, RZ, UR4 ;  /* 0x00000004ff0a7e24 */ /* 0x000fce000f8e00ff */
.L_x_37:
[----:B------:R-:W-:-:S09]  /*1530*/  UISETP.NE.AND UP0, UPT, UR8, URZ, UPT ;  /* 0x000000ff0800728c */ /* 0x000fd2000bf05270 */
[----:B------:R-:W-:Y:S05]  /*1540*/  BRA.U !UP0, `(.L_x_39) ;  /* 0x0000000908147547 */ /* 0x000fea000b800000 */
[----:B------:R-:W-:Y:S02]  /*1550*/  UIADD3 UR5, UPT, UPT, UR8, -0x1, URZ ;  /* 0xffffffff08057890 */ /* 0x000fe4000fffe0ff */
[----:B------:R-:W-:Y:S02]  /*1560*/  UISETP.NE.AND UP1, UPT, UR9, URZ, UPT ;  /* 0x000000ff0900728c */ /* 0x000fe4000bf25270 */
[----:B------:R-:W-:-:S09]  /*1570*/  UISETP.GE.U32.AND UP0, UPT, UR5, 0x3, UPT ;  /* 0x000000030500788c */ /* 0x000fd2000bf06070 */
[----:B------:R-:W-:Y:S05]  /*1580*/  BRA.U !UP0, `(.L_x_40) ;  /* 0x0000000508047547 */ /* 0x000fea000b800000 */
[----:B------:R-:W0:Y:S01]  /*1590*/  LDC.64 R24, c[0x0][0x380] ;  /* 0x0000e000ff187b82 */ /* 0x000e220000000a00 */
[----:B------:R-:W1:Y:S01]  /*15a0*/  LDCU.64 UR6, c[0x0][0x3a8] ;  /* 0x00007500ff0677ac */ /* 0x000e620008000a00 */
[----:B0-----:R-:W-:-:S05]  /*15b0*/  IMAD.WIDE.U32 R24, R10, 0x8, R24 ;  /* 0x000000080a187825 */ /* 0x001fca00078e0018 */
[----:B------:R-:W2:Y:S04]  /*15c0*/  LDG.E.64.CONSTANT R16, desc[UR10][R24.64] ;  /* 0x0000000a18107981 */ /* 0x000ea8000c1e9b00 */
[----:B------:R-:W3:Y:S04]  /*15d0*/  LDG.E.64.CONSTANT R22, desc[UR10][R24.64+0x8] ;  /* 0x0000080a18167981 */ /* 0x000ee8000c1e9b00 */
[----:B------:R-:W4:Y:S04]  /*15e0*/  LDG.E.64.CONSTANT R20, desc[UR10][R24.64+0x10] ;  /* 0x0000100a18147981 */ /* 0x000f28000c1e9b00 */
[----:B------:R-:W5:Y:S01]  /*15f0*/  LDG.E.64.CONSTANT R12, desc[UR10][R24.64+0x18] ;  /* 0x0000180a180c7981 */ /* 0x000f62000c1e9b00 */
[----:B------:R-:W-:Y:S01]  /*1600*/  IMAD.IADD R14, R9, 0x1, R10 ;  /* 0x00000001090e7824 */ /* 0x000fe200078e020a */
[----:B-1----:R-:W-:-:S04]  /*1610*/  IADD3 R18, P1, P2, R10, UR6, R9 ;  /* 0x000000060a127c10 */ /* 0x002fc8000fa3e009 */
[----:B------:R-:W-:-:S05]  /*1620*/  IADD3 R14, P0, PT, R14, UR6, RZ ;  /* 0x000000060e0e7c10 */ /* 0x000fca000ff1e0ff */
[----:B------:R-:W-:Y:S01]  /*1630*/  IMAD.X R15, RZ, RZ, UR7, P0 ;  /* 0x00000007ff0f7e24 */ /* 0x000fe200080e06ff */
[----:B------:R-:W-:-:S04]  /*1640*/  IADD3.X R19, PT, PT, RZ, UR7, RZ, P1, P2 ;  /* 0x00000007ff137c10 */ /* 0x000fc80008fe44ff */
[----:B------:R-:W5:Y:S04]  /*1650*/  LDG.E.U8.CONSTANT R14, desc[UR10][R14.64] ;  /* 0x0000000a0e0e7981 */ /* 0x000f68000c1e9100 */
[----:B------:R-:W5:Y:S04]  /*1660*/  LDG.E.U8.CONSTANT R24, desc[UR10][R18.64+0x1] ;  /* 0x0000010a12187981 */ /* 0x000f68000c1e9100 */
[----:B------:R-:W5:Y:S04]  /*1670*/  LDG.E.U8.CONSTANT R25, desc[UR10][R18.64+0x2] ;  /* 0x0000020a12197981 */ /* 0x000f68000c1e9100 */
[----:B------:R-:W5:Y:S01]  /*1680*/  LDG.E.U8.CONSTANT R15, desc[UR10][R18.64+0x3] ;  /* 0x0000030a120f7981 */ /* 0x000f62000c1e9100 */
[----:B--2---:R-:W-:-:S05]  /*1690*/  IADD3 R16, P0, PT, R16, R3, RZ ;  /* 0x0000000310107210 */ /* 0x004fca0007f1e0ff */
[----:B------:R-:W-:Y:S01]  /*16a0*/  IMAD.X R17, R17, 0x1, R4, P0 ;  /* 0x0000000111117824 */ /* 0x000fe200000e0604 */
[----:B---3--:R-:W-:-:S04]  /*16b0*/  IADD3 R22, P0, PT, R22, R3, RZ ;  /* 0x0000000316167210 */ /* 0x008fc80007f1e0ff */
[----:B------:R-:W2:Y:S01]  /*16c0*/  LDG.E.U8 R16, desc[UR10][R16.64] ;  /* 0x0000000a10107981 */ /* 0x000ea2000c1e1100 */
[----:B------:R-:W-:Y:S01]  /*16d0*/  IMAD.X R23, R23, 0x1, R4, P0 ;  /* 0x0000000117177824 */ /* 0x000fe200000e0604 */
[----:B----4-:R-:W-:-:S04]  /*16e0*/  IADD3 R20, P0, PT, R20, R3, RZ ;  /* 0x0000000314147210 */ /* 0x010fc80007f1e0ff */
[----:B------:R-:W3:Y:S01]  /*16f0*/  LDG.E.U8 R22, desc[UR10][R22.64] ;  /* 0x0000000a16167981 */ /* 0x000ee2000c1e1100 */
[----:B------:R-:W-:Y:S01]  /*1700*/  IMAD.X R21, R21, 0x1, R4, P0 ;  /* 0x0000000115157824 */ /* 0x000fe200000e0604 */
[----:B-----5:R-:W-:-:S04]  /*1710*/  IADD3 R12, P0, PT, R12, R3, RZ ;  /* 0x000000030c0c7210 */ /* 0x020fc80007f1e0ff */
[----:B------:R-:W4:Y:S01]  /*1720*/  LDG.E.U8 R26, desc[UR10][R20.64] ;  /* 0x0000000a141a7981 */ /* 0x000f22000c1e1100 */
[----:B------:R-:W-:-:S05]  /*1730*/  IMAD.X R13, R13, 0x1, R4, P0 ;  /* 0x000000010d0d7824 */ /* 0x000fca00000e0604 */
[----:B------:R-:W5:Y:S01]  /*1740*/  LDG.E.U8 R27, desc[UR10][R12.64] ;  /* 0x0000000a0c1b7981 */ /* 0x000f62000c1e1100 */
        /* <DEDUP_REMOVED lines=29> */
[----:B0-----:R-:W-:-:S04]  /*1920*/  @!P0 LOP3.LUT R14, R14, R11, RZ, 0x3c, !PT ;  /* 0x0000000b0e0e8212 */ /* 0x001fc800078e3cff */
[----:B------:R-:W-:-:S04]  /*1930*/  @!P0 PRMT R11, R14, 0x7610, R11 ;  /* 0x000076100e0b8816 */ /* 0x000fc8000000000b */
[----:B-1----:R-:W-:-:S04]  /*1940*/  @!P1 LOP3.LUT R18, R18, R11, RZ, 0x3c, !PT ;  /* 0x0000000b12129212 */ /* 0x002fc800078e3cff */
[----:B------:R-:W-:-:S04]  /*1950*/  @!P1 PRMT R11, R18, 0x7610, R11 ;  /* 0x00007610120b9816 */ /* 0x000fc8000000000b */
[----:B--2---:R-:W-:-:S04]  /*1960*/  @!P2 LOP3.LUT R20, R20, R11, RZ, 0x3c, !PT ;  /* 0x0000000b1414a212 */ /* 0x004fc800078e3cff */
[----:B------:R-:W-:-:S04]  /*1970*/  @!P2 PRMT R11, R20, 0x7610, R11 ;  /* 0x00007610140ba816 */ /* 0x000fc8000000000b */
[----:B---3--:R-:W-:-:S04]  /*1980*/  @!P3 LOP3.LUT R12, R12, R11, RZ, 0x3c, !PT ;  /* 0x0000000b0c0cb212 */ /* 0x008fc800078e3cff */
[----:B------:R-:W-:-:S07]  /*1990*/  @!P3 PRMT R11, R12, 0x7610, R11 ;  /* 0x000076100c0bb816 */ /* 0x000fce000000000b */
.L_x_40:
[----:B------:R-:W-:Y:S05]  /*19a0*/  BRA.U !UP1, `(.L_x_39) ;  /* 0x0000000109fc7547 */ /* 0x000fea000b800000 */
[----:B------:R-:W0:Y:S01]  /*19b0*/  LDCU UR5, c[0x0][0x3a0] ;  /* 0x00007400ff0577ac */ /* 0x000e220008000800 */
[----:B------:R-:W-:Y:S02]  /*19c0*/  UISETP.NE.AND UP0, UPT, UR9, 0x1, UPT ;  /* 0x000000010900788c */ /* 0x000fe4000bf05270 */
[----:B0-----:R-:W-:-:S04]  /*19d0*/  ULOP3.LUT UR5, UR5, 0x1, URZ, 0xc0, !UPT ;  /* 0x0000000105057892 */ /* 0x001fc8000f8ec0ff */
[----:B------:R-:W-:-:S03]  /*19e0*/  UISETP.NE.U32.AND UP1, UPT, UR5, 0x1, UPT ;  /* 0x000000010500788c */ /* 0x000fc6000bf25070 */
[----:B------:R-:W-:Y:S08]  /*19f0*/  BRA.U !UP0, `(.L_x_41) ;  /* 0x0000000108947547 */ /* 0x000ff0000b800000 */
[----:B------:R-:W0:Y:S01]  /*1a00*/  LDC.64 R12, c[0x0][0x380] ;  /* 0x0000e000ff0c7b82 */ /* 0x000e220000000a00 */
[----:B------:R-:W1:Y:S01]  /*1a10*/  LDCU.64 UR6, c[0x0][0x3a8] ;  /* 0x00007500ff0677ac */ /* 0x000e620008000a00 */
[----:B0-----:R-:W-:-:S05]  /*1a20*/  IMAD.WIDE.U32 R20, R10, 0x8, R12 ;  /* 0x000000080a147825 */ /* 0x001fca00078e000c */
[----:B------:R-:W2:Y:S04]  /*1a30*/  LDG.E.64.CONSTANT R14, desc[UR10][R20.64] ;  /* 0x0000000a140e7981 */ /* 0x000ea8000c1e9b00 */
[----:B------:R-:W3:Y:S01]  /*1a40*/  LDG.E.64.CONSTANT R18, desc[UR10][R20.64+0x8] ;  /* 0x0000080a14127981 */ /* 0x000ee2000c1e9b00 */
[----:B------:R-:W-:Y:S01]  /*1a50*/  IMAD.IADD R12, R9, 0x1, R10 ;  /* 0x00000001090c7824 */ /* 0x000fe200078e020a */
[----:B-1----:R-:W-:-:S04]  /*1a60*/  IADD3 R16, P1, P2, R10, UR6, R9 ;  /* 0x000000060a107c10 */ /* 0x002fc8000fa3e009 */
[----:B------:R-:W-:-:S05]  /*1a70*/  IADD3 R12, P0, PT, R12, UR6, RZ ;  /* 0x000000060c0c7c10 */ /* 0x000fca000ff1e0ff */
[----:B------:R-:W-:Y:S01]  /*1a80*/  IMAD.X R13, RZ, RZ, UR7, P0 ;  /* 0x00000007ff0d7e24 */ /* 0x000fe200080e06ff */
[----:B------:R-:W-:-:S05]  /*1a90*/  IADD3.X R17, PT, PT, RZ, UR7, RZ, P1, P2 ;  /* 0x00000007ff117c10 */ /* 0x000fca0008fe44ff */
[----:B------:R-:W4:Y:S04]  /*1aa0*/  LDG.E.U8.CONSTANT R13, desc[UR10][R12.64] ;  /* 0x0000000a0c0d7981 */ /* 0x000f28000c1e9100 */
[----:B------:R-:W5:Y:S01]  /*1ab0*/  LDG.E.U8.CONSTANT R16, desc[UR10][R16.64+0x1] ;  /* 0x0000010a10107981 */ /* 0x000f62000c1e9100 */
[----:B--2---:R-:W-:-:S05]  /*1ac0*/  IADD3 R14, P0, PT, R14, R3, RZ ;  /* 0x000000030e0e7210 */ /* 0x004fca0007f1e0ff */
[----:B------:R-:W-:Y:S01]  /*1ad0*/  IMAD.X R15, R15, 0x1, R4, P0 ;  /* 0x000000010f0f7824 */ /* 0x000fe200000e0604 */
[----:B---3--:R-:W-:-:S04]  /*1ae0*/  IADD3 R18, P0, PT, R18, R3, RZ ;  /* 0x0000000312127210 */ /* 0x008fc80007f1e0ff */
[----:B------:R-:W2:Y:S01]  /*1af0*/  LDG.E.U8 R23, desc[UR10][R14.64] ;  /* 0x0000000a0e177981 */ /* 0x000ea2000c1e1100 */
[----:B------:R-:W-:-:S05]  /*1b00*/  IMAD.X R19, R19, 0x1, R4, P0 ;  /* 0x0000000113137824 */ /* 0x000fca00000e0604 */
[----:B------:R-:W3:Y:S01]  /*1b10*/  LDG.E.U8 R18, desc[UR10][R18.64] ;  /* 0x0000000a12127981 */ /* 0x000ee2000c1e1100 */
        /* <DEDUP_REMOVED lines=15> */
[----:B0-----:R-:W-:-:S04]  /*1c10*/  @!P0 LOP3.LUT R12, R12, R11, RZ, 0x3c, !PT ;  /* 0x0000000b0c0c8212 */ /* 0x001fc800078e3cff */
[----:B------:R-:W-:-:S04]  /*1c20*/  @!P0 PRMT R11, R12, 0x7610, R11 ;  /* 0x000076100c0b8816 */ /* 0x000fc8000000000b */
[----:B-1----:R-:W-:-:S04]  /*1c30*/  @!P1 LOP3.LUT R14, R14, R11, RZ, 0x3c, !PT ;  /* 0x0000000b0e0e9212 */ /* 0x002fc800078e3cff */
[----:B------:R-:W-:-:S07]  /*1c40*/  @!P1 PRMT R11, R14, 0x7610, R11 ;  /* 0x000076100e0b9816 */ /* 0x000fce000000000b */
.L_x_41:
[----:B------:R-:W-:Y:S05]  /*1c50*/  BRA.U UP1, `(.L_x_39) ;  /* 0x0000000101507547 */ /* 0x000fea000b800000 */
[----:B------:R-:W0:Y:S01]  /*1c60*/  LDC.64 R12, c[0x0][0x380] ;  /* 0x0000e000ff0c7b82 */ /* 0x000e220000000a00 */
[----:B------:R-:W1:Y:S01]  /*1c70*/  LDCU.64 UR6, c[0x0][0x3a8] ;  /* 0x00007500ff0677ac */ /* 0x000e620008000a00 */
[----:B0-----:R-:W-:-:S06]  /*1c80*/  IMAD.WIDE.U32 R12, R10, 0x8, R12 ;  /* 0x000000080a0c7825 */ /* 0x001fcc00078e000c */
[----:B------:R-:W2:Y:S01]  /*1c90*/  LDG.E.64.CONSTANT R12, desc[UR10][R12.64] ;  /* 0x0000000a0c0c7981 */ /* 0x000ea2000c1e9b00 */
[----:B------:R-:W-:-:S05]  /*1ca0*/  IMAD.IADD R9, R9, 0x1, R10 ;  /* 0x0000000109097824 */ /* 0x000fca00078e020a */
[----:B-1----:R-:W-:-:S05]  /*1cb0*/  IADD3 R16, P0, PT, R9, UR6, RZ ;  /* 0x0000000609107c10 */ /* 0x002fca000ff1e0ff */
[----:B------:R-:W-:-:S05]  /*1cc0*/  IMAD.X R17, RZ, RZ, UR7, P0 ;  /* 0x00000007ff117e24 */ /* 0x000fca00080e06ff */
[----:B------:R-:W3:Y:S01]  /*1cd0*/  LDG.E.U8.CONSTANT R16, desc[UR10][R16.64] ;  /* 0x0000000a10107981 */ /* 0x000ee2000c1e9100 */
[----:B--2---:R-:W-:-:S05]  /*1ce0*/  IADD3 R14, P0, PT, R12, R3, RZ ;  /* 0x000000030c0e7210 */ /* 0x004fca0007f1e0ff */
[----:B------:R-:W-:-:S05]  /*1cf0*/  IMAD.X R15, R13, 0x1, R4, P0 ;  /* 0x000000010d0f7824 */ /* 0x000fca00000e0604 */
[----:B------:R-:W2:Y:S01]  /*1d00*/  LDG.E.U8 R14, desc[UR10][R14.64] ;  /* 0x0000000a0e0e7981 */ /* 0x000ea2000c1e1100 */
[----:B---3--:R-:W-:-:S04]  /*1d10*/  ISETP.NE.AND P0, PT, R16, RZ, PT ;  /* 0x000000ff1000720c */ /* 0x008fc80003f05270 */
[----:B--2---:R-:W-:-:S13]  /*1d20*/  ISETP.EQ.OR P0, PT, R14, RZ, !P0 ;  /* 0x000000ff0e00720c */ /* 0x004fda0004702670 */
[----:B------:R-:W0:Y:S01]  /*1d30*/  @!P0 LDC.U8 R9, c[0x3][R14+0x200] ;  /* 0x00c080000e098b82 */ /* 0x000e220000000000 */
[----:B------:R-:W-:-:S07]  /*1d40*/  @!P0 LOP3.LUT R12, R16, 0xff, RZ, 0xc0, !PT ;  /* 0x000000ff100c8812 */ /* 0x000fce00078ec0ff */
[----:B------:R-:W0:Y:S02]  /*1d50*/  @!P0 LDC.U8 R10, c[0x3][R12+0x200] ;  /* 0x00c080000c0a8b82 */ /* 0x000e240000000000 */
[----:B0-----:R-:W-:-:S06]  /*1d60*/  @!P0 IMAD.IADD R9, R9, 0x1, R10 ;  /* 0x0000000109098824 */ /* 0x001fcc00078e020a */
[----:B------:R-:W0:Y:S02]  /*1d70*/  @!P0 LDC.U8 R10, c[0x3][R9] ;  /* 0x00c00000090a8b82 */ /* 0x000e240000000000 */
[----:B0-----:R-:W-:-:S04]  /*1d80*/  @!P0 LOP3.LUT R10, R10, R11, RZ, 0x3c, !PT ;  /* 0x0000000b0a0a8212 */ /* 0x001fc800078e3cff */
[----:B------:R-:W-:-:S07]  /*1d90*/  @!P0 PRMT R11, R10, 0x7610, R11 ;  /* 0x000076100a0b8816 */ /* 0x000fce000000000b */
.L_x_39:
[----:B------:R-:W0:Y:S01]  /*1da0*/  LDCU UR5, c[0x0][0x3a4] ;  /* 0x00007480ff0577ac */ /* 0x000e220008000800 */
[----:B------:R-:W-:Y:S02]  /*1db0*/  IMAD.IADD R10, R1, 0x1, R0 ;  /* 0x00000001010a7824 */ /* 0x000fe400078e0200 */
[----:B------:R-:W-:-:S03]  /*1dc0*/  VIADD R0, R0, 0x1 ;  /* 0x0000000100007836 */ /* 0x000fc60000000000 */
[----:B------:R1:W-:Y:S02]  /*1dd0*/  STL.U8 [R10], R11 ;  /* 0x0000000b0a007387 */ /* 0x0003e40000100000 */
[----:B0-----:R-:W-:-:S13]  /*1de0*/  ISETP.NE.AND P0, PT, R0, UR5, PT ;  /* 0x0000000500007c0c */ /* 0x001fda000bf05270 */
[----:B-1----:R-:W-:Y:S05]  /*1df0*/  @P0 BRA `(.L_x_42) ;  /* 0xffffffe000ec0947 */ /* 0x002fea000383ffff */
[----:B------:R-:W-:-:S07]  /*1e00*/  IMAD.MOV.U32 R12, RZ, RZ, RZ ;  /* 0x000000ffff0c7224 */ /* 0x000fce00078e00ff */
.L_x_48:
[----:B0-----:R-:W0:Y:S01]  /*1e10*/  LDCU.64 UR6, c[0x0][0x3a0] ;  /* 0x00007400ff0677ac */ /* 0x001e220008000a00 */
[----:B------:R-:W-:Y:S01]  /*1e20*/  PRMT R9, RZ, 0x7610, R9 ;  /* 0x00007610ff097816 */ /* 0x000fe20000000009 */
[----:B------:R-:W-:Y:S01]  /*1e30*/  IMAD.MOV.U32 R0, RZ, RZ, RZ ;  /* 0x000000ffff007224 */ /* 0x000fe200078e00ff */
[----:B0-----:R-:W-:Y:S01]  /*1e40*/  UISETP.GE.U32.AND UP0, UPT, UR7, 0x8, UPT ;  /* 0x000000080700788c */ /* 0x001fe2000bf06070 */
[----:B------:R-:W-:-:S04]  /*1e50*/  VIADD R13, R12, UR6 ;  /* 0x000000060c0d7c36 */ /* 0x000fc80008000000 */
[----:B------:R-:W-:-:S04]  /*1e60*/  IMAD R13, R13, UR7, RZ ;  /* 0x000000070d0d7c24 */ /* 0x000fc8000f8e02ff */
[----:B------:R-:W-:Y:S05]  /*1e70*/  BRA.U !UP0, `(.L_x_43) ;  /* 0x00000005088c7547 */ /* 0x000fea000b800000 */
[----:B------:R-:W-:Y:S01]  /*1e80*/  PRMT R9, RZ, 0x7610, R9 ;  /* 0x00007610ff097816 */ /* 0x000fe20000000009 */
[----:B------:R-:W-:-:S07]  /*1e90*/  IMAD.MOV.U32 R0, RZ, RZ, RZ ;  /* 0x000000ffff007224 */ /* 0x000fce00078e00ff */
.L_x_44:
[----:B------:R-:W0:Y:S01]  /*1ea0*/  LDCU.64 UR6, c[0x0][0x3a8] ;  /* 0x00007500ff0677ac */ /* 0x000e220008000a00 */
[--C-:B------:R-:W-:Y:S02]  /*1eb0*/  IMAD.IADD R10, R13, 0x1, R0.reuse ;  /* 0x000000010d0a7824 */ /* 0x100fe400078e0200 */
[----:B------:R-:W-:-:S05]  /*1ec0*/  IMAD.IADD R28, R1, 0x1, R0 ;  /* 0x00000001011c7824 */ /* 0x000fca00078e0200 */
[----:B------:R-:W2:Y:S04]  /*1ed0*/  LDL.U8 R14, [R28] ;  /* 0x000000001c0e7983 */ /* 0x000ea80000100000 */
[----:B------:R-:W3:Y:S04]  /*1ee0*/  LDL.U8 R24, [R28+0x1] ;  /* 0x000001001c187983 */ /* 0x000ee80000100000 */
[----:B------:R-:W4:Y:S01]  /*1ef0*/  LDL.U8 R23, [R28+0x2] ;  /* 0x000002001c177983 */ /* 0x000f220000100000 */
[----:B0-----:R-:W-:-:S03]  /*1f00*/  IADD3 R10, P0, PT, R10, UR6, RZ ;  /* 0x000000060a0a7c10 */ /* 0x001fc6000ff1e0ff */
[----:B------:R-:W5:Y:S02]  /*1f10*/  LDL.U8 R27, [R28+0x3] ;  /* 0x000003001c1b7983 */ /* 0x000f640000100000 */
[----:B------:R-:W-:Y:S02]  /*1f20*/  IMAD.X R11, RZ, RZ, UR7, P0 ;  /* 0x00000007ff0b7e24 */ /* 0x000fe400080e06ff */
[----:B------:R-:W5:Y:S04]  /*1f30*/  LDL.U8 R25, [R28+0x4] ;  /* 0x000004001c197983 */ /* 0x000f680000100000 */
[----:B------:R-:W2:Y:S04]  /*1f40*/  LDG.E.U8.CONSTANT R15, desc[UR10][R10.64] ;  /* 0x0000000a0a0f7981 */ /* 0x000ea8000c1e9100 */
[----:B------:R-:W3:Y:S04]  /*1f50*/  LDG.E.U8.CONSTANT R26, desc[UR10][R10.64+0x1] ;  /* 0x0000010a0a1a7981 */ /* 0x000ee8000c1e9100 */
[----:B------:R-:W4:Y:S04]  /*1f60*/  LDG.E.U8.CONSTANT R20, desc[UR10][R10.64+0x2] ;  /* 0x0000020a0a147981 */ /* 0x000f28000c1e9100 */
[----:B------:R-:W5:Y:S04]  /*1f70*/  LDG.E.U8.CONSTANT R19, desc[UR10][R10.64+0x3] ;  /* 0x0000030a0a137981 */ /* 0x000f68000c1e9100 */
[----:B------:R-:W5:Y:S04]  /*1f80*/  LDG.E.U8.CONSTANT R18, desc[UR10][R10.64+0x4] ;  /* 0x0000040a0a127981 */ /* 0x000f68000c1e9100 */
[----:B------:R-:W5:Y:S04]  /*1f90*/  LDG.E.U8.CONSTANT R21, desc[UR10][R10.64+0x7] ;  /* 0x0000070a0a157981 */ /* 0x000f68000c1e9100 */
[----:B------:R-:W5:Y:S01]  /*1fa0*/  LDL.U8 R22, [R28+0x7] ;  /* 0x000007001c167983 */ /* 0x000f620000100000 */
[----:B--2---:R-:W-:-:S04]  /*1fb0*/  ISETP.NE.AND P0, PT, R15, RZ, PT ;  /* 0x000000ff0f00720c */ /* 0x004fc80003f05270 */
[----:B------:R-:W-:-:S13]  /*1fc0*/  ISETP.EQ.OR P0, PT, R14, RZ, !P0 ;  /* 0x000000ff0e00720c */ /* 0x000fda0004702670 */
[----:B------:R-:W0:Y:S01]  /*1fd0*/  @!P0 LDC.U8 R14, c[0x3][R14+0x200] ;  /* 0x00c080000e0e8b82 */ /* 0x000e220000000000 */
[----:B------:R-:W-:-:S07]  /*1fe0*/  @!P0 LOP3.LUT R15, R15, 0xff, RZ, 0xc0, !PT ;  /* 0x000000ff0f0f8812 */ /* 0x000fce00078ec0ff */
[----:B------:R-:W0:Y:S02]  /*1ff0*/  @!P0 LDC.U8 R15, c[0x3][R15+0x200] ;  /* 0x00c080000f0f8b82 */ /* 0x000e240000000000 */
[----:B0-----:R-:W-:Y:S02]  /*2000*/  @!P0 IMAD.IADD R29, R14, 0x1, R15 ;  /* 0x000000010e1d8824 */ /* 0x001fe400078e020f */
[----:B------:R-:W2:Y:S04]  /*2010*/  LDG.E.U8.CONSTANT R15, desc[UR10][R10.64+0x5] ;  /* 0x0000050a0a0f7981 */ /* 0x000ea8000c1e9100 */
[----:B------:R-:W0:Y:S01]  /*2020*/  @!P0 LDC.U8 R16, c[0x3][R29] ;  /* 0x00c000001d108b82 */ /* 0x000e220000000000 */
[----:B------:R-:W2:Y:S01]  /*2030*/  LDL.U8 R14, [R28+0x5] ;  /* 0x000005001c0e7983 */ /* 0x000ea20000100000 */
[----:B0-----:R-:W-:-:S03]  /*2040*/  @!P0 LOP3.LUT R17, R16, R9, RZ, 0x3c, !PT ;  /* 0x0000000910118212 */ /* 0x001fc600078e3cff */
[----:B------:R0:W2:Y:S01]  /*2050*/  LDG.E.U8.CONSTANT R16, desc[UR10][R10.64+0x6] ;  /* 0x0000060a0a107981 */ /* 0x0000a2000c1e9100 */
[----:B------:R-:W-:-:S03]  /*2060*/  @!P0 PRMT R9, R17, 0x7610, R9 ;  /* 0x0000761011098816 */ /* 0x000fc60000000009 */
[----:B------:R1:W2:Y:S01]  /*2070*/  LDL.U8 R17, [R28+0x6] ;  /* 0x000006001c117983 */ /* 0x0002a20000100000 */
[----:B---3--:R-:W-:-:S04]  /*2080*/  ISETP.NE.AND P0, PT, R26, RZ, PT ;  /* 0x000000ff1a00720c */ /* 0x008fc80003f05270 */
[----:B------:R-:W-:Y:S02]  /*2090*/  ISETP.EQ.OR P0, PT, R24, RZ, !P0 ;  /* 0x000000ff1800720c */ /* 0x000fe40004702670 */
[----:B----4-:R-:W-:-:S04]  /*20a0*/  ISETP.NE.AND P1, PT, R20, RZ, PT ;  /* 0x000000ff1400720c */ /* 0x010fc80003f25270 */
[----:B------:R-:W-:Y:S02]  /*20b0*/  ISETP.EQ.OR P1, PT, R23, RZ, !P1 ;  /* 0x000000ff1700720c */ /* 0x000fe40004f22670 */
[----:B-----5:R-:W-:-:S05]  /*20c0*/  ISETP.NE.AND P2, PT, R19, RZ, PT ;  /* 0x000000ff1300720c */ /* 0x020fca0003f45270 */
[----:B------:R-:W3:Y:S01]  /*20d0*/  @!P0 LDC.U8 R24, c[0x3][R24+0x200] ;  /* 0x00c0800018188b82 */ /* 0x000ee20000000000 */
[----:B------:R-:W-:Y:S02]  /*20e0*/  ISETP.EQ.OR P2, PT, R27, RZ, !P2 ;  /* 0x000000ff1b00720c */ /* 0x000fe40005742670 */
[----:B------:R-:W-:-:S05]  /*20f0*/  ISETP.NE.AND P3, PT, R18, RZ, PT ;  /* 0x000000ff1200720c */ /* 0x000fca0003f65270 */
[----:B------:R-:W4:Y:S01]  /*2100*/  @!P1 LDC.U8 R23, c[0x3][R23+0x200] ;  /* 0x00c0800017179b82 */ /* 0x000f220000000000 */
[----:B------:R-:W-:Y:S02]  /*2110*/  ISETP.EQ.OR P3, PT, R25, RZ, !P3 ;  /* 0x000000ff1900720c */ /* 0x000fe40005f62670 */
[----:B0-----:R-:W-:-:S05]  /*2120*/  @!P0 LOP3.LUT R11, R26, 0xff, RZ, 0xc0, !PT ;  /* 0x000000ff1a0b8812 */ /* 0x001fca00078ec0ff */
[----:B------:R4:W0:Y:S01]  /*2130*/  @!P2 LDC.U8 R10, c[0x3][R27+0x200] ;  /* 0x00c080001b0aab82 */ /* 0x0008220000000000 */
[----:B------:R-:W-:-:S07]  /*2140*/  @!P1 LOP3.LUT R20, R20, 0xff, RZ, 0xc0, !PT ;  /* 0x000000ff14149812 */ /* 0x000fce00078ec0ff */
[----:B------:R-:W3:Y:S01]  /*2150*/  @!P0 LDC.U8 R11, c[0x3][R11+0x200] ;  /* 0x00c080000b0b8b82 */ /* 0x000ee20000000000 */
[----:B------:R-:W-:-:S07]  /*2160*/  ISETP.NE.AND P6, PT, R21, RZ, PT ;  /* 0x000000ff1500720c */ /* 0x000fce0003fc5270 */
[----:B------:R-:W5:Y:S01]  /*2170*/  @!P3 LDC.U8 R25, c[0x3][R25+0x200] ;  /* 0x00c080001919bb82 */ /* 0x000f620000000000 */
[----:B------:R-:W-:Y:S02]  /*2180*/  @!P2 LOP3.LUT R19, R19, 0xff, RZ, 0xc0, !PT ;  /* 0x000000ff1313a812 */ /* 0x000fe400078ec0ff */
[----:B------:R-:W-:-:S05]  /*2190*/  ISETP.EQ.OR P6, PT, R22, RZ, !P6 ;  /* 0x000000ff1600720c */ /* 0x000fca00077c2670 */
[----:B------:R-:W4:Y:S01]  /*21a0*/  @!P1 LDC.U8 R20, c[0x3][R20+0x200] ;  /* 0x00c0800014149b82 */ /* 0x000f220000000000 */
[----:B-1----:R-:W-:-:S07]  /*21b0*/  @!P3 LOP3.LUT R28, R18, 0xff, RZ, 0xc0, !PT ;  /* 0x000000ff121cb812 */ /* 0x002fce00078ec0ff */
[----:B------:R-:W0:Y:S01]  /*21c0*/  @!P2 LDC.U8 R19, c[0x3][R19+0x200] ;  /* 0x00c080001313ab82 */ /* 0x000e220000000000 */
[----:B---3--:R-:W-:-:S07]  /*21d0*/  @!P0 IMAD.IADD R29, R24, 0x1, R11 ;  /* 0x00000001181d8824 */ /* 0x008fce00078e020b */
[----:B------:R-:W1:Y:S08]  /*21e0*/  @!P6 LDC.U8 R22, c[0x3][R22+0x200] ;  /* 0x00c080001616eb82 */ /* 0x000e700000000000 */
[----:B------:R-:W5:Y:S01]  /*21f0*/  @!P3 LDC.U8 R24, c[0x3][R28+0x200] ;  /* 0x00c080001c18bb82 */ /* 0x000f620000000000 */
[----:B----4-:R-:W-:-:S07]  /*2200*/  @!P1 IMAD.IADD R27, R23, 0x1, R20 ;  /* 0x00000001171b9824 */ /* 0x010fce00078e0214 */
[----:B------:R-:W3:Y:S01]  /*2210*/  @!P0 LDC.U8 R18, c[0x3][R29] ;  /* 0x00c000001d128b82 */ /* 0x000ee20000000000 */
[----:B0-----:R-:W-:Y:S01]  /*2220*/  @!P2 IMAD.IADD R23, R10, 0x1, R19 ;  /* 0x000000010a17a824 */ /* 0x001fe200078e0213 */
[----:B------:R-:W-:-:S06]  /*2230*/  @!P6 LOP3.LUT R21, R21, 0xff, RZ, 0xc0, !PT ;  /* 0x000000ff1515e812 */ /* 0x000fcc00078ec0ff */
[----:B------:R-:W0:Y:S01]  /*2240*/  @!P2 LDC.U8 R10, c[0x3][R23] ;  /* 0x00c00000170aab82 */ /* 0x000e220000000000 */
[----:B-----5:R-:W-:-:S07]  /*2250*/  @!P3 IMAD.IADD R25, R25, 0x1, R24 ;  /* 0x000000011919b824 */ /* 0x020fce00078e0218 */
[----:B------:R-:W4:Y:S01]  /*2260*/  @!P3 LDC.U8 R20, c[0x3][R25] ;  /* 0x00c000001914bb82 */ /* 0x000f220000000000 */
[----:B---3--:R-:W-:-:S04]  /*2270*/  @!P0 LOP3.LUT R18, R18, R9, RZ, 0x3c, !PT ;  /* 0x0000000912128212 */ /* 0x008fc800078e3cff */
[----:B------:R-:W-:Y:S02]  /*2280*/  @!P0 PRMT R9, R18, 0x7610, R9 ;  /* 0x0000761012098816 */ /* 0x000fe40000000009 */
[----:B--2---:R-:W-:-:S04]  /*2290*/  ISETP.NE.AND P4, PT, R15, RZ, PT ;  /* 0x000000ff0f00720c */ /* 0x004fc80003f85270 */
[----:B------:R-:W-:-:S13]  /*22a0*/  ISETP.EQ.OR P4, PT, R14, RZ, !P4 ;  /* 0x000000ff0e00720c */ /* 0x000fda0006782670 */
[----:B------:R-:W2:Y:S01]  /*22b0*/  @!P4 LDC.U8 R14, c[0x3][R14+0x200] ;  /* 0x00c080000e0ecb82 */ /* 0x000ea20000000000 */
[----:B------:R-:W-:Y:S02]  /*22c0*/  @!P4 LOP3.LUT R11, R15, 0xff, RZ, 0xc0, !PT ;  /* 0x000000ff0f0bc812 */ /* 0x000fe400078ec0ff */
[----:B------:R-:W-:-:S04]  /*22d0*/  ISETP.NE.AND P5, PT, R16, RZ, PT ;  /* 0x000000ff1000720c */ /* 0x000fc80003fa5270 */
[----:B------:R-:W-:-:S13]  /*22e0*/  ISETP.EQ.OR P5, PT, R17, RZ, !P5 ;  /* 0x000000ff1100720c */ /* 0x000fda0006fa2670 */
[----:B------:R-:W3:Y:S01]  /*22f0*/  @!P5 LDC.U8 R17, c[0x3][R17+0x200] ;  /* 0x00c080001111db82 */ /* 0x000ee20000000000 */
[----:B------:R-:W-:-:S07]  /*2300*/  @!P5 LOP3.LUT R26, R16, 0xff, RZ, 0xc0, !PT ;  /* 0x000000ff101ad812 */ /* 0x000fce00078ec0ff */
[----:B------:R-:W2:Y:S08]  /*2310*/  @!P4 LDC.U8 R11, c[0x3][R11+0x200] ;  /* 0x00c080000b0bcb82 */ /* 0x000eb00000000000 */
[----:B------:R-:W5:Y:S08]  /*2320*/  @!P1 LDC.U8 R16, c[0x3][R27] ;  /* 0x00c000001b109b82 */ /* 0x000f700000000000 */
[----:B------:R-:W3:Y:S08]  /*2330*/  @!P5 LDC.U8 R26, c[0x3][R26+0x200] ;  /* 0x00c080001a1adb82 */ /* 0x000ef00000000000 */
[----:B------:R-:W1:Y:S01]  /*2340*/  @!P6 LDC.U8 R15, c[0x3][R21+0x200] ;  /* 0x00c08000150feb82 */ /* 0x000e620000000000 */
[----:B--2---:R-:W-:-:S07]  /*2350*/  @!P4 IMAD.IADD R19, R14, 0x1, R11 ;  /* 0x000000010e13c824 */ /* 0x004fce00078e020b */
[----:B------:R-:W2:Y:S01]  /*2360*/  @!P4 LDC.U8 R14, c[0x3][R19] ;  /* 0x00c00000130ecb82 */ /* 0x000ea20000000000 */
[----:B---3--:R-:W-:-:S07]  /*2370*/  @!P5 IMAD.IADD R11, R17, 0x1, R26 ;  /* 0x00000001110bd824 */ /* 0x008fce00078e021a */
[----:B------:R-:W3:Y:S01]  /*2380*/  @!P5 LDC.U8 R24, c[0x3][R11] ;  /* 0x00c000000b18db82 */ /* 0x000ee20000000000 */
[----:B-1----:R-:W-:-:S07]  /*2390*/  @!P6 IMAD.IADD R15, R22, 0x1, R15 ;  /* 0x00000001160fe824 */ /* 0x002fce00078e020f */
[----:B------:R-:W1:Y:S01]  /*23a0*/  @!P6 LDC.U8 R26, c[0x3][R15] ;  /* 0x00c000000f1aeb82 */ /* 0x000e620000000000 */
[----:B-----5:R-:W-:-:S04]  /*23b0*/  @!P1 LOP3.LUT R16, R16, R9, RZ, 0x3c, !PT ;  /* 0x0000000910109212 */ /* 0x020fc800078e3cff */
[----:B------:R-:W-:-:S04]  /*23c0*/  @!P1 PRMT R9, R16, 0x7610, R9 ;  /* 0x0000761010099816 */ /* 0x000fc80000000009 */
[----:B0-----:R-:W-:-:S04]  /*23d0*/  @!P2 LOP3.LUT R10, R10, R9, RZ, 0x3c, !PT ;  /* 0x000000090a0aa212 */ /* 0x001fc800078e3cff */
[----:B------:R-:W-:-:S04]  /*23e0*/  @!P2 PRMT R9, R10, 0x7610, R9 ;  /* 0x000076100a09a816 */ /* 0x000fc80000000009 */
[----:B----4-:R-:W-:-:S04]  /*23f0*/  @!P3 LOP3.LUT R20, R20, R9, RZ, 0x3c, !PT ;  /* 0x000000091414b212 */ /* 0x010fc800078e3cff */
[----:B------:R-:W-:Y:S01]  /*2400*/  @!P3 PRMT R9, R20, 0x7610, R9 ;  /* 0x000076101409b816 */ /* 0x000fe20000000009 */
[----:B------:R-:W-:-:S03]  /*2410*/  VIADD R0, R0, 0x8 ;  /* 0x0000000800007836 */ /* 0x000fc60000000000 */
[----:B--2---:R-:W-:Y:S02]  /*2420*/  @!P4 LOP3.LUT R14, R14, R9, RZ, 0x3c, !PT ;  /* 0x000000090e0ec212 */ /* 0x004fe400078e3cff */
[----:B------:R-:W-:Y:S02]  /*2430*/  ISETP.NE.AND P0, PT, R0, R8, PT ;  /* 0x000000080000720c */ /* 0x000fe40003f05270 */
[----:B------:R-:W-:-:S04]  /*2440*/  @!P4 PRMT R9, R14, 0x7610, R9 ;  /* 0x000076100e09c816 */ /* 0x000fc80000000009 */
[----:B---3--:R-:W-:-:S04]  /*2450*/  @!P5 LOP3.LUT R24, R24, R9, RZ, 0x3c, !PT ;  /* 0x000000091818d212 */ /* 0x008fc800078e3cff */
[----:B------:R-:W-:-:S04]  /*2460*/  @!P5 PRMT R9, R24, 0x7610, R9 ;  /* 0x000076101809d816 */ /* 0x000fc80000000009 */
[----:B-1----:R-:W-:-:S04]  /*2470*/  @!P6 LOP3.LUT R26, R26, R9, RZ, 0x3c, !PT ;  /* 0x000000091a1ae212 */ /* 0x002fc800078e3cff */
[----:B------:R-:W-:Y:S01]  /*2480*/  @!P6 PRMT R9, R26, 0x7610, R9 ;  /* 0x000076101a09e816 */ /* 0x000fe20000000009 */
[----:B------:R-:W-:Y:S06]  /*2490*/  @P0 BRA `(.L_x_44) ;  /* 0xfffffff800800947 */ /* 0x000fec000383ffff */
[----:B------:R-:W-:-:S07]  /*24a0*/  IMAD.MOV.U32 R0, RZ, RZ, R8 ;  /* 0x000000ffff007224 */ /* 0x000fce00078e0008 */
.L_x_43:
[----:B------:R-:W-:-:S13]  /*24b0*/  ISETP.NE.AND P0, PT, R5, RZ, PT ;  /* 0x000000ff0500720c */ /* 0x000fda0003f05270 */
[----:B------:R-:W-:Y:S05]  /*24c0*/  @!P0 BRA `(.L_x_45) ;  /* 0x0000000400b48947 */ /* 0x000fea0003800000 */
[----:B------:R-:W-:Y:S01]  /*24d0*/  VIADD R10, R5, 0xffffffff ;  /* 0xffffffff050a7836 */ /* 0x000fe20000000000 */
[----:B------:R-:W-:-:S04]  /*24e0*/  ISETP.NE.AND P4, PT, R6, RZ, PT ;  /* 0x000000ff0600720c */ /* 0x000fc80003f85270 */
[----:B------:R-:W-:-:S13]  /*24f0*/  ISETP.GE.U32.AND P0, PT, R10, 0x3, PT ;  /* 0x000000030a00780c */ /* 0x000fda0003f06070 */
[----:B------:R-:W-:Y:S05]  /*2500*/  @!P0 BRA `(.L_x_46) ;  /* 0x0000000000d08947 */ /* 0x000fea0003800000 */
        /* <DEDUP_REMOVED lines=8> */
[----:B------:R-:W-:Y:S01]  /*2590*/  IMAD.X R19, RZ, RZ, UR7, P0 ;  /* 0x00000007ff137e24 */ /* 0x000fe200080e06ff */
[----:B------:R-:W-:-:S04]  /*25a0*/  IADD3 R10, P0, P1, R0, UR6, R13 ;  /* 0x00000006000a7c10 */ /* 0x000fc8000f91e00d */
[----:B------:R-:W2:Y:S01]  /*25b0*/  LDG.E.U8.CONSTANT R18, desc[UR10][R18.64] ;  /* 0x0000000a12127981 */ /* 0x000ea2000c1e9100 */
[----:B------:R-:W-:-:S05]  /*25c0*/  IADD3.X R11, PT, PT, RZ, UR7, RZ, P0, P1 ;  /* 0x00000007ff0b7c10 */ /* 0x000fca00087e24ff */
[----:B------:R-:W3:Y:S04]  /*25d0*/  LDG.E.U8.CONSTANT R22, desc[UR10][R10.64+0x1] ;  /* 0x0000010a0a167981 */ /* 0x000ee8000c1e9100 */
[----:B------:R-:W4:Y:S04]  /*25e0*/  LDG.E.U8.CONSTANT R15, desc[UR10][R10.64+0x2] ;  /* 0x0000020a0a0f7981 */ /* 0x000f28000c1e9100 */
[----:B------:R-:W5:Y:S01]  /*25f0*/  LDG.E.U8.CONSTANT R16, desc[UR10][R10.64+0x3] ;  /* 0x0000030a0a107981 */ /* 0x000f62000c1e9100 */
[----:B------:R-:W-:Y:S01]  /*2600*/  VIADD R0, R0, 0x4 ;  /* 0x0000000400007836 */ /* 0x000fe20000000000 */
[----:B--2---:R-:W-:-:S04]  /*2610*/  ISETP.NE.AND P0, PT, R18, RZ, PT ;  /* 0x000000ff1200720c */ /* 0x004fc80003f05270 */
[----:B------:R-:W-:Y:S02]  /*2620*/  ISETP.EQ.OR P0, PT, R23, RZ, !P0 ;  /* 0x000000ff1700720c */ /* 0x000fe40004702670 */
[----:B---3--:R-:W-:-:S04]  /*2630*/  ISETP.NE.AND P1, PT, R22, RZ, PT ;  /* 0x000000ff1600720c */ /* 0x008fc80003f25270 */
[----:B------:R-:W-:Y:S02]  /*2640*/  ISETP.EQ.OR P1, PT, R24, RZ, !P1 ;  /* 0x000000ff1800720c */ /* 0x000fe40004f22670 */
[----:B----4-:R-:W-:-:S05]  /*2650*/  ISETP.NE.AND P2, PT, R15, RZ, PT ;  /* 0x000000ff0f00720c */ /* 0x010fca0003f45270 */
[----:B------:R-:W0:Y:S01]  /*2660*/  @!P0 LDC.U8 R17, c[0x3][R23+0x200] ;  /* 0x00c0800017118b82 */ /* 0x000e220000000000 */
[----:B------:R-:W-:Y:S02]  /*2670*/  ISETP.EQ.OR P2, PT, R25, RZ, !P2 ;  /* 0x000000ff1900720c */ /* 0x000fe40005742670 */
[----:B-----5:R-:W-:-:S05]  /*2680*/  ISETP.NE.AND P3, PT, R16, RZ, PT ;  /* 0x000000ff1000720c */ /* 0x020fca0003f65270 */
[----:B------:R-:W1:Y:S01]  /*2690*/  @!P1 LDC.U8 R14, c[0x3][R24+0x200] ;  /* 0x00c08000180e9b82 */ /* 0x000e620000000000 */
[----:B------:R-:W-:Y:S02]  /*26a0*/  ISETP.EQ.OR P3, PT, R26, RZ, !P3 ;  /* 0x000000ff1a00720c */ /* 0x000fe40005f62670 */
[----:B------:R-:W-:-:S05]  /*26b0*/  @!P0 LOP3.LUT R18, R18, 0xff, RZ, 0xc0, !PT ;  /* 0x000000ff12128812 */ /* 0x000fca00078ec0ff */
        /* <DEDUP_REMOVED lines=25> */
.L_x_46:
[----:B------:R-:W-:Y:S05]  /*2850*/  @!P4 BRA `(.L_x_45) ;  /* 0x0000000000d0c947 */ /* 0x000fea0003800000 */
[----:B------:R-:W0:Y:S01]  /*2860*/  LDCU UR5, c[0x0][0x3a4] ;  /* 0x00007480ff0577ac */ /* 0x000e220008000800 */
[----:B------:R-:W-:Y:S01]  /*2870*/  ISETP.NE.AND P0, PT, R6, 0x1, PT ;  /* 0x000000010600780c */ /* 0x000fe20003f05270 */
[----:B0-----:R-:W-:-:S04]  /*2880*/  ULOP3.LUT UR5, UR5, 0x1, URZ, 0xc0, !UPT ;  /* 0x0000000105057892 */ /* 0x001fc8000f8ec0ff */
[----:B------:R-:W-:-:S08]  /*2890*/  UISETP.NE.U32.AND UP0, UPT, UR5, 0x1, UPT ;  /* 0x000000010500788c */ /* 0x000fd0000bf05070 */
[----:B------:R-:W-:Y:S05]  /*28a0*/  @!P0 BRA `(.L_x_47) ;  /* 0x0000000000788947 */ /* 0x000fea0003800000 */
[----:B------:R-:W0:Y:S01]  /*28b0*/  LDCU.64 UR6, c[0x0][0x3a8] ;  /* 0x00007500ff0677ac */ /* 0x000e220008000a00 */
[--C-:B------:R-:W-:Y:S02]  /*28c0*/  IMAD.IADD R14, R13, 0x1, R0.reuse ;  /* 0x000000010d0e7824 */ /* 0x100fe400078e0200 */
[----:B------:R-:W-:-:S05]  /*28d0*/  IMAD.IADD R21, R1, 0x1, R0 ;  /* 0x0000000101157824 */ /* 0x000fca00078e0200 */
[----:B------:R-:W2:Y:S04]  /*28e0*/  LDL.U8 R16, [R21] ;  /* 0x0000000015107983 */ /* 0x000ea80000100000 */
[----:B------:R-:W3:Y:S01]  /*28f0*/  LDL.U8 R20, [R21+0x1] ;  /* 0x0000010015147983 */ /* 0x000ee20000100000 */
[----:B0-----:R-:W-:-:S05]  /*2900*/  IADD3 R14, P0, PT, R14, UR6, RZ ;  /* 0x000000060e0e7c10 */ /* 0x001fca000ff1e0ff */
[----:B------:R-:W-:Y:S01]  /*2910*/  IMAD.X R15, RZ, RZ, UR7, P0 ;  /* 0x00000007ff0f7e24 */ /* 0x000fe200080e06ff */
[----:B------:R-:W-:-:S04]  /*2920*/  IADD3 R10, P0, P1, R0, UR6, R13 ;  /* 0x00000006000a7c10 */ /* 0x000fc8000f91e00d */
[----:B------:R-:W4:Y:S01]  /*2930*/  LDG.E.U8.CONSTANT R14, desc[UR10][R14.64] ;  /* 0x0000000a0e0e7981 */ /* 0x000f22000c1e9100 */
[----:B------:R-:W-:-:S05]  /*2940*/  IADD3.X R11, PT, PT, RZ, UR7, RZ, P0, P1 ;  /* 0x00000007ff0b7c10 */ /* 0x000fca00087e24ff */
[----:B------:R-:W5:Y:S01]  /*2950*/  LDG.E.U8.CONSTANT R10, desc[UR10][R10.64+0x1] ;  /* 0x0000010a0a0a7981 */ /* 0x000f62000c1e9100 */
[----:B------:R-:W-:Y:S01]  /*2960*/  VIADD R0, R0, 0x2 ;  /* 0x0000000200007836 */ /* 0x000fe20000000000 */
[----:B----4-:R-:W-:-:S04]  /*2970*/  ISETP.NE.AND P0, PT, R14, RZ, PT ;  /* 0x000000ff0e00720c */ /* 0x010fc80003f05270 */
[----:B--2---:R-:W-:Y:S02]  /*2980*/  ISETP.EQ.OR P0, PT, R16, RZ, !P0 ;  /* 0x000000ff1000720c */ /* 0x004fe40004702670 */
[----:B-----5:R-:W-:-:S04]  /*2990*/  ISETP.NE.AND P1, PT, R10, RZ, PT ;  /* 0x000000ff0a00720c */ /* 0x020fc80003f25270 */
[----:B---3--:R-:W-:-:S07]  /*29a0*/  ISETP.EQ.OR P1, PT, R20, RZ, !P1 ;  /* 0x000000ff1400720c */ /* 0x008fce0004f22670 */
        /* <DEDUP_REMOVED lines=14> */
.L_x_47:
[----:B------:R-:W-:Y:S05]  /*2a90*/  BRA.U UP0, `(.L_x_45) ;  /* 0x0000000100407547 */ /* 0x000fea000b800000 */
[----:B------:R-:W0:Y:S01]  /*2aa0*/  LDCU.64 UR6, c[0x0][0x3a8] ;  /* 0x00007500ff0677ac */ /* 0x000e220008000a00 */
[--C-:B------:R-:W-:Y:S02]  /*2ab0*/  IMAD.IADD R10, R13, 0x1, R0.reuse ;  /* 0x000000010d0a7824 */ /* 0x100fe400078e0200 */
[----:B------:R-:W-:-:S06]  /*2ac0*/  IMAD.IADD R15, R1, 0x1, R0 ;  /* 0x00000001010f7824 */ /* 0x000fcc00078e0200 */
[----:B------:R-:W2:Y:S01]  /*2ad0*/  LDL.U8 R15, [R15] ;  /* 0x000000000f0f7983 */ /* 0x000ea20000100000 */
[----:B0-----:R-:W-:-:S05]  /*2ae0*/  IADD3 R10, P0, PT, R10, UR6, RZ ;  /* 0x000000060a0a7c10 */ /* 0x001fca000ff1e0ff */
[----:B------:R-:W-:-:S05]  /*2af0*/  IMAD.X R11, RZ, RZ, UR7, P0 ;  /* 0x00000007ff0b7e24 */ /* 0x000fca00080e06ff */
[----:B------:R-:W3:Y:S02]  /*2b00*/  LDG.E.U8.CONSTANT R10, desc[UR10][R10.64] ;  /* 0x0000000a0a0a7981 */ /* 0x000ee4000c1e9100 */
        /* <DEDUP_REMOVED lines=9> */
.L_x_45:
[----:B------:R-:W0:Y:S01]  /*2ba0*/  LDC.64 R10, c[0x0][0x390] ;  /* 0x0000e400ff0a7b82 */ /* 0x000e220000000a00 */
[----:B------:R-:W1:Y:S01]  /*2bb0*/  LDCU UR5, c[0x0][0x3a4] ;  /* 0x00007480ff0577ac */ /* 0x000e620008000800 */
[----:B0-----:R-:W-:-:S06]  /*2bc0*/  IMAD.WIDE.U32 R10, R12, 0x8, R10 ;  /* 0x000000080c0a7825 */ /* 0x001fcc00078e000a */
[----:B------:R-:W2:Y:S01]  /*2bd0*/  LDG.E.64.CONSTANT R10, desc[UR10][R10.64] ;  /* 0x0000000a0a0a7981 */ /* 0x000ea2000c1e9b00 */
[----:B------:R-:W-:Y:S01]  /*2be0*/  VIADD R12, R12, 0x1 ;  /* 0x000000010c0c7836 */ /* 0x000fe20000000000 */
[----:B--2---:R-:W-:-:S05]  /*2bf0*/  IADD3 R14, P0, PT, R10, R3, RZ ;  /* 0x000000030a0e7210 */ /* 0x004fca0007f1e0ff */
[----:B------:R-:W-:Y:S01]  /*2c00*/  IMAD.X R15, R11, 0x1, R4, P0 ;  /* 0x000000010b0f7824 */ /* 0x000fe200000e0604 */
[----:B-1----:R-:W-:-:S04]  /*2c10*/  ISETP.NE.AND P0, PT, R12, UR5, PT ;  /* 0x000000050c007c0c */ /* 0x002fc8000bf05270 */
[----:B------:R0:W-:Y:S09]  /*2c20*/  STG.E.U8 desc[UR10][R14.64], R9 ;  /* 0x000000090e007986 */ /* 0x0001f2000c10110a */
[----:B------:R-:W-:Y:S05]  /*2c30*/  @P0 BRA `(.L_x_48) ;  /* 0xfffffff000740947 */ /* 0x000fea000383ffff */
[----:B------:R-:W1:Y:S01]  /*2c40*/  LDCU.64 UR6, c[0x0][0x398] ;  /* 0x00007300ff0677ac */ /* 0x000e620008000a00 */
[----:B------:R-:W-:-:S05]  /*2c50*/  IADD3 R3, P0, PT, R2, R3, RZ ;  /* 0x0000000302037210 */ /* 0x000fca0007f1e0ff */
[----:B------:R-:W-:Y:S01]  /*2c60*/  IMAD.X R4, RZ, RZ, R4, P0 ;  /* 0x000000ffff047224 */ /* 0x000fe200000e0604 */
[----:B-1----:R-:W-:-:S04]  /*2c70*/  ISETP.GE.U32.AND P0, PT, R3, UR6, PT ;  /* 0x0000000603007c0c */ /* 0x002fc8000bf06070 */
[----:B------:R-:W-:-:S13]  /*2c80*/  ISETP.GE.U32.AND.EX P0, PT, R4, UR7, PT, P0 ;  /* 0x0000000704007c0c */ /* 0x000fda000bf06100 */
[----:B------:R-:W-:Y:S05]  /*2c90*/  @!P0 BRA `(.L_x_49) ;  /* 0xffffffd400408947 */ /* 0x000fea000383ffff */
[----:B------:R-:W-:Y:S05]  /*2ca0*/  EXIT ;  /* 0x000000000000794d */ /* 0x000fea0003800000 */
.L_x_31:
[C---:B------:R-:W-:Y:S02]  /*2cb0*/  LOP3.LUT R5, R9.reuse, 0xf, RZ, 0xc0, !PT ;  /* 0x0000000f09057812 */ /* 0x040fe400078ec0ff */
[C---:B------:R-:W-:Y:S02]  /*2cc0*/  LOP3.LUT R6, R9.reuse, 0x7, RZ, 0xc0, !PT ;  /* 0x0000000709067812 */ /* 0x040fe400078ec0ff */
[----:B------:R-:W-:Y:S01]  /*2cd0*/  LOP3.LUT R7, R9, 0x3, RZ, 0xc0, !PT ;  /* 0x0000000309077812 */ /* 0x000fe200078ec0ff */
[----:B------:R-:W-:Y:S01]  /*2ce0*/  VIADD R0, R5, 0xffffffff ;  /* 0xffffffff05007836 */ /* 0x000fe20000000000 */
[C---:B------:R-:W-:Y:S01]  /*2cf0*/  LOP3.LUT R8, R9.reuse, 0x7ffffff0, RZ, 0xc0, !PT ;  /* 0x7ffffff009087812 */ /* 0x040fe200078ec0ff */
[----:B------:R-:W-:Y:S01]  /*2d00*/  VIADD R10, R6, 0xffffffff ;  /* 0xffffffff060a7836 */ /* 0x000fe20000000000 */
[----:B------:R-:W-:Y:S02]  /*2d10*/  LOP3.LUT R9, R9, 0x7ffffff8, RZ, 0xc0, !PT ;  /* 0x7ffffff809097812 */ /* 0x000fe400078ec0ff */
[----:B------:R-:W-:-:S13]  /*2d20*/  ISETP.GE.U32.AND P5, PT, R0, 0x7, PT ;  /* 0x000000070000780c */ /* 0x000fda0003fa6070 */
.L_x_62:
[----:B0-----:R-:W-:-:S07]  /*2d30*/  IMAD.MOV.U32 R0, RZ, RZ, RZ ;  /* 0x000000ffff007224 */ /* 0x001fce00078e00ff */
.L_x_55:
[----:B------:R-:W0:Y:S01]  /*2d40*/  LDC R11, c[0x0][0x3a4] ;  /* 0x0000e900ff0b7b82 */ /* 0x000e220000000800 */
[----:B------:R-:W-:Y:S01]  /*2d50*/  PRMT R20, RZ, 0x7610, R20 ;  /* 0x00007610ff147816 */ /* 0x000fe20000000014 */
[----:B------:R-:W-:Y:S01]  /*2d60*/  IMAD.MOV.U32 R18, RZ, RZ, RZ ;  /* 0x000000ffff127224 */ /* 0x000fe200078e00ff */
[----:B0-----:R-:W-:-:S13]  /*2d70*/  ISETP.GE.U32.AND P0, PT, R11, 0x10, PT ;  /* 0x000000100b00780c */ /* 0x001fda0003f06070 */
[----:B------:R-:W-:Y:S05]  /*2d80*/  @!P0 BRA `(.L_x_50) ;  /* 0x0000000400408947 */ /* 0x000fea0003800000 */
[----:B------:R-:W-:Y:S01]  /*2d90*/  PRMT R20, RZ, 0x7610, R20 ;  /* 0x00007610ff147816 */ /* 0x000fe20000000014 */
[----:B------:R-:W-:-:S07]  /*2da0*/  IMAD.MOV.U32 R21, RZ, RZ, RZ ;  /* 0x000000ffff157224 */ /* 0x000fce00078e00ff */
.L_x_51:
        /* <DEDUP_REMOVED lines=13> */
[----:B------:R5:W4:Y:S02]  /*2e80*/  LDG.E.U8 R15, desc[UR10][R28.64] ;  /* 0x0000000a1c0f7981 */ /* 0x000b24000c1e1100 */
[----:B------:R-:W-:Y:S02]  /*2e90*/  IMAD.X R19, R19, 0x1, R4, P0 ;  /* 0x0000000113137824 */ /* 0x000fe400000e0604 */
[----:B------:R3:W4:Y:S04]  /*2ea0*/  LDG.E.U8 R14, desc[UR10][R26.64] ;  /* 0x0000000a1a0e7981 */ /* 0x000728000c1e1100 */
[----:B------:R-:W4:Y:S01]  /*2eb0*/  LDG.E.U8 R18, desc[UR10][R18.64] ;  /* 0x0000000a12127981 */ /* 0x000f22000c1e1100 */
[----:B-----5:R-:W-:-:S05]  /*2ec0*/  IADD3 R28, P1, PT, R24, R3, RZ ;  /* 0x00000003181c7210 */ /* 0x020fca0007f3e0ff */
[----:B------:R-:W-:Y:S02]  /*2ed0*/  IMAD.X R29, R25, 0x1, R4, P1 ;  /* 0x00000001191d7824 */ /* 0x000fe400008e0604 */
[----:B------:R-:W5:Y:S04]  /*2ee0*/  LDG.E.64.CONSTANT R24, desc[UR10][R16.64+0x30] ;  /* 0x0000300a10187981 */ /* 0x000f68000c1e9b00 */
[----:B------:R-:W5:Y:S01]  /*2ef0*/  LDG.E.U8 R28, desc[UR10][R28.64] ;  /* 0x0000000a1c1c7981 */ /* 0x000f62000c1e1100 */
[----:B--2---:R-:W-:-:S05]  /*2f00*/  IADD3 R12, P0, PT, R12, R3, RZ ;  /* 0x000000030c0c7210 */ /* 0x004fca0007f1e0ff */
[----:B------:R-:W-:Y:S01]  /*2f10*/  IMAD.X R13, R13, 0x1, R4, P0 ;  /* 0x000000010d0d7824 */ /* 0x000fe200000e0604 */
[----:B---3--:R-:W-:-:S04]  /*2f20*/  IADD3 R26, P0, PT, R22, R3, RZ ;  /* 0x00000003161a7210 */ /* 0x008fc80007f1e0ff */
[----:B------:R-:W2:Y:S01]  /*2f30*/  LDG.E.U8 R19, desc[UR10][R12.64] ;  /* 0x0000000a0c137981 */ /* 0x000ea2000c1e1100 */
[----:B------:R-:W-:-:S03]  /*2f40*/  IMAD.X R27, R23, 0x1, R4, P0 ;  /* 0x00000001171b7824 */ /* 0x000fc600000e0604 */
[----:B------:R-:W3:Y:S04]  /*2f50*/  LDG.E.64.CONSTANT R22, desc[UR10][R16.64+0x38] ;  /* 0x0000380a10167981 */ /* 0x000ee8000c1e9b00 */
[----:B------:R-:W5:Y:S01]  /*2f60*/  LDG.E.U8 R26, desc[UR10][R26.64] ;  /* 0x0000000a1a1a7981 */ /* 0x000f62000c1e1100 */
[----:B----4-:R-:W-:-:S03]  /*2f70*/  LOP3.LUT R15, R18, R15, R20, 0x96, !PT ;  /* 0x0000000f120f7212 */ /* 0x010fc600078e9614 */
[----:B------:R-:W4:Y:S01]  /*2f80*/  LDG.E.64.CONSTANT R12, desc[UR10][R16.64+0x40] ;  /* 0x0000400a100c7981 */ /* 0x000f22000c1e9b00 */
[----:B--2---:R-:W-:-:S03]  /*2f90*/  LOP3.LUT R15, R19, R14, R15, 0x96, !PT ;  /* 0x0000000e130f7212 */ /* 0x004fc600078e960f */
[----:B------:R-:W2:Y:S01]  /*2fa0*/  LDG.E.64.CONSTANT R18, desc[UR10][R16.64+0x48] ;  /* 0x0000480a10127981 */ /* 0x000ea2000c1e9b00 */
[----:B-----5:R-:W-:-:S03]  /*2fb0*/  LOP3.LUT R20, R26, R28, R15, 0x96, !PT ;  /* 0x0000001c1a147212 */ /* 0x020fc600078e960f */
[----:B------:R-:W5:Y:S01]  /*2fc0*/  LDG.E.64.CONSTANT R14, desc[UR10][R16.64+0x50] ;  /* 0x0000500a100e7981 */ /* 0x000f62000c1e9b00 */
[----:B------:R-:W-:-:S05]  /*2fd0*/  IADD3 R28, P0, PT, R24, R3, RZ ;  /* 0x00000003181c7210 */ /* 0x000fca0007f1e0ff */
[----:B------:R-:W-:Y:S01]  /*2fe0*/  IMAD.X R29, R25, 0x1, R4, P0 ;  /* 0x00000001191d7824 */ /* 0x000fe200000e0604 */
[----:B---3--:R-:W-:-:S04]  /*2ff0*/  IADD3 R22, P0, PT, R22, R3, RZ ;  /* 0x0000000316167210 */ /* 0x008fc80007f1e0ff */
[----:B------:R-:W3:Y:S01]  /*3000*/  LDG.E.U8 R28, desc[UR10][R28.64] ;  /* 0x0000000a1c1c7981 */ /* 0x000ee2000c1e1100 */
[----:B------:R-:W-:Y:S01]  /*3010*/  IMAD.X R23, R23, 0x1, R4, P0 ;  /* 0x0000000117177824 */ /* 0x000fe200000e0604 */
[----:B----4-:R-:W-:-:S04]  /*3020*/  IADD3 R12, P0, PT, R12, R3, RZ ;  /* 0x000000030c0c7210 */ /* 0x010fc80007f1e0ff */
[----:B------:R0:W3:Y:S01]  /*3030*/  LDG.E.U8 R27, desc[UR10][R22.64] ;  /* 0x0000000a161b7981 */ /* 0x0000e2000c1e1100 */
[----:B------:R-:W-:-:S05]  /*3040*/  IMAD.X R13, R13, 0x1, R4, P0 ;  /* 0x000000010d0d7824 */ /* 0x000fca00000e0604 */
[----:B------:R-:W4:Y:S04]  /*3050*/  LDG.E.U8 R26, desc[UR10][R12.64] ;  /* 0x0000000a0c1a7981 */ /* 0x000f28000c1e1100 */
[----:B------:R-:W3:Y:S01]  /*3060*/  LDG.E.64.CONSTANT R12, desc[UR10][R16.64+0x60] ;  /* 0x0000600a100c7981 */ /* 0x000ee2000c1e9b00 */
[-C--:B--2---:R-:W-:Y:S02]  /*3070*/  IADD3 R24, P0, PT, R18, R3.reuse, RZ ;  /* 0x0000000312187210 */ /* 0x084fe40007f1e0ff */
[----:B-----5:R-:W-:-:S03]  /*3080*/  IADD3 R18, P1, PT, R14, R3, RZ ;  /* 0x000000030e127210 */ /* 0x020fc60007f3e0ff */
[--C-:B------:R-:W-:Y:S02]  /*3090*/  IMAD.X R25, R19, 0x1, R4.reuse, P0 ;  /* 0x0000000113197824 */ /* 0x100fe400000e0604 */
[----:B------:R-:W-:Y:S02]  /*30a0*/  IMAD.X R19, R15, 0x1, R4, P1 ;  /* 0x000000010f137824 */ /* 0x000fe400008e0604 */
[----:B------:R-:W0:Y:S04]  /*30b0*/  LDG.E.64.CONSTANT R14, desc[UR10][R16.64+0x58] ;  /* 0x0000580a100e7981 */ /* 0x000e28000c1e9b00 */
[----:B------:R-:W4:Y:S04]  /*30c0*/  LDG.E.U8 R25, desc[UR10][R24.64] ;  /* 0x0000000a18197981 */ /* 0x000f28000c1e1100 */
[----:B------:R-:W2:Y:S04]  /*30d0*/  LDG.E.U8 R24, desc[UR10][R18.64] ;  /* 0x0000000a12187981 */ /* 0x000ea8000c1e1100 */
[----:B------:R-:W5:Y:S01]  /*30e0*/  LDG.E.64.CONSTANT R18, desc[UR10][R16.64+0x78] ;  /* 0x0000780a10127981 */ /* 0x000f62000c1e9b00 */
[----:B0-----:R-:W-:-:S02]  /*30f0*/  IADD3 R22, P0, PT, R14, R3, RZ ;  /* 0x000000030e167210 */ /* 0x001fc40007f1e0ff */
[----:B---3--:R-:W-:-:S03]  /*3100*/  IADD3 R14, P1, PT, R12, R3, RZ ;  /* 0x000000030c0e7210 */ /* 0x008fc60007f3e0ff */
[--C-:B------:R-:W-:Y:S02]  /*3110*/  IMAD.X R23, R15, 0x1, R4.reuse, P0 ;  /* 0x000000010f177824 */ /* 0x100fe400000e0604 */
[----:B------:R-:W-:Y:S02]  /*3120*/  IMAD.X R15, R13, 0x1, R4, P1 ;  /* 0x000000010d0f7824 */ /* 0x000fe400008e0604 */
[----:B------:R-:W3:Y:S04]  /*3130*/  LDG.E.64.CONSTANT R12, desc[UR10][R16.64+0x68] ;  /* 0x0000680a100c7981 */ /* 0x000ee8000c1e9b00 */
[----:B------:R-:W2:Y:S04]  /*3140*/  LDG.E.U8 R23, desc[UR10][R22.64] ;  /* 0x0000000a16177981 */ /* 0x000ea8000c1e1100 */
[----:B------:R3:W2:Y:S02]  /*3150*/  LDG.E.U8 R22, desc[UR10][R14.64] ;  /* 0x0000000a0e167981 */ /* 0x0006a4000c1e1100 */
[----:B---3--:R-:W-:-:S05]  /*3160*/  IADD3 R14, P0, PT, R12, R3, RZ ;  /* 0x000000030c0e7210 */ /* 0x008fca0007f1e0ff */
[----:B------:R-:W-:Y:S02]  /*3170*/  IMAD.X R15, R13, 0x1, R4, P0 ;  /* 0x000000010d0f7824 */ /* 0x000fe400000e0604 */
[----:B------:R-:W3:Y:S04]  /*3180*/  LDG.E.64.CONSTANT R12, desc[UR10][R16.64+0x70] ;  /* 0x0000700a100c7981 */ /* 0x000ee8000c1e9b00 */
[----:B------:R-:W2:Y:S01]  /*3190*/  LDG.E.U8 R29, desc[UR10][R14.64] ;  /* 0x0000000a0e1d7981 */ /* 0x000ea2000c1e1100 */
[----:B---3--:R-:W-:-:S05]  /*31a0*/  IADD3 R12, P0, PT, R12, R3, RZ ;  /* 0x000000030c0c7210 */ /* 0x008fca0007f1e0ff */
[----:B------:R-:W-:Y:S01]  /*31b0*/  IMAD.X R13, R13, 0x1, R4, P0 ;  /* 0x000000010d0d7824 */ /* 0x000fe200000e0604 */
[----:B-----5:R-:W-:-:S05]  /*31c0*/  IADD3 R18, P0, PT, R18, R3, RZ ;  /* 0x0000000312127210 */ /* 0x020fca0007f1e0ff */
[----:B------:R-:W-:Y:S01]  /*31d0*/  IMAD.X R19, R19, 0x1, R4, P0 ;  /* 0x0000000113137824 */ /* 0x000fe200000e0604 */
[----:B------:R-:W3:Y:S04]  /*31e0*/  LDG.E.U8 R13, desc[UR10][R12.64] ;  /* 0x0000000a0c0d7981 */ /* 0x000ee8000c1e1100 */
[----:B------:R-:W3:Y:S01]  /*31f0*/  LDG.E.U8 R18, desc[UR10][R18.64] ;  /* 0x0000000a12127981 */ /* 0x000ee2000c1e1100 */
[----:B------:R-:W-:Y:S01]  /*3200*/  VIADD R21, R21, 0x10 ;  /* 0x0000001015157836 */ /* 0x000fe20000000000 */
[----:B------:R-:W-:-:S04]  /*3210*/  LOP3.LUT R20, R27, R28, R20, 0x96, !PT ;  /* 0x0000001c1b147212 */ /* 0x000fc800078e9614 */
[----:B------:R-:W-:Y:S02]  /*3220*/  ISETP.NE.AND P0, PT, R21, R8, PT ;  /* 0x000000081500720c */ /* 0x000fe40003f05270 */
[----:B----4-:R-:W-:-:S04]  /*3230*/  LOP3.LUT R20, R25, R26, R20, 0x96, !PT ;  /* 0x0000001a19147212 */ /* 0x010fc800078e9614 */
[----:B--2---:R-:W-:-:S04]  /*3240*/  LOP3.LUT R20, R23, R24, R20, 0x96, !PT ;  /* 0x0000001817147212 */ /* 0x004fc800078e9614 */
[----:B------:R-:W-:-:S04]  /*3250*/  LOP3.LUT R20, R29, R22, R20, 0x96, !PT ;  /* 0x000000161d147212 */ /* 0x000fc800078e9614 */
[----:B---3--:R-:W-:Y:S01]  /*3260*/  LOP3.LUT R20, R18, R13, R20, 0x96, !PT ;  /* 0x0000000d12147212 */ /* 0x008fe200078e9614 */
[----:B------:R-:W-:Y:S06]  /*3270*/  @P0 BRA `(.L_x_51) ;  /* 0xfffffff800cc0947 */ /* 0x000fec000383ffff */
[----:B------:R-:W-:-:S07]  /*3280*/  IMAD.MOV.U32 R18, RZ, RZ, R8 ;  /* 0x000000ffff127224 */ /* 0x000fce00078e0008 */
.L_x_50:
[----:B------:R-:W-:-:S13]  /*3290*/  ISETP.NE.AND P0, PT, R5, RZ, PT ;  /* 0x000000ff0500720c */ /* 0x000fda0003f05270 */
[----:B------:R-:W-:Y:S05]  /*32a0*/  @!P0 BRA `(.L_x_52) ;  /* 0x0000000400648947 */ /* 0x000fea0003800000 */
[----:B------:R-:W-:Y:S01]  /*32b0*/  ISETP.NE.AND P0, PT, R6, RZ, PT ;  /* 0x000000ff0600720c */ /* 0x000fe20003f05270 */
[----:B------:R-:W-:-:S12]  /*32c0*/  @!P5 BRA `(.L_x_53) ;  /* 0x0000000000a0d947 */ /* 0x000fd80003800000 */
        /* <DEDUP_REMOVED lines=10> */
[----:B------:R0:W2:Y:S01]  /*3370*/  LDG.E.U8 R21, desc[UR10][R24.64] ;  /* 0x0000000a18157981 */ /* 0x0000a2000c1e1100 */
[----:B------:R-:W-:Y:S01]  /*3380*/  IMAD.X R15, R15, 0x1, R4, P1 ;  /* 0x000000010f0f7824 */ /* 0x000fe200008e0604 */
[----:B----4-:R-:W-:-:S04]  /*3390*/  IADD3 R22, P1, PT, R22, R3, RZ ;  /* 0x0000000316167210 */ /* 0x010fc80007f3e0ff */
[----:B------:R1:W2:Y:S01]  /*33a0*/  LDG.E.U8 R19, desc[UR10][R14.64] ;  /* 0x0000000a0e137981 */ /* 0x0002a2000c1e1100 */
[--C-:B------:R-:W-:Y:S01]  /*33b0*/  IMAD.X R23, R23, 0x1, R4.reuse, P1 ;  /* 0x0000000117177824 */ /* 0x100fe200008e0604 */
[-C--:B-----5:R-:W-:Y:S02]  /*33c0*/  IADD3 R26, P1, PT, R16, R3.reuse, RZ ;  /* 0x00000003101a7210 */ /* 0x0a0fe40007f3e0ff */
[----:B0-----:R-:W-:Y:S02]  /*33d0*/  IADD3 R24, P2, PT, R12, R3, RZ ;  /* 0x000000030c187210 */ /* 0x001fe40007f5e0ff */
[----:B------:R-:W2:Y:S04]  /*33e0*/  LDG.E.U8 R22, desc[UR10][R22.64] ;  /* 0x0000000a16167981 */ /* 0x000ea8000c1e1100 */
[----:B------:R-:W1:Y:S01]  /*33f0*/  LDG.E.64.CONSTANT R14, desc[UR10][R28.64+0x28] ;  /* 0x0000280a1c0e7981 */ /* 0x000e62000c1e9b00 */
[----:B------:R-:W-:-:S03]  /*3400*/  IMAD.X R27, R17, 0x1, R4, P1 ;  /* 0x00000001111b7824 */ /* 0x000fc600008e0604 */
[----:B------:R-:W3:Y:S01]  /*3410*/  LDG.E.64.CONSTANT R16, desc[UR10][R28.64+0x30] ;  /* 0x0000300a1c107981 */ /* 0x000ee2000c1e9b00 */
[----:B------:R-:W-:-:S03]  /*3420*/  IMAD.X R25, R13, 0x1, R4, P2 ;  /* 0x000000010d197824 */ /* 0x000fc600010e0604 */
[----:B------:R-:W4:Y:S04]  /*3430*/  LDG.E.64.CONSTANT R12, desc[UR10][R28.64+0x38] ;  /* 0x0000380a1c0c7981 */ /* 0x000f28000c1e9b00 */
[----:B------:R-:W5:Y:S04]  /*3440*/  LDG.E.U8 R23, desc[UR10][R26.64] ;  /* 0x0000000a1a177981 */ /* 0x000f68000c1e1100 */
[----:B------:R-:W5:Y:S01]  /*3450*/  LDG.E.U8 R24, desc[UR10][R24.64] ;  /* 0x0000000a18187981 */ /* 0x000f62000c1e1100 */
[----:B-1----:R-:W-:-:S05]  /*3460*/  IADD3 R14, P1, PT, R14, R3, RZ ;  /* 0x000000030e0e7210 */ /* 0x002fca0007f3e0ff */
[----:B------:R-:W-:Y:S01]  /*3470*/  IMAD.X R15, R15, 0x1, R4, P1 ;  /* 0x000000010f0f7824 */ /* 0x000fe200008e0604 */
[----:B---3--:R-:W-:-:S04]  /*3480*/  IADD3 R16, P1, PT, R16, R3, RZ ;  /* 0x0000000310107210 */ /* 0x008fc80007f3e0ff */
[----:B------:R-:W3:Y:S01]  /*3490*/  LDG.E.U8 R14, desc[UR10][R14.64] ;  /* 0x0000000a0e0e7981 */ /* 0x000ee2000c1e1100 */
[----:B------:R-:W-:Y:S01]  /*34a0*/  IMAD.X R17, R17, 0x1, R4, P1 ;  /* 0x0000000111117824 */ /* 0x000fe200008e0604 */
[----:B----4-:R-:W-:-:S04]  /*34b0*/  IADD3 R12, P1, PT, R12, R3, RZ ;  /* 0x000000030c0c7210 */ /* 0x010fc80007f3e0ff */
[----:B------:R-:W3:Y:S01]  /*34c0*/  LDG.E.U8 R16, desc[UR10][R16.64] ;  /* 0x0000000a10107981 */ /* 0x000ee2000c1e1100 */
[----:B------:R-:W-:-:S05]  /*34d0*/  IMAD.X R13, R13, 0x1, R4, P1 ;  /* 0x000000010d0d7824 */ /* 0x000fca00008e0604 */
[----:B------:R-:W4:Y:S01]  /*34e0*/  LDG.E.U8 R12, desc[UR10][R12.64] ;  /* 0x0000000a0c0c7981 */ /* 0x000f22000c1e1100 */
[----:B--2---:R-:W-:-:S04]  /*34f0*/  LOP3.LUT R19, R22, R21, R19, 0x96, !PT ;  /* 0x0000001516137212 */ /* 0x004fc800078e9613 */
[----:B-----5:R-:W-:Y:S01]  /*3500*/  LOP3.LUT R19, R24, R19, R23, 0x96, !PT ;  /* 0x0000001318137212 */ /* 0x020fe200078e9617 */
[----:B------:R-:W-:-:S03]  /*3510*/  VIADD R18, R18, 0x8 ;  /* 0x0000000812127836 */ /* 0x000fc60000000000 */
[----:B---3--:R-:W-:-:S04]  /*3520*/  LOP3.LUT R19, R16, R19, R14, 0x96, !PT ;  /* 0x0000001310137212 */ /* 0x008fc800078e960e */
[----:B----4-:R-:W-:-:S04]  /*3530*/  LOP3.LUT R19, R20, R19, R12, 0x96, !PT ;  /* 0x0000001314137212 */ /* 0x010fc800078e960c */
[----:B------:R-:W-:-:S07]  /*3540*/  PRMT R20, R19, 0x7610, R20 ;  /* 0x0000761013147816 */ /* 0x000fce0000000014 */
.L_x_53:
[----:B------:R-:W-:Y:S05]  /*3550*/  @!P0 BRA `(.L_x_52) ;  /* 0x0000000000b88947 */ /* 0x000fea0003800000 */
[----:B------:R-:W-:Y:S02]  /*3560*/  ISETP.GE.U32.AND P0, PT, R10, 0x3, PT ;  /* 0x000000030a00780c */ /* 0x000fe40003f06070 */
[----:B------:R-:W-:-:S11]  /*3570*/  ISETP.NE.AND P3, PT, R7, RZ, PT ;  /* 0x000000ff0700720c */ /* 0x000fd60003f65270 */
        /* <DEDUP_REMOVED lines=22> */
.L_x_54:
[----:B------:R-:W-:Y:S05]  /*36e0*/  @!P3 BRA `(.L_x_52) ;  /* 0x000000000054b947 */ /* 0x000fea0003800000 */
[----:B------:R-:W0:Y:S02]  /*36f0*/  LDC.64 R16, c[0x0][0x388] ;  /* 0x0000e200ff107b82 */ /* 0x000e240000000a00 */
[----:B0-----:R-:W-:-:S05]  /*3700*/  IMAD.WIDE.U32 R16, R18, 0x8, R16 ;  /* 0x0000000812107825 */ /* 0x001fca00078e0010 */
[----:B------:R-:W2:Y:S02]  /*3710*/  LDG.E.64.CONSTANT R12, desc[UR10][R16.64] ;  /* 0x0000000a100c7981 */ /* 0x000ea4000c1e9b00 */
[----:B--2---:R-:W-:-:S05]  /*3720*/  IADD3 R12, P0, PT, R12, R3, RZ ;  /* 0x000000030c0c7210 */ /* 0x004fca0007f1e0ff */
[----:B------:R-:W-:-:S06]  /*3730*/  IMAD.X R13, R13, 0x1, R4, P0 ;  /* 0x000000010d0d7824 */ /* 0x000fcc00000e0604 */
        /* <DEDUP_REMOVED lines=8> */
[----:B------:R-:W-:-:S06]  /*37c0*/  IMAD.X R15, R15, 0x1, R4, P0 ;  /* 0x000000010f0f7824 */ /* 0x000fcc00000e0604 */
[----:B------:R-:W2:Y:S01]  /*37d0*/  LDG.E.U8 R15, desc[UR10][R14.64] ;  /* 0x0000000a0e0f7981 */ /* 0x000ea2000c1e1100 */
[----:B---3--:R-:W-:-:S05]  /*37e0*/  @P1 IADD3 R12, P0, PT, R12, R3, RZ ;  /* 0x000000030c0c1210 */ /* 0x008fca0007f1e0ff */
[----:B------:R-:W-:-:S06]  /*37f0*/  @P1 IMAD.X R13, R13, 0x1, R4, P0 ;  /* 0x000000010d0d1824 */ /* 0x000fcc00000e0604 */
[----:B------:R-:W3:Y:S01]  /*3800*/  @P1 LDG.E.U8 R13, desc[UR10][R12.64] ;  /* 0x0000000a0c0d1981 */ /* 0x000ee2000c1e1100 */
[----:B--2---:R-:W-:-:S04]  /*3810*/  LOP3.LUT R20, R15, R20, RZ, 0x3c, !PT ;  /* 0x000000140f147212 */ /* 0x004fc800078e3cff */
[----:B---3--:R-:W-:-:S04]  /*3820*/  @P1 LOP3.LUT R18, R13, R20, RZ, 0x3c, !PT ;  /* 0x000000140d121212 */ /* 0x008fc800078e3cff */
[----:B------:R-:W-:-:S07]  /*3830*/  @P1 PRMT R20, R18, 0x7610, R20 ;  /* 0x0000761012141816 */ /* 0x000fce0000000014 */
.L_x_52:
[----:B------:R-:W-:Y:S02]  /*3840*/  IMAD.IADD R13, R1, 0x1, R0 ;  /* 0x00000001010d7824 */ /* 0x000fe400078e0200 */
[----:B------:R-:W-:-:S03]  /*3850*/  VIADD R0, R0, 0x1 ;  /* 0x0000000100007836 */ /* 0x000fc60000000000 */
[----:B------:R0:W-:Y:S02]  /*3860*/  STL.U8 [R13], R20 ;  /* 0x000000140d007387 */ /* 0x0001e40000100000 */
[----:B------:R-:W-:-:S13]  /*3870*/  ISETP.NE.AND P0, PT, R0, R11, PT ;  /* 0x0000000b0000720c */ /* 0x000fda0003f05270 */
[----:B0-----:R-:W-:Y:S05]  /*3880*/  @P0 BRA `(.L_x_55) ;  /* 0xfffffff4002c0947 */ /* 0x001fea000383ffff */
[----:B------:R-:W-:-:S07]  /*3890*/  IMAD.MOV.U32 R16, RZ, RZ, RZ ;  /* 0x000000ffff107224 */ /* 0x000fce00078e00ff */
.L_x_61:
[----:B0-----:R-:W0:Y:S01]  /*38a0*/  LDCU.64 UR4, c[0x0][0x3a0] ;  /* 0x00007400ff0477ac */ /* 0x001e220008000a00 */
[----:B------:R-:W-:Y:S01]  /*38b0*/  PRMT R11, RZ, 0x7610, R11 ;  /* 0x00007610ff0b7816 */ /* 0x000fe2000000000b */
[----:B------:R-:W-:Y:S02]  /*38c0*/  IMAD.MOV.U32 R0, RZ, RZ, RZ ;  /* 0x000000ffff007224 */ /* 0x000fe400078e00ff */
[----:B0-----:R-:W-:Y:S02]  /*38d0*/  IMAD.U32 R17, RZ, RZ, UR5 ;  /* 0x00000005ff117e24 */ /* 0x001fe4000f8e00ff */
[----:B------:R-:W-:-:S03]  /*38e0*/  VIADD R18, R16, UR4 ;  /* 0x0000000410127c36 */ /* 0x000fc60008000000 */
[----:B------:R-:W-:-:S13]  /*38f0*/  ISETP.GE.U32.AND P0, PT, R17, 0x8, PT ;  /* 0x000000081100780c */ /* 0x000fda0003f06070 */
[----:B------:R-:W-:Y:S05]  /*3900*/  @!P0 BRA `(.L_x_56) ;  /* 0x0000000400948947 */ /* 0x000fea0003800000 */
[----:B------:R-:W0:Y:S01]  /*3910*/  LDC.64 R12, c[0x0][0x3a8] ;  /* 0x0000ea00ff0c7b82 */ /* 0x000e220000000a00 */
[----:B------:R-:W-:Y:S01]  /*3920*/  PRMT R11, RZ, 0x7610, R11 ;  /* 0x00007610ff0b7816 */ /* 0x000fe2000000000b */
[----:B------:R-:W-:-:S07]  /*3930*/  IMAD.MOV.U32 R0, RZ, RZ, RZ ;  /* 0x000000ffff007224 */ /* 0x000fce00078e00ff */
.L_x_57:
[----:B------:R-:W1:Y:S01]  /*3940*/  LDCU UR4, c[0x0][0x3a4] ;  /* 0x00007480ff0477ac */ /* 0x000e620008000800 */
[----:B------:R-:W-:-:S05]  /*3950*/  IMAD.IADD R26, R1, 0x1, R0 ;  /* 0x00000001011a7824 */ /* 0x000fca00078e0200 */
[----:B------:R-:W2:Y:S04]  /*3960*/  LDL.U8 R28, [R26] ;  /* 0x000000001a1c7983 */ /* 0x000ea80000100000 */
[----:B------:R-:W3:Y:S01]  /*3970*/  LDL.U8 R29, [R26+0x1] ;  /* 0x000001001a1d7983 */ /* 0x000ee20000100000 */
[----:B-1----:R-:W-:-:S04]  /*3980*/  IMAD.U32 R17, RZ, RZ, UR4 ;  /* 0x00000004ff117e24 */ /* 0x002fc8000f8e00ff */
[----:B------:R-:W-:-:S05]  /*3990*/  IMAD R15, R18, R17, R0 ;  /* 0x00000011120f7224 */ /* 0x000fca00078e0200 */
[----:B0-----:R-:W-:-:S04]  /*39a0*/  IADD3 R14, P0, PT, R15, R12, RZ ;  /* 0x0000000c0f0e7210 */ /* 0x001fc80007f1e0ff */
[----:B------:R-:W-:-:S05]  /*39b0*/  LEA.HI.X.SX32 R15, R15, R13, 0x1, P0 ;  /* 0x0000000d0f0f7211 */ /* 0x000fca00000f0eff */
[----:B------:R-:W4:Y:S04]  /*39c0*/  LDG.E.U8.CONSTANT R23, desc[UR10][R14.64] ;  /* 0x0000000a0e177981 */ /* 0x000f28000c1e9100 */
[----:B------:R-:W5:Y:S04]  /*39d0*/  LDG.E.U8.CONSTANT R22, desc[UR10][R14.64+0x1] ;  /* 0x0000010a0e167981 */ /* 0x000f68000c1e9100 */
[----:B------:R-:W3:Y:S04]  /*39e0*/  LDG.E.U8.CONSTANT R21, desc[UR10][R14.64+0x2] ;  /* 0x0000020a0e157981 */ /* 0x000ee8000c1e9100 */
[----:B------:R-:W3:Y:S01]  /*39f0*/  LDG.E.U8.CONSTANT R25, desc[UR10][R14.64+0x4] ;  /* 0x0000040a0e197981 */ /* 0x000ee2000c1e9100 */
[----:B----4-:R-:W-:-:S04]  /*3a00*/  ISETP.NE.AND P0, PT, R23, RZ, PT ;  /* 0x000000ff1700720c */ /* 0x010fc80003f05270 */
[----:B--2---:R-:W-:-:S13]  /*3a10*/  ISETP.EQ.OR P0, PT, R28, RZ, !P0 ;  /* 0x000000ff1c00720c */ /* 0x004fda0004702670 */
[----:B------:R-:W0:Y:S01]  /*3a20*/  @!P0 LDC.U8 R19, c[0x3][R28+0x200] ;  /* 0x00c080001c138b82 */ /* 0x000e220000000000 */
[----:B------:R-:W-:-:S07]  /*3a30*/  @!P0 LOP3.LUT R23, R23, 0xff, RZ, 0xc0, !PT ;  /* 0x000000ff17178812 */ /* 0x000fce00078ec0ff */
[----:B------:R1:W0:Y:S01]  /*3a40*/  @!P0 LDC.U8 R20, c[0x3][R23+0x200] ;  /* 0x00c0800017148b82 */ /* 0x0002220000000000 */
[----:B-----5:R-:W-:-:S04]  /*3a50*/  ISETP.NE.AND P3, PT, R22, RZ, PT ;  /* 0x000000ff1600720c */ /* 0x020fc80003f65270 */
[----:B---3--:R-:W-:Y:S01]  /*3a60*/  ISETP.EQ.OR P3, PT, R29, RZ, !P3 ;  /* 0x000000ff1d00720c */ /* 0x008fe20005f62670 */
[----:B-1----:R-:W2:Y:S01]  /*3a70*/  LDG.E.U8.CONSTANT R23, desc[UR10][R14.64+0x3] ;  /* 0x0000030a0e177981 */ /* 0x002ea2000c1e9100 */
[----:B0-----:R-:W-:-:S04]  /*3a80*/  @!P0 IMAD.IADD R27, R19, 0x1, R20 ;  /* 0x00000001131b8824 */ /* 0x001fc800078e0214 */
[----:B------:R0:W1:Y:S08]  /*3a90*/  @!P0 LDC.U8 R20, c[0x3][R27] ;  /* 0x00c000001b148b82 */ /* 0x0000700000000000 */
[----:B------:R-:W3:Y:S01]  /*3aa0*/  @!P3 LDC.U8 R19, c[0x3][R29+0x200] ;  /* 0x00c080001d13bb82 */ /* 0x000ee20000000000 */
[----:B------:R-:W-:Y:S01]  /*3ab0*/  @!P3 LOP3.LUT R22, R22, 0xff, RZ, 0xc0, !PT ;  /* 0x000000ff1616b812 */ /* 0x000fe200078ec0ff */
[----:B0-----:R-:W4:Y:S06]  /*3ac0*/  LDL.U8 R27, [R26+0x3] ;  /* 0x000003001a1b7983 */ /* 0x001f2c0000100000 */
[----:B------:R-:W3:Y:S01]  /*3ad0*/  @!P3 LDC.U8 R22, c[0x3][R22+0x200] ;  /* 0x00c080001616bb82 */ /* 0x000ee20000000000 */
[----:B-1----:R-:W-:-:S04]  /*3ae0*/  @!P0 LOP3.LUT R20, R20, R11, RZ, 0x3c, !PT ;  /* 0x0000000b14148212 */ /* 0x002fc800078e3cff */
[----:B------:R-:W-:Y:S02]  /*3af0*/  @!P0 PRMT R11, R20, 0x7610, R11 ;  /* 0x00007610140b8816 */ /* 0x000fe4000000000b */
[----:B------:R-:W5:Y:S01]  /*3b00*/  LDL.U8 R20, [R26+0x2] ;  /* 0x000002001a147983 */ /* 0x000f620000100000 */
[----:B---3--:R-:W-:-:S03]  /*3b10*/  @!P3 IMAD.IADD R24, R19, 0x1, R22 ;  /* 0x000000011318b824 */ /* 0x008fc600078e0216 */
[----:B------:R-:W3:Y:S01]  /*3b20*/  LDL.U8 R22, [R26+0x4] ;  /* 0x000004001a167983 */ /* 0x000ee20000100000 */
[----:B------:R-:W-:Y:S02]  /*3b30*/  ISETP.NE.AND P2, PT, R21, RZ, PT ;  /* 0x000000ff1500720c */ /* 0x000fe40003f45270 */
[----:B------:R-:W-:Y:S01]  /*3b40*/  ISETP.NE.AND P0, PT, R25, RZ, PT ;  /* 0x000000ff1900720c */ /* 0x000fe20003f05270 */
[----:B------:R-:W0:Y:S02]  /*3b50*/  @!P3 LDC.U8 R24, c[0x3][R24] ;  /* 0x00c000001818bb82 */ /* 0x000e240000000000 */
[----:B0-----:R-:W-:-:S04]  /*3b60*/  @!P3 LOP3.LUT R24, R24, R11, RZ, 0x3c, !PT ;  /* 0x0000000b1818b212 */ /* 0x001fc800078e3cff */
[----:B------:R-:W-:Y:S02]  /*3b70*/  @!P3 PRMT R11, R24, 0x7610, R11 ;  /* 0x00007610180bb816 */ /* 0x000fe4000000000b */
[----:B------:R-:W3:Y:S01]  /*3b80*/  LDL.U8 R24, [R26+0x6] ;  /* 0x000006001a187983 */ /* 0x000ee20000100000 */
[----:B--2---:R-:W-:-:S04]  /*3b90*/  ISETP.NE.AND P1, PT, R23, RZ, PT ;  /* 0x000000ff1700720c */ /* 0x004fc80003f25270 */
[----:B----4-:R-:W-:Y:S02]  /*3ba0*/  ISETP.EQ.OR P1, PT, R27, RZ, !P1 ;  /* 0x000000ff1b00720c */ /* 0x010fe40004f22670 */
[----:B-----5:R-:W-:Y:S02]  /*3bb0*/  ISETP.EQ.OR P2, PT, R20, RZ, !P2 ;  /* 0x000000ff1400720c */ /* 0x020fe40005742670 */
[----:B---3--:R-:W-:-:S11]  /*3bc0*/  ISETP.EQ.OR P0, PT, R22, RZ, !P0 ;  /* 0x000000ff1600720c */ /* 0x008fd60004702670 */
[----:B------:R0:W1:Y:S08]  /*3bd0*/  @!P2 LDC.U8 R19, c[0x3][R20+0x200] ;  /* 0x00c080001413ab82 */ /* 0x0000700000000000 */
[----:B0-----:R0:W2:Y:S01]  /*3be0*/  @!P1 LDC.U8 R20, c[0x3][R27+0x200] ;  /* 0x00c080001b149b82 */ /* 0x0010a20000000000 */
[----:B------:R-:W-:-:S07]  /*3bf0*/  @!P1 LOP3.LUT R29, R23, 0xff, RZ, 0xc0, !PT ;  /* 0x000000ff171d9812 */ /* 0x000fce00078ec0ff */
[----:B------:R-:W3:Y:S01]  /*3c00*/  @!P0 LDC.U8 R22, c[0x3][R22+0x200] ;  /* 0x00c0800016168b82 */ /* 0x000ee20000000000 */
[----:B------:R-:W-:Y:S01]  /*3c10*/  @!P0 LOP3.LUT R23, R25, 0xff, RZ, 0xc0, !PT ;  /* 0x000000ff19178812 */ /* 0x000fe200078ec0ff */
[----:B0-----:R-:W4:Y:S06]  /*3c20*/  LDG.E.U8.CONSTANT R27, desc[UR10][R14.64+0x6] ;  /* 0x0000060a0e1b7981 */ /* 0x001f2c000c1e9100 */
[----:B------:R-:W2:Y:S01]  /*3c30*/  @!P1 LDC.U8 R25, c[0x3][R29+0x200] ;  /* 0x00c080001d199b82 */ /* 0x000ea20000000000 */
[----:B------:R-:W-:Y:S02]  /*3c40*/  @!P2 LOP3.LUT R28, R21, 0xff, RZ, 0xc0, !PT ;  /* 0x000000ff151ca812 */ /* 0x000fe400078ec0ff */
[----:B------:R-:W5:Y:S05]  /*3c50*/  LDG.E.U8.CONSTANT R21, desc[UR10][R14.64+0x5] ;  /* 0x0000050a0e157981 */ /* 0x000f6a000c1e9100 */
[----:B------:R-:W1:Y:S08]  /*3c60*/  @!P2 LDC.U8 R28, c[0x3][R28+0x200] ;  /* 0x00c080001c1cab82 */ /* 0x000e700000000000 */
[----:B------:R-:W3:Y:S01]  /*3c70*/  @!P0 LDC.U8 R23, c[0x3][R23+0x200] ;  /* 0x00c0800017178b82 */ /* 0x000ee20000000000 */
[----:B--2---:R-:W-:-:S02]  /*3c80*/  @!P1 IMAD.IADD R20, R20, 0x1, R25 ;  /* 0x0000000114149824 */ /* 0x004fc400078e0219 */
[----:B------:R-:W2:Y:S01]  /*3c90*/  LDL.U8 R25, [R26+0x5] ;  /* 0x000005001a197983 */ /* 0x000ea20000100000 */
[----:B-1----:R-:W-:-:S03]  /*3ca0*/  @!P2 IMAD.IADD R19, R19, 0x1, R28 ;  /* 0x000000011313a824 */ /* 0x002fc600078e021c */
[----:B------:R-:W2:Y:S01]  /*3cb0*/  LDG.E.U8.CONSTANT R28, desc[UR10][R14.64+0x7] ;  /* 0x0000070a0e1c7981 */ /* 0x000ea2000c1e9100 */
[----:B---3--:R-:W-:-:S03]  /*3cc0*/  @!P0 IMAD.IADD R22, R22, 0x1, R23 ;  /* 0x0000000116168824 */ /* 0x008fc600078e0217 */
[----:B------:R0:W3:Y:S02]  /*3cd0*/  LDL.U8 R23, [R26+0x7] ;  /* 0x000007001a177983 */ /* 0x0000e40000100000 */
[----:B0-----:R-:W0:Y:S08]  /*3ce0*/  @!P2 LDC.U8 R26, c[0x3][R19] ;  /* 0x00c00000131aab82 */ /* 0x001e300000000000 */
[----:B------:R-:W1:Y:S08]  /*3cf0*/  @!P1 LDC.U8 R20, c[0x3][R20] ;  /* 0x00c0000014149b82 */ /* 0x000e700000000000 */
[----:B------:R-:W1:Y:S01]  /*3d00*/  @!P0 LDC.U8 R22, c[0x3][R22] ;  /* 0x00c0000016168b82 */ /* 0x000e620000000000 */
[----:B------:R-:W-:Y:S01]  /*3d10*/  VIADD R0, R0, 0x8 ;  /* 0x0000000800007836 */ /* 0x000fe20000000000 */
[----:B0-----:R-:W-:-:S04]  /*3d20*/  @!P2 LOP3.LUT R26, R26, R11, RZ, 0x3c, !PT ;  /* 0x0000000b1a1aa212 */ /* 0x001fc800078e3cff */
[----:B------:R-:W-:Y:S02]  /*3d30*/  @!P2 PRMT R11, R26, 0x7610, R11 ;  /* 0x000076101a0ba816 */ /* 0x000fe4000000000b */
[----:B----4-:R-:W-:Y:S02]  /*3d40*/  ISETP.NE.AND P4, PT, R27, RZ, PT ;  /* 0x000000ff1b00720c */ /* 0x010fe40003f85270 */
[----:B-----5:R-:W-:Y:S02]  /*3d50*/  ISETP.NE.AND P3, PT, R21, RZ, PT ;  /* 0x000000ff1500720c */ /* 0x020fe40003f65270 */
[----:B------:R-:W-:Y:S02]  /*3d60*/  ISETP.EQ.OR P4, PT, R24, RZ, !P4 ;  /* 0x000000ff1800720c */ /* 0x000fe40006782670 */
[----:B--2---:R-:W-:Y:S02]  /*3d70*/  ISETP.EQ.OR P3, PT, R25, RZ, !P3 ;  /* 0x000000ff1900720c */ /* 0x004fe40005f62670 */
[----:B------:R-:W-:-:S04]  /*3d80*/  ISETP.NE.AND P6, PT, R28, RZ, PT ;  /* 0x000000ff1c00720c */ /* 0x000fc80003fc5270 */
[----:B---3--:R-:W-:-:S07]  /*3d90*/  ISETP.EQ.OR P6, PT, R23, RZ, !P6 ;  /* 0x000000ff1700720c */ /* 0x008fce00077c2670 */
[----:B------:R-:W0:Y:S08]  /*3da0*/  @!P3 LDC.U8 R25, c[0x3][R25+0x200] ;  /* 0x00c080001919bb82 */ /* 0x000e300000000000 */
[----:B------:R-:W2:Y:S01]  /*3db0*/  @!P4 LDC.U8 R24, c[0x3][R24+0x200] ;  /* 0x00c080001818cb82 */ /* 0x000ea20000000000 */
[----:B------:R-:W-:-:S07]  /*3dc0*/  @!P3 LOP3.LUT R14, R21, 0xff, RZ, 0xc0, !PT ;  /* 0x000000ff150eb812 */ /* 0x000fce00078ec0ff */
[----:B------:R-:W3:Y:S01]  /*3dd0*/  @!P6 LDC.U8 R23, c[0x3][R23+0x200] ;  /* 0x00c080001717eb82 */ /* 0x000ee20000000000 */
[----:B------:R-:W-:-:S07]  /*3de0*/  @!P4 LOP3.LUT R15, R27, 0xff, RZ, 0xc0, !PT ;  /* 0x000000ff1b0fc812 */ /* 0x000fce00078ec0ff */
[----:B------:R-:W0:Y:S01]  /*3df0*/  @!P3 LDC.U8 R14, c[0x3][R14+0x200] ;  /* 0x00c080000e0ebb82 */ /* 0x000e220000000000 */
[----:B------:R-:W-:-:S07]  /*3e00*/  @!P6 LOP3.LUT R21, R28, 0xff, RZ, 0xc0, !PT ;  /* 0x000000ff1c15e812 */ /* 0x000fce00078ec0ff */
[----:B------:R-:W2:Y:S08]  /*3e10*/  @!P4 LDC.U8 R15, c[0x3][R15+0x200] ;  /* 0x00c080000f0fcb82 */ /* 0x000eb00000000000 */
[----:B------:R-:W3:Y:S01]  /*3e20*/  @!P6 LDC.U8 R28, c[0x3][R21+0x200] ;  /* 0x00c08000151ceb82 */ /* 0x000ee20000000000 */
[----:B0-----:R-:W-:-:S07]  /*3e30*/  @!P3 IMAD.IADD R29, R25, 0x1, R14 ;  /* 0x00000001191db824 */ /* 0x001fce00078e020e */
[----:B------:R-:W0:Y:S01]  /*3e40*/  @!P3 LDC.U8 R14, c[0x3][R29] ;  /* 0x00c000001d0ebb82 */ /* 0x000e220000000000 */
[----:B--2---:R-:W-:-:S07]  /*3e50*/  @!P4 IMAD.IADD R27, R24, 0x1, R15 ;  /* 0x00000001181bc824 */ /* 0x004fce00078e020f */
[----:B------:R-:W2:Y:S01]  /*3e60*/  @!P4 LDC.U8 R24, c[0x3][R27] ;  /* 0x00c000001b18cb82 */ /* 0x000ea20000000000 */
[----:B---3--:R-:W-:-:S07]  /*3e70*/  @!P6 IMAD.IADD R23, R23, 0x1, R28 ;  /* 0x000000011717e824 */ /* 0x008fce00078e021c */
[----:B------:R-:W3:Y:S01]  /*3e80*/  @!P6 LDC.U8 R28, c[0x3][R23] ;  /* 0x00c00000171ceb82 */ /* 0x000ee20000000000 */
[----:B-1----:R-:W-:-:S04]  /*3e90*/  @!P1 LOP3.LUT R15, R20, R11, RZ, 0x3c, !PT ;  /* 0x0000000b140f9212 */ /* 0x002fc800078e3cff */
[----:B------:R-:W-:-:S04]  /*3ea0*/  @!P1 PRMT R11, R15, 0x7610, R11 ;  /* 0x000076100f0b9816 */ /* 0x000fc8000000000b */
[----:B------:R-:W-:-:S04]  /*3eb0*/  @!P0 LOP3.LUT R15, R22, R11, RZ, 0x3c, !PT ;  /* 0x0000000b160f8212 */ /* 0x000fc800078e3cff */
[----:B------:R-:W-:Y:S02]  /*3ec0*/  @!P0 PRMT R11, R15, 0x7610, R11 ;  /* 0x000076100f0b8816 */ /* 0x000fe4000000000b */
[----:B------:R-:W-:Y:S02]  /*3ed0*/  ISETP.NE.AND P0, PT, R0, R9, PT ;  /* 0x000000090000720c */ /* 0x000fe40003f05270 */
[----:B0-----:R-:W-:-:S04]  /*3ee0*/  @!P3 LOP3.LUT R14, R14, R11, RZ, 0x3c, !PT ;  /* 0x0000000b0e0eb212 */ /* 0x001fc800078e3cff */
[----:B------:R-:W-:-:S04]  /*3ef0*/  @!P3 PRMT R11, R14, 0x7610, R11 ;  /* 0x000076100e0bb816 */ /* 0x000fc8000000000b */
[----:B--2---:R-:W-:-:S04]  /*3f00*/  @!P4 LOP3.LUT R24, R24, R11, RZ, 0x3c, !PT ;  /* 0x0000000b1818c212 */ /* 0x004fc800078e3cff */
[----:B------:R-:W-:-:S04]  /*3f10*/  @!P4 PRMT R11, R24, 0x7610, R11 ;  /* 0x00007610180bc816 */ /* 0x000fc8000000000b */
[----:B---3--:R-:W-:-:S04]  /*3f20*/  @!P6 LOP3.LUT R28, R28, R11, RZ, 0x3c, !PT ;  /* 0x0000000b1c1ce212 */ /* 0x008fc800078e3cff */
[----:B------:R-:W-:Y:S01]  /*3f30*/  @!P6 PRMT R11, R28, 0x7610, R11 ;  /* 0x000076101c0be816 */ /* 0x000fe2000000000b */
[----:B------:R-:W-:Y:S06]  /*3f40*/  @P0 BRA `(.L_x_57) ;  /* 0xfffffff8007c0947 */ /* 0x000fec000383ffff */
[----:B------:R-:W-:-:S07]  /*3f50*/  IMAD.MOV.U32 R0, RZ, RZ, R9 ;  /* 0x000000ffff007224 */ /* 0x000fce00078e0009 */
.L_x_56:
[----:B------:R-:W-:-:S13]  /*3f60*/  ISETP.NE.AND P0, PT, R6, RZ, PT ;  /* 0x000000ff0600720c */ /* 0x000fda0003f05270 */
[----:B------:R-:W-:Y:S05]  /*3f70*/  @!P0 BRA `(.L_x_58) ;  /* 0x0000000400988947 */ /* 0x000fea0003800000 */
[----:B------:R-:W-:Y:S02]  /*3f80*/  ISETP.GE.U32.AND P0, PT, R10, 0x3, PT ;  /* 0x000000030a00780c */ /* 0x000fe40003f06070 */
[----:B------:R-:W-:-:S11]  /*3f90*/  ISETP.NE.AND P4, PT, R7, RZ, PT ;  /* 0x000000ff0700720c */ /* 0x000fd60003f85270 */
[----:B------:R-:W-:Y:S05]  /*3fa0*/  @!P0 BRA `(.L_x_59) ;  /* 0x0000000000c88947 */ /* 0x000fea0003800000 */
[----:B------:R-:W0:Y:S01]  /*3fb0*/  LDC.64 R12, c[0x0][0x3a8] ;  /* 0x0000ea00ff0c7b82 */ /* 0x000e220000000a00 */
[--C-:B------:R-:W-:Y:S02]  /*3fc0*/  IMAD R14, R18, R17, R0.reuse ;  /* 0x00000011120e7224 */ /* 0x100fe400078e0200 */
[----:B------:R-:W-:-:S05]  /*3fd0*/  IMAD.IADD R22, R1, 0x1, R0 ;  /* 0x0000000101167824 */ /* 0x000fca00078e0200 */
[----:B------:R-:W2:Y:S04]  /*3fe0*/  LDL.U8 R27, [R22] ;  /* 0x00000000161b7983 */ /* 0x000ea80000100000 */
[----:B------:R-:W3:Y:S04]  /*3ff0*/  LDL.U8 R28, [R22+0x1] ;  /* 0x00000100161c7983 */ /* 0x000ee80000100000 */
[----:B------:R-:W4:Y:S04]  /*4000*/  LDL.U8 R29, [R22+0x2] ;  /* 0x00000200161d7983 */ /* 0x000f280000100000 */
[----:B------:R-:W5:Y:S01]  /*4010*/  LDL.U8 R24, [R22+0x3] ;  /* 0x0000030016187983 */ /* 0x000f620000100000 */
[----:B0-----:R-:W-:-:S04]  /*4020*/  IADD3 R12, P0, PT, R14, R12, RZ ;  /* 0x0000000c0e0c7210 */ /* 0x001fc80007f1e0ff */
[----:B------:R-:W-:-:S05]  /*4030*/  LEA.HI.X.SX32 R13, R14, R13, 0x1, P0 ;  /* 0x0000000d0e0d7211 */ /* 0x000fca00000f0eff */
[----:B------:R-:W2:Y:S04]  /*4040*/  LDG.E.U8.CONSTANT R26, desc[UR10][R12.64] ;  /* 0x0000000a0c1a7981 */ /* 0x000ea8000c1e9100 */
        /* <DEDUP_REMOVED lines=18> */
[----:B------:R3:W4:Y:S08]  /*4170*/  @!P3 LDC.U8 R12, c[0x3][R24+0x200] ;  /* 0x00c08000180cbb82 */ /* 0x0007300000000000 */
[----:B------:R-:W1:Y:S01]  /*4180*/  @!P1 LDC.U8 R21, c[0x3][R25+0x200] ;  /* 0x00c0800019159b82 */ /* 0x000e620000000000 */
[----:B---3--:R-:W-:-:S02]  /*4190*/  @!P2 LOP3.LUT R24, R15, 0xff, RZ, 0xc0, !PT ;  /* 0x000000ff0f18a812 */ /* 0x008fc400078ec0ff */
[----:B------:R-:W-:-:S05]  /*41a0*/  @!P3 LOP3.LUT R19, R19, 0xff, RZ, 0xc0, !PT ;  /* 0x000000ff1313b812 */ /* 0x000fca00078ec0ff */
[----:B------:R-:W2:Y:S01]  /*41b0*/  @!P2 LDC.U8 R22, c[0x3][R24+0x200] ;  /* 0x00c080001816ab82 */ /* 0x000ea20000000000 */
[----:B0-----:R-:W-:-:S07]  /*41c0*/  @!P0 IMAD.IADD R23, R20, 0x1, R23 ;  /* 0x0000000114178824 */ /* 0x001fce00078e0217 */
[----:B------:R-:W4:Y:S08]  /*41d0*/  @!P3 LDC.U8 R15, c[0x3][R19+0x200] ;  /* 0x00c08000130fbb82 */ /* 0x000f300000000000 */
[----:B------:R-:W0:Y:S01]  /*41e0*/  @!P0 LDC.U8 R20, c[0x3][R23] ;  /* 0x00c0000017148b82 */ /* 0x000e220000000000 */
[----:B-1----:R-:W-:-:S07]  /*41f0*/  @!P1 IMAD.IADD R21, R14, 0x1, R21 ;  /* 0x000000010e159824 */ /* 0x002fce00078e0215 */
[----:B------:R-:W1:Y:S01]  /*4200*/  @!P1 LDC.U8 R14, c[0x3][R21] ;  /* 0x00c00000150e9b82 */ /* 0x000e620000000000 */
[----:B--2---:R-:W-:-:S07]  /*4210*/  @!P2 IMAD.IADD R13, R13, 0x1, R22 ;  /* 0x000000010d0da824 */ /* 0x004fce00078e0216 */
[----:B------:R-:W2:Y:S01]  /*4220*/  @!P2 LDC.U8 R22, c[0x3][R13] ;  /* 0x00c000000d16ab82 */ /* 0x000ea20000000000 */
[----:B----4-:R-:W-:-:S07]  /*4230*/  @!P3 IMAD.IADD R15, R12, 0x1, R15 ;  /* 0x000000010c0fb824 */ /* 0x010fce00078e020f */
        /* <DEDUP_REMOVED lines=9> */
.L_x_59:
[----:B------:R-:W-:Y:S05]  /*42d0*/  @!P4 BRA `(.L_x_58) ;  /* 0x0000000000c0c947 */ /* 0x000fea0003800000 */
[----:B------:R-:W-:Y:S02]  /*42e0*/  ISETP.NE.AND P0, PT, R7, 0x1, PT ;  /* 0x000000010700780c */ /* 0x000fe40003f05270 */
[----:B------:R-:W-:-:S11]  /*42f0*/  LOP3.LUT P2, RZ, R17, 0x1, RZ, 0xc0, !PT ;  /* 0x0000000111ff7812 */ /* 0x000fd6000784c0ff */
[----:B------:R-:W-:Y:S05]  /*4300*/  @!P0 BRA `(.L_x_60) ;  /* 0x0000000000708947 */ /* 0x000fea0003800000 */
[----:B------:R-:W0:Y:S01]  /*4310*/  LDC.64 R12, c[0x0][0x3a8] ;  /* 0x0000ea00ff0c7b82 */ /* 0x000e220000000a00 */
[--C-:B------:R-:W-:Y:S02]  /*4320*/  IMAD R14, R18, R17, R0.reuse ;  /* 0x00000011120e7224 */ /* 0x100fe400078e0200 */
[----:B------:R-:W-:-:S05]  /*4330*/  IMAD.IADD R24, R1, 0x1, R0 ;  /* 0x0000000101187824 */ /* 0x000fca00078e0200 */
[----:B------:R-:W2:Y:S04]  /*4340*/  LDL.U8 R22, [R24] ;  /* 0x0000000018167983 */ /* 0x000ea80000100000 */
[----:B------:R-:W3:Y:S01]  /*4350*/  LDL.U8 R23, [R24+0x1] ;  /* 0x0000010018177983 */ /* 0x000ee20000100000 */
[----:B0-----:R-:W-:-:S04]  /*4360*/  IADD3 R12, P0, PT, R14, R12, RZ ;  /* 0x0000000c0e0c7210 */ /* 0x001fc80007f1e0ff */
[----:B------:R-:W-:-:S05]  /*4370*/  LEA.HI.X.SX32 R13, R14, R13, 0x1, P0 ;  /* 0x0000000d0e0d7211 */ /* 0x000fca00000f0eff */
[----:B------:R-:W4:Y:S04]  /*4380*/  LDG.E.U8.CONSTANT R21, desc[UR10][R12.64] ;  /* 0x0000000a0c157981 */ /* 0x000f28000c1e9100 */
        /* <DEDUP_REMOVED lines=20> */
.L_x_60:
[----:B------:R-:W-:Y:S05]  /*44d0*/  @!P2 BRA `(.L_x_58) ;  /* 0x000000000040a947 */ /* 0x000fea0003800000 */
[----:B------:R-:W0:Y:S01]  /*44e0*/  LDC.64 R12, c[0x0][0x3a8] ;  /* 0x0000ea00ff0c7b82 */ /* 0x000e220000000a00 */
[----:B------:R-:W-:-:S05]  /*44f0*/  IMAD R18, R18, R17, R0 ;  /* 0x0000001112127224 */ /* 0x000fca00078e0200 */
[----:B0-----:R-:W-:-:S04]  /*4500*/  IADD3 R12, P0, PT, R18, R12, RZ ;  /* 0x0000000c120c7210 */ /* 0x001fc80007f1e0ff */
[----:B------:R-:W-:Y:S01]  /*4510*/  LEA.HI.X.SX32 R13, R18, R13, 0x1, P0 ;  /* 0x0000000d120d7211 */ /* 0x000fe200000f0eff */
[----:B------:R-:W-:-:S04]  /*4520*/  IMAD.IADD R18, R1, 0x1, R0 ;  /* 0x0000000101127824 */ /* 0x000fc800078e0200 */
[----:B------:R-:W2:Y:S04]  /*4530*/  LDG.E.U8.CONSTANT R12, desc[UR10][R12.64] ;  /* 0x0000000a0c0c7981 */ /* 0x000ea8000c1e9100 */
[----:B------:R-:W3:Y:S01]  /*4540*/  LDL.U8 R18, [R18] ;  /* 0x0000000012127983 */ /* 0x000ee20000100000 */
[----:B--2---:R-:W-:-:S04]  /*4550*/  ISETP.NE.AND P0, PT, R12, RZ, PT ;  /* 0x000000ff0c00720c */ /* 0x004fc80003f05270 */
[----:B---3--:R-:W-:-:S13]  /*4560*/  ISETP.EQ.OR P0, PT, R18, RZ, !P0 ;  /* 0x000000ff1200720c */ /* 0x008fda0004702670 */
[----:B------:R-:W0:Y:S01]  /*4570*/  @!P0 LDC.U8 R0, c[0x3][R18+0x200] ;  /* 0x00c0800012008b82 */ /* 0x000e220000000000 */
[----:B------:R-:W-:-:S07]  /*4580*/  @!P0 LOP3.LUT R14, R12, 0xff, RZ, 0xc0, !PT ;  /* 0x000000ff0c0e8812 */ /* 0x000fce00078ec0ff */
[----:B------:R-:W0:Y:S02]  /*4590*/  @!P0 LDC.U8 R15, c[0x3][R14+0x200] ;  /* 0x00c080000e0f8b82 */ /* 0x000e240000000000 */
[----:B0-----:R-:W-:-:S06]  /*45a0*/  @!P0 IMAD.IADD R15, R0, 0x1, R15 ;  /* 0x00000001000f8824 */ /* 0x001fcc00078e020f */
[----:B------:R-:W0:Y:S02]  /*45b0*/  @!P0 LDC.U8 R0, c[0x3][R15] ;  /* 0x00c000000f008b82 */ /* 0x000e240000000000 */
[----:B0-----:R-:W-:-:S04]  /*45c0*/  @!P0 LOP3.LUT R0, R0, R11, RZ, 0x3c, !PT ;  /* 0x0000000b00008212 */ /* 0x001fc800078e3cff */
[----:B------:R-:W-:-:S07]  /*45d0*/  @!P0 PRMT R11, R0, 0x7610, R11 ;  /* 0x00007610000b8816 */ /* 0x000fce000000000b */
.L_x_58:
[----:B------:R-:W0:Y:S02]  /*45e0*/  LDC.64 R12, c[0x0][0x390] ;  /* 0x0000e400ff0c7b82 */ /* 0x000e240000000a00 */
[----:B0-----:R-:W-:-:S06]  /*45f0*/  IMAD.WIDE.U32 R12, R16, 0x8, R12 ;  /* 0x00000008100c7825 */ /* 0x001fcc00078e000c */
[----:B------:R-:W2:Y:S01]  /*4600*/  LDG.E.64.CONSTANT R12, desc[UR10][R12.64] ;  /* 0x0000000a0c0c7981 */ /* 0x000ea2000c1e9b00 */
[----:B------:R-:W-:Y:S01]  /*4610*/  VIADD R16, R16, 0x1 ;  /* 0x0000000110107836 */ /* 0x000fe20000000000 */
[----:B--2---:R-:W-:-:S05]  /*4620*/  IADD3 R14, P0, PT, R12, R3, RZ ;  /* 0x000000030c0e7210 */ /* 0x004fca0007f1e0ff */
[----:B------:R-:W-:Y:S01]  /*4630*/  IMAD.X R15, R13, 0x1, R4, P0 ;  /* 0x000000010d0f7824 */ /* 0x000fe200000e0604 */
[----:B------:R-:W-:-:S04]  /*4640*/  ISETP.NE.AND P0, PT, R16, R17, PT ;  /* 0x000000111000720c */ /* 0x000fc80003f05270 */
        /* <DEDUP_REMOVED lines=9> */
.L_x_63:
        /* <DEDUP_REMOVED lines=10> */
.L_x_119:


//--------------------- .text._Z29raid6_reconstruct_dual_kernelPPKhS0_S0_PhS2_miS0_PKi --------------------------
	.section	.text._Z29raid6_reconstruct_dual_kernelPPKhS0_S0_PhS2_miS0_PKi,"ax",@progbits
	.align	128
        .global         _Z29raid6_reconstruct_dual_kernelPPKhS0_S0_PhS2_miS0_PKi
        .type           _Z29raid6_reconstruct_dual_kernelPPKhS0_S0_PhS2_miS0_PKi,@function
        .size           _Z29raid6_reconstruct_dual_kernelPPKhS0_S0_PhS2_miS0_PKi,(.L_x_120 - _Z29raid6_reconstruct_dual_kernelPPKhS0_S0_PhS2_miS0_PKi)
        .other          _Z29raid6_reconstruct_dual_kernelPPKhS0_S0_PhS2_miS0_PKi,@"STO_CUDA_ENTRY STV_DEFAULT"
_Z29raid6_reconstruct_dual_kernelPPKhS0_S0_PhS2_miS0_PKi:
.text._Z29raid6_reconstruct_dual_kernelPPKhS0_S0_PhS2_miS0_PKi:
[----:B------:R-:W-:Y:S01]  /*0000*/  LDC R1, c[0x0][0x37c] ;  /* 0x0000df00ff017b82 */ /* 0x000fe20000000800 */
[----:B------:R-:W0:Y:S07]  /*0010*/  S2R R5, SR_TID.X ;  /* 0x0000000000057919 */ /* 0x000e2e0000002100 */
[----:B------:R-:W0:Y:S01]  /*0020*/  S2UR UR4, SR_CTAID.X ;  /* 0x00000000000479c3 */ /* 0x000e220000002500 */
[----:B------:R-:W1:Y:S07]  /*0030*/  LDCU.64 UR6, c[0x0][0x3a8] ;  /* 0x00007500ff0677ac */ /* 0x000e6e0008000a00 */
[----:B------:R-:W0:Y:S01]  /*0040*/  LDC R0, c[0x0][0x360] ;  /* 0x0000d800ff007b82 */ /* 0x000e220000000800 */
[----:B------:R-:W2:Y:S01]  /*0050*/  LDCU UR5, c[0x0][0x370] ;  /* 0x00006e00ff0577ac */ /* 0x000ea20008000800 */
[----:B0-----:R-:W-:-:S02]  /*0060*/  IMAD R5, R0, UR4, R5 ;  /* 0x0000000400057c24 */ /* 0x001fc4000f8e0205 */
[----:B--2---:R-:W-:-:S03]  /*0070*/  IMAD R0, R0, UR5, RZ ;  /* 0x0000000500007c24 */ /* 0x004fc6000f8e02ff */
[----:B-1----:R-:W-:-:S04]  /*0080*/  ISETP.GE.U32.AND P0, PT, R5, UR6, PT ;  /* 0x0000000605007c0c */ /* 0x002fc8000bf06070 */
[----:B------:R-:W-:-:S13]  /*0090*/  ISETP.GE.U32.AND.EX P0, PT, RZ, UR7, PT, P0 ;  /* 0x00000007ff007c0c */ /* 0x000fda000bf06100 */
[----:B------:R-:W-:Y:S05]  /*00a0*/  @P0 EXIT ;  /* 0x000000000000094d */ /* 0x000fea0003800000 */
[----:B------:R-:W0:Y:S01]  /*00b0*/  LDC.64 R6, c[0x0][0x3c0] ;  /* 0x0000f000ff067b82 */ /* 0x000e220000000a00 */
[----:B------:R-:W0:Y:S01]  /*00c0*/  LDCU.64 UR12, c[0x0][0x358] ;  /* 0x00006b00ff0c77ac */ /* 0x000e220008000a00 */
[----:B------:R-:W1:Y:S06]  /*00d0*/  LDCU UR6, c[0x0][0x3b0] ;  /* 0x00007600ff0677ac */ /* 0x000e6c0008000800 */
[----:B------:R-:W2:Y:S01]  /*00e0*/  LDC.64 R10, c[0x0][0x3b8] ;  /* 0x0000ee00ff0a7b82 */ /* 0x000ea20000000a00 */
[----:B0-----:R-:W2:Y:S04]  /*00f0*/  LDG.E.CONSTANT R12, desc[UR12][R6.64+0x4] ;  /* 0x0000040c060c7981 */ /* 0x001ea8000c1e9900 */
[----:B------:R-:W3:Y:S01]  /*0100*/  LDG.E.CONSTANT R2, desc[UR12][R6.64] ;  /* 0x0000000c06027981 */ /* 0x000ee2000c1e9900 */
[----:B--2---:R-:W-:-:S02]  /*0110*/  IADD3 R8, P0, PT, R12, R10, RZ ;  /* 0x0000000a0c087210 */ /* 0x004fc40007f1e0ff */
[----:B---3--:R-:W-:Y:S02]  /*0120*/  IADD3 R10, P1, PT, R2, R10, RZ ;  /* 0x0000000a020a7210 */ /* 0x008fe40007f3e0ff */
[-C--:B------:R-:W-:Y:S02]  /*0130*/  LEA.HI.X.SX32 R9, R12, R11.reuse, 0x1, P0 ;  /* 0x0000000b0c097211 */ /* 0x080fe400000f0eff */
[----:B------:R-:W-:-:S03]  /*0140*/  LEA.HI.X.SX32 R11, R2, R11, 0x1, P1 ;  /* 0x0000000b020b7211 */ /* 0x000fc600008f0eff */
[----:B------:R-:W2:Y:S04]  /*0150*/  LDG.E.U8.CONSTANT R3, desc[UR12][R8.64] ;  /* 0x0000000c08037981 */ /* 0x000ea8000c1e9100 */
[----:B------:R-:W3:Y:S01]  /*0160*/  LDG.E.U8.CONSTANT R10, desc[UR12][R10.64] ;  /* 0x0000000c0a0a7981 */ /* 0x000ee2000c1e9100 */
[----:B-1----:R-:W-:Y:S01]  /*0170*/  UISETP.GE.AND UP0, UPT, UR6, 0x1, UPT ;  /* 0x000000010600788c */ /* 0x002fe2000bf06270 */
[----:B------:R-:W-:Y:S01]  /*0180*/  IMAD.MOV.U32 R4, RZ, RZ, RZ ;  /* 0x000000ffff047224 */ /* 0x000fe200078e00ff */
[----:B--2---:R-:W-:Y:S02]  /*0190*/  LOP3.LUT R7, R3, 0xff, RZ, 0xc0, !PT ;  /* 0x000000ff03077812 */ /* 0x004fe400078ec0ff */
[----:B---3--:R-:W-:-:S05]  /*01a0*/  LOP3.LUT R13, R10, 0xff, RZ, 0xc0, !PT ;  /* 0x000000ff0a0d7812 */ /* 0x008fca00078ec0ff */
[----:B------:R-:W-:Y:S05]  /*01b0*/  BRA.U !UP0, `(.L_x_64) ;  /* 0x0000002908fc7547 */ /* 0x000fea000b800000 */
[----:B------:R-:W0:Y:S01]  /*01c0*/  LDCU.64 UR8, c[0x0][0x380] ;  /* 0x00007000ff0877ac */ /* 0x000e220008000a00 */
[----:B------:R-:W-:Y:S01]  /*01d0*/  ISETP.NE.AND P0, PT, R10, R3, PT ;  /* 0x000000030a00720c */ /* 0x000fe20003f05270 */
[----:B------:R-:W-:Y:S01]  /*01e0*/  VIADD R6, R12, 0xffffffff ;  /* 0xffffffff0c067836 */ /* 0x000fe20000000000 */
[----:B------:R-:W-:Y:S01]  /*01f0*/  UMOV UR4, 0x10 ;  /* 0x0000001000047882 */ /* 0x000fe20000000000 */
[----:B------:R-:W-:Y:S02]  /*0200*/  UMOV UR5, 0x0 ;  /* 0x0000000000057882 */ /* 0x000fe40000000000 */
[----:B0-----:R-:W-:-:S08]  /*0210*/  UIMAD.WIDE.U32 UR4, UR8, 0x1, UR4 ;  /* 0x00000001080478a5 */ /* 0x001fd0000f8e0004 */
[----:B------:R-:W-:Y:S05]  /*0220*/  @P0 BRA `(.L_x_65) ;  /* 0x0000001400640947 */ /* 0x000fea0003800000 */
[----:B------:R-:W-:Y:S02]  /*0230*/  UIADD3 UR9, UPT, UPT, UR5, UR9, URZ ;  /* 0x0000000905097290 */ /* 0x000fe4000fffe0ff */
[----:B------:R-:W-:Y:S01]  /*0240*/  IMAD.U32 R13, RZ, RZ, UR5 ;  /* 0x00000005ff0d7e24 */ /* 0x000fe2000f8e00ff */
[----:B------:R-:W-:Y:S01]  /*0250*/  ULOP3.LUT UR7, UR6, 0x1, URZ, 0xc0, !UPT ;  /* 0x0000000106077892 */ /* 0x000fe2000f8ec0ff */
[----:B------:R-:W-:Y:S01]  /*0260*/  IMAD.U32 R12, RZ, RZ, UR4 ;  /* 0x00000004ff0c7e24 */ /* 0x000fe2000f8e00ff */
[----:B------:R-:W-:Y:S01]  /*0270*/  ULOP3.LUT UR6, UR6, 0x3, URZ, 0xc0, !UPT ;  /* 0x0000000306067892 */ /* 0x000fe2000f8ec0ff */
[----:B------:R-:W-:Y:S01]  /*0280*/  IMAD.U32 R13, RZ, RZ, UR9 ;  /* 0x00000009ff0d7e24 */ /* 0x000fe2000f8e00ff */
[----:B------:R-:W-:-:S11]  /*0290*/  UISETP.NE.U32.AND UP0, UPT, UR7, 0x1, UPT ;  /* 0x000000010700788c */ /* 0x000fd6000bf05070 */
.L_x_72:
[----:B------:R-:W0:Y:S01]  /*02a0*/  LDCU.64 UR14, c[0x0][0x390] ;  /* 0x00007200ff0e77ac */ /* 0x000e220008000a00 */
[----:B------:R-:W1:Y:S01]  /*02b0*/  LDC R22, c[0x0][0x3b0] ;  /* 0x0000ec00ff167b82 */ /* 0x000e620000000800 */
[----:B------:R-:W2:Y:S01]  /*02c0*/  LDCU.64 UR10, c[0x0][0x388] ;  /* 0x00007100ff0a77ac */ /* 0x000ea20008000a00 */
[C---:B0-----:R-:W-:Y:S02]  /*02d0*/  IADD3 R14, P1, PT, R5.reuse, UR14, RZ ;  /* 0x0000000e050e7c10 */ /* 0x041fe4000ff3e0ff */
[----:B--2---:R-:W-:Y:S02]  /*02e0*/  IADD3 R26, P0, PT, R5, UR10, RZ ;  /* 0x0000000a051a7c10 */ /* 0x004fe4000ff1e0ff */
[C---:B------:R-:W-:Y:S02]  /*02f0*/  IADD3.X R15, PT, PT, R4.reuse, UR15, RZ, P1, !PT ;  /* 0x0000000f040f7c10 */ /* 0x040fe40008ffe4ff */
[----:B------:R-:W-:-:S03]  /*0300*/  IADD3.X R27, PT, PT, R4, UR11, RZ, P0, !PT ;  /* 0x0000000b041b7c10 */ /* 0x000fc600087fe4ff */
[----:B------:R0:W5:Y:S04]  /*0310*/  LDG.E.U8.CONSTANT R8, desc[UR12][R14.64] ;  /* 0x0000000c0e087981 */ /* 0x000168000c1e9100 */
[----:B------:R0:W5:Y:S01]  /*0320*/  LDG.E.U8.CONSTANT R26, desc[UR12][R26.64] ;  /* 0x0000000c1a1a7981 */ /* 0x000162000c1e9100 */
[----:B-1----:R-:W-:Y:S01]  /*0330*/  ISETP.GE.U32.AND P0, PT, R22, 0x4, PT ;  /* 0x000000041600780c */ /* 0x002fe20003f06070 */
[----:B------:R-:W-:-:S12]  /*0340*/  IMAD.MOV.U32 R9, RZ, RZ, RZ ;  /* 0x000000ffff097224 */ /* 0x000fd800078e00ff */
[----:B0-----:R-:W-:Y:S05]  /*0350*/  @!P0 BRA `(.L_x_66) ;  /* 0x0000000c000c8947 */ /* 0x001fea0003800000 */
[----:B------:R-:W2:Y:S01]  /*0360*/  LDG.E.64.CONSTANT R24, desc[UR12][R12.64+-0x10] ;  /* 0xfffff00c0c187981 */ /* 0x000ea2000c1e9b00 */
[----:B------:R-:W0:Y:S03]  /*0370*/  LDCU.64 UR10, c[0x0][0x3b8] ;  /* 0x00007700ff0a77ac */ /* 0x000e260008000a00 */
[----:B------:R-:W3:Y:S04]  /*0380*/  LDG.E.64.CONSTANT R16, desc[UR12][R12.64+-0x8] ;  /* 0xfffff80c0c107981 */ /* 0x000ee8000c1e9b00 */
[----:B------:R-:W4:Y:S04]  /*0390*/  LDG.E.64.CONSTANT R14, desc[UR12][R12.64] ;  /* 0x0000000c0c0e7981 */ /* 0x000f28000c1e9b00 */
[----:B------:R-:W4:Y:S01]  /*03a0*/  LDG.E.64.CONSTANT R10, desc[UR12][R12.64+0x8] ;  /* 0x0000080c0c0a7981 */ /* 0x000f22000c1e9b00 */
[----:B------:R-:W-:Y:S01]  /*03b0*/  IMAD.MOV.U32 R19, RZ, RZ, 0x1 ;  /* 0x00000001ff137424 */ /* 0x000fe200078e00ff */
[----:B------:R-:W-:-:S02]  /*03c0*/  ISETP.GT.AND P1, PT, R6, RZ, PT ;  /* 0x000000ff0600720c */ /* 0x000fc40003f24270 */
[----:B------:R-:W-:Y:S02]  /*03d0*/  ISETP.GT.AND P0, PT, R2, RZ, PT ;  /* 0x000000ff0200720c */ /* 0x000fe40003f04270 */
[----:B------:R-:W-:Y:S02]  /*03e0*/  SEL R9, R19, 0x2, P1 ;  /* 0x0000000213097807 */ /* 0x000fe40000800000 */
[----:B------:R-:W-:Y:S02]  /*03f0*/  ISETP.GT.AND P1, PT, R6, 0x1, PT ;  /* 0x000000010600780c */ /* 0x000fe40003f24270 */
[----:B------:R-:W-:Y:S02]  /*0400*/  SEL R9, R9, RZ, !P0 ;  /* 0x000000ff09097207 */ /* 0x000fe40004000000 */
[----:B------:R-:W-:Y:S02]  /*0410*/  ISETP.GT.AND P0, PT, R2, 0x1, PT ;  /* 0x000000010200780c */ /* 0x000fe40003f04270 */
[----:B------:R-:W-:-:S02]  /*0420*/  SEL R20, R19, 0x2, P1 ;  /* 0x0000000213147807 */ /* 0x000fc40000800000 */
[----:B0-----:R-:W-:Y:S02]  /*0430*/  IADD3 R28, P2, PT, R9, UR10, RZ ;  /* 0x0000000a091c7c10 */ /* 0x001fe4000ff5e0ff */
[----:B------:R-:W-:Y:S02]  /*0440*/  SEL R20, R20, RZ, !P0 ;  /* 0x000000ff14147207 */ /* 0x000fe40004000000 */
[----:B------:R-:W-:Y:S01]  /*0450*/  ISETP.GT.AND P1, PT, R6, 0x2, PT ;  /* 0x000000020600780c */ /* 0x000fe20003f24270 */
[----:B------:R-:W-:Y:S01]  /*0460*/  IMAD.X R29, RZ, RZ, UR11, P2 ;  /* 0x0000000bff1d7e24 */ /* 0x000fe200090e06ff */
[----:B------:R-:W-:Y:S02]  /*0470*/  IADD3 R20, P2, PT, R20, UR10, RZ ;  /* 0x0000000a14147c10 */ /* 0x000fe4000ff5e0ff */
[----:B------:R-:W-:Y:S02]  /*0480*/  SEL R18, R19, 0x2, P1 ;  /* 0x0000000213127807 */ /* 0x000fe40000800000 */
[----:B------:R-:W-:Y:S01]  /*0490*/  ISETP.GT.AND P1, PT, R6, 0x3, PT ;  /* 0x000000030600780c */ /* 0x000fe20003f24270 */
[----:B------:R-:W4:Y:S01]  /*04a0*/  LDG.E.U8.CONSTANT R9, desc[UR12][R28.64] ;  /* 0x0000000c1c097981 */ /* 0x000f22000c1e9100 */
[----:B------:R-:W-:-:S02]  /*04b0*/  IMAD.X R21, RZ, RZ, UR11, P2 ;  /* 0x0000000bff157e24 */ /* 0x000fc400090e06ff */
[----:B------:R-:W-:-:S03]  /*04c0*/  SEL R27, R19, 0x2, P1 ;  /* 0x00000002131b7807 */ /* 0x000fc60000800000 */
[----:B------:R0:W4:Y:S01]  /*04d0*/  LDG.E.U8.CONSTANT R23, desc[UR12][R20.64+0x1] ;  /* 0x0000010c14177981 */ /* 0x000122000c1e9100 */
[----:B--2---:R-:W-:-:S05]  /*04e0*/  IADD3 R24, P0, PT, R24, R5, RZ ;  /* 0x0000000518187210 */ /* 0x004fca0007f1e0ff */
[--C-:B------:R-:W-:Y:S01]  /*04f0*/  IMAD.X R25, R25, 0x1, R4.reuse, P0 ;  /* 0x0000000119197824 */ /* 0x100fe200000e0604 */
[----:B------:R-:W-:Y:S02]  /*0500*/  ISETP.GT.AND P0, PT, R2, 0x2, PT ;  /* 0x000000020200780c */ /* 0x000fe40003f04270 */
[----:B---3--:R-:W-:Y:S02]  /*0510*/  IADD3 R16, P1, PT, R16, R5, RZ ;  /* 0x0000000510107210 */ /* 0x008fe40007f3e0ff */
[----:B------:R-:W-:Y:S01]  /*0520*/  SEL R18, R18, RZ, !P0 ;  /* 0x000000ff12127207 */ /* 0x000fe20004000000 */
[----:B------:R-:W2:Y:S01]  /*0530*/  LDG.E.U8.CONSTANT R25, desc[UR12][R24.64] ;  /* 0x0000000c18197981 */ /* 0x000ea2000c1e9100 */
[----:B------:R-:W-:Y:S01]  /*0540*/  ISETP.GT.AND P0, PT, R2, 0x3, PT ;  /* 0x000000030200780c */ /* 0x000fe20003f04270 */
[----:B------:R-:W-:Y:S01]  /*0550*/  IMAD.X R17, R17, 0x1, R4, P1 ;  /* 0x0000000111117824 */ /* 0x000fe200008e0604 */
[----:B------:R-:W-:Y:S02]  /*0560*/  IADD3 R18, P2, PT, R18, UR10, RZ ;  /* 0x0000000a12127c10 */ /* 0x000fe4000ff5e0ff */
[----:B------:R-:W-:-:S02]  /*0570*/  SEL R27, R27, RZ, !P0 ;  /* 0x000000ff1b1b7207 */ /* 0x000fc40004000000 */
[-C--:B----4-:R-:W-:Y:S01]  /*0580*/  IADD3 R14, P0, PT, R14, R5.reuse, RZ ;  /* 0x000000050e0e7210 */ /* 0x090fe20007f1e0ff */
[----:B------:R-:W-:Y:S01]  /*0590*/  IMAD.X R19, RZ, RZ, UR11, P2 ;  /* 0x0000000bff137e24 */ /* 0x000fe200090e06ff */
[----:B------:R-:W3:Y:S01]  /*05a0*/  LDG.E.U8.CONSTANT R16, desc[UR12][R16.64] ;  /* 0x0000000c10107981 */ /* 0x000ee2000c1e9100 */
[----:B0-----:R-:W-:Y:S02]  /*05b0*/  IADD3 R20, P1, PT, R27, UR10, RZ ;  /* 0x0000000a1b147c10 */ /* 0x001fe4000ff3e0ff */
[--C-:B------:R-:W-:Y:S01]  /*05c0*/  IMAD.X R15, R15, 0x1, R4.reuse, P0 ;  /* 0x000000010f0f7824 */ /* 0x100fe200000e0604 */
[----:B------:R-:W4:Y:S01]  /*05d0*/  LDG.E.U8.CONSTANT R18, desc[UR12][R18.64+0x2] ;  /* 0x0000020c12127981 */ /* 0x000f22000c1e9100 */
[----:B------:R-:W-:Y:S01]  /*05e0*/  IADD3 R10, P0, PT, R10, R5, RZ ;  /* 0x000000050a0a7210 */ /* 0x000fe20007f1e0ff */
[----:B------:R-:W-:Y:S02]  /*05f0*/  IMAD.X R21, RZ, RZ, UR11, P1 ;  /* 0x0000000bff157e24 */ /* 0x000fe400088e06ff */
[----:B------:R-:W4:Y:S02]  /*0600*/  LDG.E.U8.CONSTANT R14, desc[UR12][R14.64] ;  /* 0x0000000c0e0e7981 */ /* 0x000f24000c1e9100 */
[----:B------:R-:W-:-:S02]  /*0610*/  IMAD.X R11, R11, 0x1, R4, P0 ;  /* 0x000000010b0b7824 */ /* 0x000fc400000e0604 */
[----:B------:R-:W4:Y:S04]  /*0620*/  LDG.E.U8.CONSTANT R20, desc[UR12][R20.64+0x3] ;  /* 0x0000030c14147981 */ /* 0x000f28000c1e9100 */
[----:B------:R-:W4:Y:S01]  /*0630*/  LDG.E.U8.CONSTANT R10, desc[UR12][R10.64] ;  /* 0x0000000c0a0a7981 */ /* 0x000f22000c1e9100 */
[----:B------:R-:W-:Y:S02]  /*0640*/  ISETP.NE.AND P2, PT, R9, RZ, PT ;  /* 0x000000ff0900720c */ /* 0x000fe40003f45270 */
[----:B------:R-:W-:Y:S01]  /*0650*/  ISETP.NE.AND P1, PT, R23, RZ, PT ;  /* 0x000000ff1700720c */ /* 0x000fe20003f25270 */
[----:B------:R-:W-:-:S04]  /*0660*/  UIADD3 UR7, UP1, UPT, UR10, 0x4, URZ ;  /* 0x000000040a077890 */ /* 0x000fc8000ff3e0ff */
[----:B------:R-:W-:Y:S02]  /*0670*/  UIADD3.X UR8, UPT, UPT, URZ, UR11, URZ, UP1, !UPT ;  /* 0x0000000bff087290 */ /* 0x000fe40008ffe4ff */
[----:B------:R-:W-:-:S04]  /*0680*/  UIADD3 UR10, UP1, UPT, UR4, 0x20, URZ ;  /* 0x00000020040a7890 */ /* 0x000fc8000ff3e0ff */
[----:B------:R-:W-:Y:S01]  /*0690*/  UIADD3.X UR11, UPT, UPT, URZ, UR9, URZ, UP1, !UPT ;  /* 0x00000009ff0b7290 */ /* 0x000fe20008ffe4ff */
[----:B--2---:R-:W-:Y:S02]  /*06a0*/  ISETP.EQ.OR P2, PT, R25, RZ, !P2 ;  /* 0x000000ff1900720c */ /* 0x004fe40005742670 */
[----:B---3--:R-:W-:Y:S02]  /*06b0*/  ISETP.EQ.OR P1, PT, R16, RZ, !P1 ;  /* 0x000000ff1000720c */ /* 0x008fe40004f22670 */
[----:B----4-:R-:W-:-:S09]  /*06c0*/  ISETP.NE.AND P0, PT, R18, RZ, PT ;  /* 0x000000ff1200720c */ /* 0x010fd20003f05270 */
[----:B------:R-:W0:Y:S01]  /*06d0*/  @!P2 LDC.U8 R17, c[0x3][R25+0x200] ;  /* 0x00c080001911ab82 */ /* 0x000e220000000000 */
[----:B------:R-:W-:Y:S02]  /*06e0*/  ISETP.EQ.OR P0, PT, R14, RZ, !P0 ;  /* 0x000000ff0e00720c */ /* 0x000fe40004702670 */
[----:B------:R-:W-:-:S05]  /*06f0*/  ISETP.NE.AND P3, PT, R20, RZ, PT ;  /* 0x000000ff1400720c */ /* 0x000fca0003f65270 */
[----:B------:R-:W1:Y:S01]  /*0700*/  @!P1 LDC.U8 R15, c[0x3][R16+0x200] ;  /* 0x00c08000100f9b82 */ /* 0x000e620000000000 */
[----:B------:R-:W-:-:S07]  /*0710*/  ISETP.EQ.OR P3, PT, R10, RZ, !P3 ;  /* 0x000000ff0a00720c */ /* 0x000fce0005f62670 */
[----:B------:R-:W2:Y:S01]  /*0720*/  @!P0 LDC.U8 R11, c[0x3][R14+0x200] ;  /* 0x00c080000e0b8b82 */ /* 0x000ea20000000000 */
[----:B------:R-:W-:Y:S02]  /*0730*/  @!P2 LOP3.LUT R27, R9, 0xff, RZ, 0xc0, !PT ;  /* 0x000000ff091ba812 */ /* 0x000fe400078ec0ff */
[----:B------:R-:W-:-:S05]  /*0740*/  @!P1 LOP3.LUT R19, R23, 0xff, RZ, 0xc0, !PT ;  /* 0x000000ff17139812 */ /* 0x000fca00078ec0ff */
[----:B------:R-:W0:Y:S01]  /*0750*/  @!P2 LDC.U8 R24, c[0x3][R27+0x200] ;  /* 0x00c080001b18ab82 */ /* 0x000e220000000000 */
[----:B------:R-:W-:Y:S02]  /*0760*/  @!P3 LOP3.LUT R9, R10, 0xffff, RZ, 0xc0, !PT ;  /* 0x0000ffff0a09b812 */ /* 0x000fe400078ec0ff */
[----:B------:R-:W-:-:S05]  /*0770*/  @!P0 LOP3.LUT R23, R18, 0xff, RZ, 0xc0, !PT ;  /* 0x000000ff12178812 */ /* 0x000fca00078ec0ff */
[----:B------:R-:W3:Y:S08]  /*0780*/  @!P3 LDC.U8 R9, c[0x3][R9+0x200] ;  /* 0x00c080000909bb82 */ /* 0x000ef00000000000 */
[----:B------:R-:W1:Y:S08]  /*0790*/  @!P1 LDC.U8 R28, c[0x3][R19+0x200] ;  /* 0x00c08000131c9b82 */ /* 0x000e700000000000 */
[----:B------:R-:W2:Y:S01]  /*07a0*/  @!P0 LDC.U8 R18, c[0x3][R23+0x200] ;  /* 0x00c0800017128b82 */ /* 0x000ea20000000000 */
[----:B0-----:R-:W-:Y:S01]  /*07b0*/  @!P2 IMAD.IADD R24, R17, 0x1, R24 ;  /* 0x000000011118a824 */ /* 0x001fe200078e0218 */
[----:B------:R-:W-:-:S06]  /*07c0*/  @!P3 LOP3.LUT R21, R20, 0xff, RZ, 0xc0, !PT ;  /* 0x000000ff1415b812 */ /* 0x000fcc00078ec0ff */
[----:B------:R-:W0:Y:S08]  /*07d0*/  @!P2 LDC.U8 R17, c[0x3][R24] ;  /* 0x00c000001811ab82 */ /* 0x000e300000000000 */
[----:B------:R-:W3:Y:S01]  /*07e0*/  @!P3 LDC.U8 R20, c[0x3][R21+0x200] ;  /* 0x00c080001514bb82 */ /* 0x000ee20000000000 */
[----:B-1----:R-:W-:-:S07]  /*07f0*/  @!P1 IMAD.IADD R28, R15, 0x1, R28 ;  /* 0x000000010f1c9824 */ /* 0x002fce00078e021c */
[----:B------:R-:W1:Y:S01]  /*0800*/  @!P1 LDC.U8 R15, c[0x3][R28] ;  /* 0x00c000001c0f9b82 */ /* 0x000e620000000000 */
[----:B--2---:R-:W-:-:S07]  /*0810*/  @!P0 IMAD.IADD R18, R11, 0x1, R18 ;  /* 0x000000010b128824 */ /* 0x004fce00078e0212 */
[----:B------:R-:W2:Y:S01]  /*0820*/  @!P0 LDC.U8 R11, c[0x3][R18] ;  /* 0x00c00000120b8b82 */ /* 0x000ea20000000000 */
[----:B---3--:R-:W-:-:S07]  /*0830*/  @!P3 IMAD.IADD R20, R9, 0x1, R20 ;  /* 0x000000010914b824 */ /* 0x008fce00078e0214 */
[----:B------:R-:W3:Y:S01]  /*0840*/  @!P3 LDC.U8 R19, c[0x3][R20] ;  /* 0x00c000001413bb82 */ /* 0x000ee20000000000 */
[----:B0----5:R-:W-:-:S04]  /*0850*/  @!P2 LOP3.LUT R17, R17, R8, RZ, 0x3c, !PT ;  /* 0x000000081111a212 */ /* 0x021fc800078e3cff */
[----:B------:R-:W-:Y:S02]  /*0860*/  @!P2 PRMT R8, R17, 0x7610, R8 ;  /* 0x000076101108a816 */ /* 0x000fe40000000008 */
[----:B------:R-:W-:Y:S02]  /*0870*/  LOP3.LUT R9, R22, 0x7ffffffc, RZ, 0xc0, !PT ;  /* 0x7ffffffc16097812 */ /* 0x000fe400078ec0ff */
[----:B-1----:R-:W-:-:S04]  /*0880*/  @!P1 LOP3.LUT R15, R15, R8, RZ, 0x3c, !PT ;  /* 0x000000080f0f9212 */ /* 0x002fc800078e3cff */
[----:B------:R-:W-:-:S04]  /*0890*/  @!P1 PRMT R8, R15, 0x7610, R8 ;  /* 0x000076100f089816 */ /* 0x000fc80000000008 */
[----:B--2---:R-:W-:-:S04]  /*08a0*/  @!P0 LOP3.LUT R11, R11, R8, RZ, 0x3c, !PT ;  /* 0x000000080b0b8212 */ /* 0x004fc800078e3cff */
[----:B------:R-:W-:Y:S02]  /*08b0*/  @!P0 PRMT R8, R11, 0x7610, R8 ;  /* 0x000076100b088816 */ /* 0x000fe40000000008 */
[----:B------:R-:W-:Y:S02]  /*08c0*/  ISETP.NE.AND P0, PT, R9, 0x4, PT ;  /* 0x000000040900780c */ /* 0x000fe40003f05270 */
[----:B------:R-:W-:-:S04]  /*08d0*/  LOP3.LUT R25, R16, R25, R26, 0x96, !PT ;  /* 0x0000001910197212 */ /* 0x000fc800078e961a */
[----:B------:R-:W-:Y:S02]  /*08e0*/  LOP3.LUT R25, R14, R25, RZ, 0x3c, !PT ;  /* 0x000000190e197212 */ /* 0x000fe400078e3cff */
[----:B---3--:R-:W-:Y:S02]  /*08f0*/  @!P3 LOP3.LUT R19, R19, R8, RZ, 0x3c, !PT ;  /* 0x000000081313b212 */ /* 0x008fe400078e3cff */
[----:B------:R-:W-:Y:S02]  /*0900*/  PRMT R11, R25, 0x7610, R11 ;  /* 0x00007610190b7816 */ /* 0x000fe4000000000b */
[----:B------:R-:W-:Y:S02]  /*0910*/  @!P3 PRMT R8, R19, 0x7610, R8 ;  /* 0x000076101308b816 */ /* 0x000fe40000000008 */
[----:B------:R-:W-:Y:S01]  /*0920*/  LOP3.LUT R26, R10, R11, RZ, 0x3c, !PT ;  /* 0x0000000b0a1a7212 */ /* 0x000fe200078e3cff */
[----:B------:R-:W-:Y:S06]  /*0930*/  @!P0 BRA `(.L_x_66) ;  /* 0x0000000400948947 */ /* 0x000fec0003800000 */
[----:B------:R-:W-:Y:S02]  /*0940*/  IMAD.U32 R20, RZ, RZ, UR7 ;  /* 0x00000007ff147e24 */ /* 0x000fe4000f8e00ff */
[----:B------:R-:W-:Y:S02]  /*0950*/  IMAD.U32 R22, RZ, RZ, UR8 ;  /* 0x00000008ff167e24 */ /* 0x000fe4000f8e00ff */
[----:B------:R-:W-:Y:S02]  /*0960*/  IMAD.U32 R16, RZ, RZ, UR10 ;  /* 0x0000000aff107e24 */ /* 0x000fe4000f8e00ff */
[----:B------:R-:W-:Y:S02]  /*0970*/  IMAD.U32 R17, RZ, RZ, UR11 ;  /* 0x0000000bff117e24 */ /* 0x000fe4000f8e00ff */
[----:B------:R-:W-:-:S07]  /*0980*/  IMAD.MOV.U32 R23, RZ, RZ, 0x4 ;  /* 0x00000004ff177424 */ /* 0x000fce00078e00ff */
.L_x_67:
[----:B------:R-:W2:Y:S04]  /*0990*/  LDG.E.64.CONSTANT R10, desc[UR12][R16.64+-0x10] ;  /* 0xfffff00c100a7981 */ /* 0x000ea8000c1e9b00 */
[----:B------:R-:W3:Y:S01]  /*09a0*/  LDG.E.64.CONSTANT R18, desc[UR12][R16.64+-0x8] ;  /* 0xfffff80c10127981 */ /* 0x000ee2000c1e9b00 */
[----:B------:R-:W-:Y:S01]  /*09b0*/  IMAD.MOV.U32 R21, RZ, RZ, 0x1 ;  /* 0x00000001ff157424 */ /* 0x000fe200078e00ff */
[C---:B------:R-:W-:Y:S02]  /*09c0*/  ISETP.GE.AND P1, PT, R23.reuse, R6, PT ;  /* 0x000000061700720c */ /* 0x040fe40003f26270 */
[----:B------:R-:W-:Y:S02]  /*09d0*/  ISETP.GE.AND P0, PT, R23, R2, PT ;  /* 0x000000021700720c */ /* 0x000fe40003f06270 */
[----:B------:R-:W-:-:S04]  /*09e0*/  SEL R14, R21, 0x2, !P1 ;  /* 0x00000002150e7807 */ /* 0x000fc80004800000 */
[----:B------:R-:W-:Y:S02]  /*09f0*/  SEL R25, R14, RZ, P0 ;  /* 0x000000ff0e197207 */ /* 0x000fe40000000000 */
[----:B------:R-:W4:Y:S02]  /*0a00*/  LDG.E.64.CONSTANT R14, desc[UR12][R16.64] ;  /* 0x0000000c100e7981 */ /* 0x000f24000c1e9b00 */
[----:B------:R-:W-:-:S05]  /*0a10*/  IADD3 R24, P1, PT, R25, R20, RZ ;  /* 0x0000001419187210 */ /* 0x000fca0007f3e0ff */
[----:B------:R-:W-:-:S05]  /*0a20*/  IMAD.X R25, RZ, RZ, R22, P1 ;  /* 0x000000ffff197224 */ /* 0x000fca00008e0616 */
[----:B------:R-:W5:Y:S01]  /*0a30*/  LDG.E.U8.CONSTANT R24, desc[UR12][R24.64] ;  /* 0x0000000c18187981 */ /* 0x000f62000c1e9100 */
[----:B------:R-:W-:Y:S01]  /*0a40*/  VIADD R27, R23, 0x2 ;  /* 0x00000002171b7836 */ /* 0x000fe20000000000 */
[----:B--2---:R-:W-:-:S05]  /*0a50*/  IADD3 R28, P0, PT, R10, R5, RZ ;  /* 0x000000050a1c7210 */ /* 0x004fca0007f1e0ff */
[----:B------:R-:W-:-:S05]  /*0a60*/  IMAD.X R29, R11, 0x1, R4, P0 ;  /* 0x000000010b1d7824 */ /* 0x000fca00000e0604 */
[----:B------:R0:W2:Y:S01]  /*0a70*/  LDG.E.U8.CONSTANT R25, desc[UR12][R28.64] ;  /* 0x0000000c1c197981 */ /* 0x0000a2000c1e9100 */
[----:B------:R-:W-:-:S05]  /*0a80*/  VIADD R11, R23, 0x1 ;  /* 0x00000001170b7836 */ /* 0x000fca0000000000 */
[C---:B------:R-:W-:Y:S02]  /*0a90*/  ISETP.GE.AND P1, PT, R11.reuse, R6, PT ;  /* 0x000000060b00720c */ /* 0x040fe40003f26270 */
[----:B------:R-:W-:Y:S02]  /*0aa0*/  ISETP.GE.AND P0, PT, R11, R2, PT ;  /* 0x000000020b00720c */ /* 0x000fe40003f06270 */
[----:B------:R-:W-:-:S04]  /*0ab0*/  SEL R11, R21, 0x2, !P1 ;  /* 0x00000002150b7807 */ /* 0x000fc80004800000 */
[----:B------:R-:W-:-:S04]  /*0ac0*/  SEL R11, R11, RZ, P0 ;  /* 0x000000ff0b0b7207 */ /* 0x000fc80000000000 */
[----:B------:R-:W-:Y:S02]  /*0ad0*/  IADD3 R10, P1, PT, R20, R11, RZ ;  /* 0x0000000b140a7210 */ /* 0x000fe40007f3e0ff */
[----:B---3--:R-:W-:-:S03]  /*0ae0*/  IADD3 R18, P0, PT, R18, R5, RZ ;  /* 0x0000000512127210 */ /* 0x008fc60007f1e0ff */
[----:B------:R-:W-:Y:S01]  /*0af0*/  IMAD.X R11, RZ, RZ, R22, P1 ;  /* 0x000000ffff0b7224 */ /* 0x000fe200008e0616 */
[----:B------:R-:W-:Y:S01]  /*0b00*/  ISETP.GE.AND P1, PT, R27, R6, PT ;  /* 0x000000061b00720c */ /* 0x000fe20003f26270 */
[----:B------:R-:W-:Y:S01]  /*0b10*/  IMAD.X R19, R19, 0x1, R4, P0 ;  /* 0x0000000113137824 */ /* 0x000fe200000e0604 */
[----:B------:R-:W-:Y:S02]  /*0b20*/  ISETP.GE.AND P0, PT, R27, R2, PT ;  /* 0x000000021b00720c */ /* 0x000fe40003f06270 */
[----:B0-----:R-:W-:Y:S01]  /*0b30*/  SEL R29, R21, 0x2, !P1 ;  /* 0x00000002151d7807 */ /* 0x001fe20004800000 */
[----:B------:R0:W3:Y:S03]  /*0b40*/  LDG.E.U8.CONSTANT R10, desc[UR12][R10.64+0x1] ;  /* 0x0000010c0a0a7981 */ /* 0x0000e6000c1e9100 */
[----:B------:R-:W-:Y:S01]  /*0b50*/  SEL R29, R29, RZ, P0 ;  /* 0x000000ff1d1d7207 */ /* 0x000fe20000000000 */
[----:B------:R-:W3:Y:S03]  /*0b60*/  LDG.E.U8.CONSTANT R18, desc[UR12][R18.64] ;  /* 0x0000000c12127981 */ /* 0x000ee6000c1e9100 */
[----:B------:R-:W-:-:S02]  /*0b70*/  IADD3 R28, P1, PT, R20, R29, RZ ;  /* 0x0000001d141c7210 */ /* 0x000fc40007f3e0ff */
[----:B----4-:R-:W-:-:S03]  /*0b80*/  IADD3 R14, P0, PT, R14, R5, RZ ;  /* 0x000000050e0e7210 */ /* 0x010fc60007f1e0ff */
[----:B------:R-:W-:Y:S02]  /*0b90*/  IMAD.X R29, RZ, RZ, R22, P1 ;  /* 0x000000ffff1d7224 */ /* 0x000fe400008e0616 */
[----:B------:R-:W-:-:S03]  /*0ba0*/  IMAD.X R15, R15, 0x1, R4, P0 ;  /* 0x000000010f0f7824 */ /* 0x000fc600000e0604 */
[----:B------:R1:W4:Y:S04]  /*0bb0*/  LDG.E.U8.CONSTANT R28, desc[UR12][R28.64+0x2] ;  /* 0x0000020c1c1c7981 */ /* 0x000328000c1e9100 */
[----:B------:R-:W4:Y:S04]  /*0bc0*/  LDG.E.U8.CONSTANT R19, desc[UR12][R14.64] ;  /* 0x0000000c0e137981 */ /* 0x000f28000c1e9100 */
[----:B------:R-:W4:Y:S01]  /*0bd0*/  LDG.E.64.CONSTANT R14, desc[UR12][R16.64+0x8] ;  /* 0x0000080c100e7981 */ /* 0x000f22000c1e9b00 */
[----:B-----5:R-:W-:-:S04]  /*0be0*/  ISETP.NE.AND P1, PT, R24, RZ, PT ;  /* 0x000000ff1800720c */ /* 0x020fc80003f25270 */
[----:B--2---:R-:W-:-:S13]  /*0bf0*/  ISETP.EQ.OR P1, PT, R25, RZ, !P1 ;  /* 0x000000ff1900720c */ /* 0x004fda0004f22670 */
[----:B0-----:R-:W1:Y:S01]  /*0c00*/  @!P1 LDC.U8 R11, c[0x3][R25+0x200] ;  /* 0x00c08000190b9b82 */ /* 0x001e620000000000 */
[----:B------:R-:W-:-:S07]  /*0c10*/  @!P1 LOP3.LUT R27, R24, 0xff, RZ, 0xc0, !PT ;  /* 0x000000ff181b9812 */ /* 0x000fce00078ec0ff */
[----:B------:R-:W1:Y:S02]  /*0c20*/  @!P1 LDC.U8 R24, c[0x3][R27+0x200] ;  /* 0x00c080001b189b82 */ /* 0x000e640000000000 */
[----:B-1----:R-:W-:-:S06]  /*0c30*/  @!P1 IMAD.IADD R29, R11, 0x1, R24 ;  /* 0x000000010b1d9824 */ /* 0x002fcc00078e0218 */
[----:B------:R-:W0:Y:S01]  /*0c40*/  @!P1 LDC.U8 R11, c[0x3][R29] ;  /* 0x00c000001d0b9b82 */ /* 0x000e220000000000 */
[----:B---3--:R-:W-:-:S04]  /*0c50*/  ISETP.NE.AND P0, PT, R10, RZ, PT ;  /* 0x000000ff0a00720c */ /* 0x008fc80003f05270 */
[----:B------:R-:W-:-:S13]  /*0c60*/  ISETP.EQ.OR P0, PT, R18, RZ, !P0 ;  /* 0x000000ff1200720c */ /* 0x000fda0004702670 */
[----:B------:R-:W1:Y:S01]  /*0c70*/  @!P0 LDC.U8 R24, c[0x3][R18+0x200] ;  /* 0x00c0800012188b82 */ /* 0x000e620000000000 */
[----:B0-----:R-:W-:-:S04]  /*0c80*/  @!P1 LOP3.LUT R11, R11, R8, RZ, 0x3c, !PT ;  /* 0x000000080b0b9212 */ /* 0x001fc800078e3cff */
[----:B------:R-:W-:Y:S02]  /*0c90*/  @!P1 PRMT R8, R11, 0x7610, R8 ;  /* 0x000076100b089816 */ /* 0x000fe40000000008 */
[----:B----4-:R-:W-:-:S04]  /*0ca0*/  ISETP.NE.AND P1, PT, R28, RZ, PT ;  /* 0x000000ff1c00720c */ /* 0x010fc80003f25270 */
[----:B------:R-:W-:-:S13]  /*0cb0*/  ISETP.EQ.OR P1, PT, R19, RZ, !P1 ;  /* 0x000000ff1300720c */ /* 0x000fda0004f22670 */
[----:B------:R-:W0:Y:S01]  /*0cc0*/  @!P1 LDC.U8 R27, c[0x3][R19+0x200] ;  /* 0x00c08000131b9b82 */ /* 0x000e220000000000 */
[----:B------:R-:W-:Y:S02]  /*0cd0*/  @!P1 LOP3.LUT R28, R28, 0xff, RZ, 0xc0, !PT ;  /* 0x000000ff1c1c9812 */ /* 0x000fe400078ec0ff */
[----:B------:R-:W-:-:S05]  /*0ce0*/  @!P0 LOP3.LUT R29, R10, 0xff, RZ, 0xc0, !PT ;  /* 0x000000ff0a1d8812 */ /* 0x000fca00078ec0ff */
[----:B------:R-:W0:Y:S08]  /*0cf0*/  @!P1 LDC.U8 R10, c[0x3][R28+0x200] ;  /* 0x00c080001c0a9b82 */ /* 0x000e300000000000 */
[----:B------:R-:W1:Y:S02]  /*0d00*/  @!P0 LDC.U8 R11, c[0x3][R29+0x200] ;  /* 0x00c080001d0b8b82 */ /* 0x000e640000000000 */
[----:B-1----:R-:W-:-:S02]  /*0d10*/  @!P0 IMAD.IADD R24, R24, 0x1, R11 ;  /* 0x0000000118188824 */ /* 0x002fc400078e020b */
[----:B0-----:R-:W-:Y:S01]  /*0d20*/  @!P1 IMAD.IADD R27, R27, 0x1, R10 ;  /* 0x000000011b1b9824 */ /* 0x001fe200078e020a */
[----:B------:R-:W-:-:S05]  /*0d30*/  IADD3 R10, P2, PT, R14, R5, RZ ;  /* 0x000000050e0a7210 */ /* 0x000fca0007f5e0ff */
[----:B------:R-:W-:Y:S02]  /*0d40*/  IMAD.X R11, R15, 0x1, R4, P2 ;  /* 0x000000010f0b7824 */ /* 0x000fe400010e0604 */
[----:B------:R-:W-:-:S03]  /*0d50*/  VIADD R15, R23, 0x3 ;  /* 0x00000003170f7836 */ /* 0x000fc60000000000 */
[----:B------:R-:W2:Y:S02]  /*0d60*/  LDG.E.U8.CONSTANT R10, desc[UR12][R10.64] ;  /* 0x0000000c0a0a7981 */ /* 0x000ea4000c1e9100 */
[C---:B------:R-:W-:Y:S02]  /*0d70*/  ISETP.GE.AND P3, PT, R15.reuse, R6, PT ;  /* 0x000000060f00720c */ /* 0x040fe40003f66270 */
[----:B------:R-:W-:Y:S02]  /*0d80*/  ISETP.GE.AND P2, PT, R15, R2, PT ;  /* 0x000000020f00720c */ /* 0x000fe40003f46270 */
[----:B------:R-:W-:-:S04]  /*0d90*/  SEL R15, R21, 0x2, !P3 ;  /* 0x00000002150f7807 */ /* 0x000fc80005800000 */
[----:B------:R-:W-:-:S04]  /*0da0*/  SEL R15, R15, RZ, P2 ;  /* 0x000000ff0f0f7207 */ /* 0x000fc80001000000 */
[----:B------:R-:W-:-:S05]  /*0db0*/  IADD3 R14, P2, PT, R20, R15, RZ ;  /* 0x0000000f140e7210 */ /* 0x000fca0007f5e0ff */
[----:B------:R-:W-:-:S05]  /*0dc0*/  IMAD.X R15, RZ, RZ, R22, P2 ;  /* 0x000000ffff0f7224 */ /* 0x000fca00010e0616 */
[----:B------:R-:W3:Y:S01]  /*0dd0*/  LDG.E.U8.CONSTANT R14, desc[UR12][R14.64+0x3] ;  /* 0x0000030c0e0e7981 */ /* 0x000ee2000c1e9100 */
[----:B------:R-:W0:Y:S08]  /*0de0*/  @!P0 LDC.U8 R29, c[0x3][R24] ;  /* 0x00c00000181d8b82 */ /* 0x000e300000000000 */
[----:B------:R-:W1:Y:S01]  /*0df0*/  @!P1 LDC.U8 R27, c[0x3][R27] ;  /* 0x00c000001b1b9b82 */ /* 0x000e620000000000 */
[----:B------:R-:W-:Y:S01]  /*0e00*/  VIADD R23, R23, 0x4 ;  /* 0x0000000417177836 */ /* 0x000fe20000000000 */
[----:B------:R-:W-:-:S04]  /*0e10*/  LOP3.LUT R18, R18, R25, R26, 0x96, !PT ;  /* 0x0000001912127212 */ /* 0x000fc800078e961a */
[----:B------:R-:W-:Y:S02]  /*0e20*/  LOP3.LUT R18, R19, R18, RZ, 0x3c, !PT ;  /* 0x0000001213127212 */ /* 0x000fe400078e3cff */
[----:B------:R-:W-:-:S05]  /*0e30*/  IADD3 R16, P3, PT, R16, 0x20, RZ ;  /* 0x0000002010107810 */ /* 0x000fca0007f7e0ff */
[----:B------:R-:W-:Y:S01]  /*0e40*/  IMAD.X R17, RZ, RZ, R17, P3 ;  /* 0x000000ffff117224 */ /* 0x000fe200018e0611 */
[----:B0-----:R-:W-:-:S04]  /*0e50*/  @!P0 LOP3.LUT R29, R29, R8, RZ, 0x3c, !PT ;  /* 0x000000081d1d8212 */ /* 0x001fc800078e3cff */
[----:B------:R-:W-:Y:S02]  /*0e60*/  @!P0 PRMT R8, R29, 0x7610, R8 ;  /* 0x000076101d088816 */ /* 0x000fe40000000008 */
[----:B------:R-:W-:Y:S02]  /*0e70*/  ISETP.NE.AND P0, PT, R23, R9, PT ;  /* 0x000000091700720c */ /* 0x000fe40003f05270 */
[----:B---3--:R-:W-:-:S04]  /*0e80*/  ISETP.NE.AND P2, PT, R14, RZ, PT ;  /* 0x000000ff0e00720c */ /* 0x008fc80003f45270 */
[----:B--2---:R-:W-:-:S13]  /*0e90*/  ISETP.EQ.OR P2, PT, R10, RZ, !P2 ;  /* 0x000000ff0a00720c */ /* 0x004fda0005742670 */
[----:B------:R-:W-:-:S04]  /*0ea0*/  @!P2 LOP3.LUT R28, R10, 0xffff, RZ, 0xc0, !PT ;  /* 0x0000ffff0a1ca812 */ /* 0x000fc800078ec0ff */
[----:B------:R0:W2:Y:S02]  /*0eb0*/  @!P2 LDC.U8 R11, c[0x3][R28+0x200] ;  /* 0x00c080001c0bab82 */ /* 0x0000a40000000000 */
[----:B0-----:R-:W-:-:S06]  /*0ec0*/  @!P2 LOP3.LUT R28, R14, 0xff, RZ, 0xc0, !PT ;  /* 0x000000ff0e1ca812 */ /* 0x001fcc00078ec0ff */
[----:B------:R-:W2:Y:S02]  /*0ed0*/  @!P2 LDC.U8 R21, c[0x3][R28+0x200] ;  /* 0x00c080001c15ab82 */ /* 0x000ea40000000000 */
[----:B--2---:R-:W-:-:S06]  /*0ee0*/  @!P2 IMAD.IADD R21, R11, 0x1, R21 ;  /* 0x000000010b15a824 */ /* 0x004fcc00078e0215 */
[----:B------:R-:W0:Y:S01]  /*0ef0*/  @!P2 LDC.U8 R15, c[0x3][R21] ;  /* 0x00c00000150fab82 */ /* 0x000e220000000000 */
[----:B-1----:R-:W-:-:S04]  /*0f00*/  @!P1 LOP3.LUT R11, R27, R8, RZ, 0x3c, !PT ;  /* 0x000000081b0b9212 */ /* 0x002fc800078e3cff */
[----:B------:R-:W-:Y:S02]  /*0f10*/  @!P1 PRMT R8, R11, 0x7610, R8 ;  /* 0x000076100b089816 */ /* 0x000fe40000000008 */
[----:B------:R-:W-:Y:S02]  /*0f20*/  IADD3 R20, P1, PT, R20, 0x4, RZ ;  /* 0x0000000414147810 */ /* 0x000fe40007f3e0ff */
[----:B------:R-:W-:-:S03]  /*0f30*/  PRMT R11, R18, 0x7610, R11 ;  /* 0x00007610120b7816 */ /* 0x000fc6000000000b */
[----:B------:R-:W-:Y:S01]  /*0f40*/  IMAD.X R22, RZ, RZ, R22, P1 ;  /* 0x000000ffff167224 */ /* 0x000fe200008e0616 */
[----:B------:R-:W-:Y:S02]  /*0f50*/  LOP3.LUT R26, R10, R11, RZ, 0x3c, !PT ;  /* 0x0000000b0a1a7212 */ /* 0x000fe400078e3cff */
[----:B0-----:R-:W-:-:S04]  /*0f60*/  @!P2 LOP3.LUT R15, R15, R8, RZ, 0x3c, !PT ;  /* 0x000000080f0fa212 */ /* 0x001fc800078e3cff */
[----:B------:R-:W-:Y:S01]  /*0f70*/  @!P2 PRMT R8, R15, 0x7610, R8 ;  /* 0x000076100f08a816 */ /* 0x000fe20000000008 */
[----:B------:R-:W-:Y:S06]  /*0f80*/  @P0 BRA `(.L_x_67) ;  /* 0xfffffff800800947 */ /* 0x000fec000383ffff */
.L_x_66:
[----:B------:R-:W-:-:S09]  /*0f90*/  UISETP.NE.AND UP1, UPT, UR6, URZ, UPT ;  /* 0x000000ff0600728c */ /* 0x000fd2000bf25270 */
[----:B------:R-:W-:Y:S05]  /*0fa0*/  BRA.U !UP1, `(.L_x_68) ;  /* 0x0000000509507547 */ /* 0x000fea000b800000 */
[----:B------:R-:W-:Y:S01]  /*0fb0*/  UISETP.NE.AND UP1, UPT, UR6, 0x1, UPT ;  /* 0x000000010600788c */ /* 0x000fe2000bf25270 */
[----:B-----5:R-:W-:-:S08]  /*0fc0*/  PRMT R15, R26, 0x7610, R15 ;  /* 0x000076101a0f7816 */ /* 0x020fd0000000000f */
[----:B------:R-:W-:Y:S05]  /*0fd0*/  BRA.U !UP1, `(.L_x_69) ;  /* 0x0000000109cc7547 */ /* 0x000fea000b800000 */
[----:B------:R-:W0:Y:S01]  /*0fe0*/  LDC.64 R10, c[0x0][0x380] ;  /* 0x0000e000ff0a7b82 */ /* 0x000e220000000a00 */
[----:B------:R-:W1:Y:S01]  /*0ff0*/  LDCU.64 UR10, c[0x0][0x3b8] ;  /* 0x00007700ff0a77ac */ /* 0x000e620008000a00 */
[----:B0-----:R-:W-:-:S05]  /*1000*/  IMAD.WIDE.U32 R14, R9, 0x8, R10 ;  /* 0x00000008090e7825 */ /* 0x001fca00078e000a */
[----:B------:R-:W2:Y:S04]  /*1010*/  LDG.E.64.CONSTANT R18, desc[UR12][R14.64] ;  /* 0x0000000c0e127981 */ /* 0x000ea8000c1e9b00 */
[----:B------:R1:W3:Y:S01]  /*1020*/  LDG.E.64.CONSTANT R10, desc[UR12][R14.64+0x8] ;  /* 0x0000080c0e0a7981 */ /* 0x0002e2000c1e9b00 */
[----:B------:R-:W-:Y:S01]  /*1030*/  IMAD.MOV.U32 R20, RZ, RZ, 0x1 ;  /* 0x00000001ff147424 */ /* 0x000fe200078e00ff */
[C---:B------:R-:W-:Y:S01]  /*1040*/  ISETP.GE.AND P1, PT, R9.reuse, R6, PT ;  /* 0x000000060900720c */ /* 0x040fe20003f26270 */
[C---:B------:R-:W-:Y:S01]  /*1050*/  VIADD R17, R9.reuse, 0x1 ;  /* 0x0000000109117836 */ /* 0x040fe20000000000 */
[----:B------:R-:W-:Y:S02]  /*1060*/  ISETP.GE.AND P0, PT, R9, R2, PT ;  /* 0x000000020900720c */ /* 0x000fe40003f06270 */
[----:B------:R-:W-:-:S02]  /*1070*/  SEL R16, R20, 0x2, !P1 ;  /* 0x0000000214107807 */ /* 0x000fc40004800000 */
[C---:B------:R-:W-:Y:S02]  /*1080*/  ISETP.GE.AND P1, PT, R17.reuse, R6, PT ;  /* 0x000000061100720c */ /* 0x040fe40003f26270 */
[----:B------:R-:W-:Y:S02]  /*1090*/  SEL R16, R16, RZ, P0 ;  /* 0x000000ff10107207 */ /* 0x000fe40000000000 */
[----:B------:R-:W-:Y:S02]  /*10a0*/  ISETP.GE.AND P0, PT, R17, R2, PT ;  /* 0x000000021100720c */ /* 0x000fe40003f06270 */
[----:B------:R-:W-:Y:S01]  /*10b0*/  SEL R20, R20, 0x2, !P1 ;  /* 0x0000000214147807 */ /* 0x000fe20004800000 */
[----:B------:R-:W-:-:S03]  /*10c0*/  IMAD.IADD R16, R9, 0x1, R16 ;  /* 0x0000000109107824 */ /* 0x000fc600078e0210 */
[----:B------:R-:W-:Y:S02]  /*10d0*/  SEL R20, R20, RZ, P0 ;  /* 0x000000ff14147207 */ /* 0x000fe40000000000 */
[----:B-1----:R-:W-:Y:S02]  /*10e0*/  IADD3 R14, P1, PT, R16, UR10, RZ ;  /* 0x0000000a100e7c10 */ /* 0x002fe4000ff3e0ff */
[----:B------:R-:W-:-:S03]  /*10f0*/  IADD3 R16, P2, P3, R20, UR10, R9 ;  /* 0x0000000a14107c10 */ /* 0x000fc6000fb5e009 */
[----:B------:R-:W-:Y:S01]  /*1100*/  IMAD.X R15, RZ, RZ, UR11, P1 ;  /* 0x0000000bff0f7e24 */ /* 0x000fe200088e06ff */
[----:B------:R-:W-:-:S04]  /*1110*/  IADD3.X R17, PT, PT, RZ, UR11, RZ, P2, P3 ;  /* 0x0000000bff117c10 */ /* 0x000fc800097e64ff */
[----:B------:R-:W4:Y:S04]  /*1120*/  LDG.E.U8.CONSTANT R14, desc[UR12][R14.64] ;  /* 0x0000000c0e0e7981 */ /* 0x000f28000c1e9100 */
[----:B------:R-:W5:Y:S01]  /*1130*/  LDG.E.U8.CONSTANT R16, desc[UR12][R16.64+0x1] ;  /* 0x0000010c10107981 */ /* 0x000f62000c1e9100 */
[----:B--2---:R-:W-:-:S05]  /*1140*/  IADD3 R18, P0, PT, R18, R5, RZ ;  /* 0x0000000512127210 */ /* 0x004fca0007f1e0ff */
[----:B------:R-:W-:Y:S01]  /*1150*/  IMAD.X R19, R19, 0x1, R4, P0 ;  /* 0x0000000113137824 */ /* 0x000fe200000e0604 */
[----:B---3--:R-:W-:-:S05]  /*1160*/  IADD3 R10, P0, PT, R10, R5, RZ ;  /* 0x000000050a0a7210 */ /* 0x008fca0007f1e0ff */
[----:B------:R-:W-:Y:S01]  /*1170*/  IMAD.X R11, R11, 0x1, R4, P0 ;  /* 0x000000010b0b7824 */ /* 0x000fe200000e0604 */
[----:B------:R-:W2:Y:S04]  /*1180*/  LDG.E.U8.CONSTANT R19, desc[UR12][R18.64] ;  /* 0x0000000c12137981 */ /* 0x000ea8000c1e9100 */
[----:B------:R-:W3:Y:S01]  /*1190*/  LDG.E.U8.CONSTANT R10, desc[UR12][R10.64] ;  /* 0x0000000c0a0a7981 */ /* 0x000ee2000c1e9100 */
[----:B----4-:R-:W-:Y:S02]  /*11a0*/  ISETP.NE.AND P0, PT, R14, RZ, PT ;  /* 0x000000ff0e00720c */ /* 0x010fe40003f05270 */
[----:B-----5:R-:W-:Y:S01]  /*11b0*/  ISETP.NE.AND P1, PT, R16, RZ, PT ;  /* 0x000000ff1000720c */ /* 0x020fe20003f25270 */
[----:B------:R-:W-:Y:S01]  /*11c0*/  VIADD R9, R9, 0x2 ;  /* 0x0000000209097836 */ /* 0x000fe20000000000 */
[----:B--2---:R-:W-:-:S02]  /*11d0*/  ISETP.EQ.OR P0, PT, R19, RZ, !P0 ;  /* 0x000000ff1300720c */ /* 0x004fc40004702670 */
[----:B---3--:R-:W-:-:S11]  /*11e0*/  ISETP.EQ.OR P1, PT, R10, RZ, !P1 ;  /* 0x000000ff0a00720c */ /* 0x008fd60004f22670 */
[----:B------:R-:W0:Y:S02]  /*11f0*/  @!P0 LDC.U8 R20, c[0x3][R19+0x200] ;  /* 0x00c0800013148b82 */ /* 0x000e240000000000 */
[----:B------:R-:W-:-:S06]  /*1200*/  @!P1 LOP3.LUT R22, R10, 0xffff, RZ, 0xc0, !PT ;  /* 0x0000ffff0a169812 */ /* 0x000fcc00078ec0ff */
        /* <DEDUP_REMOVED lines=9> */
[----:B------:R-:W-:Y:S02]  /*12a0*/  LOP3.LUT R11, R19, R26, RZ, 0x3c, !PT ;  /* 0x0000001a130b7212 */ /* 0x000fe400078e3cff */
[----:B0-----:R-:W-:-:S04]  /*12b0*/  @!P0 LOP3.LUT R15, R15, R8, RZ, 0x3c, !PT ;  /* 0x000000080f0f8212 */ /* 0x001fc800078e3cff */
[----:B------:R-:W-:Y:S02]  /*12c0*/  @!P0 PRMT R8, R15, 0x7610, R8 ;  /* 0x000076100f088816 */ /* 0x000fe40000000008 */
[----:B------:R-:W-:Y:S02]  /*12d0*/  LOP3.LUT R15, R10, R11, RZ, 0x3c, !PT ;  /* 0x0000000b0a0f7212 */ /* 0x000fe400078e3cff */
[----:B-1----:R-:W-:Y:S02]  /*12e0*/  @!P1 LOP3.LUT R17, R17, R8, RZ, 0x3c, !PT ;  /* 0x0000000811119212 */ /* 0x002fe400078e3cff */
[----:B------:R-:W-:Y:S02]  /*12f0*/  PRMT R26, R15, 0x7610, R26 ;  /* 0x000076100f1a7816 */ /* 0x000fe4000000001a */
[----:B------:R-:W-:-:S07]  /*1300*/  @!P1 PRMT R8, R17, 0x7610, R8 ;  /* 0x0000761011089816 */ /* 0x000fce0000000008 */
.L_x_69:
[----:B------:R-:W-:Y:S05]  /*1310*/  BRA.U UP0, `(.L_x_68) ;  /* 0x0000000100747547 */ /* 0x000fea000b800000 */
[----:B------:R-:W0:Y:S01]  /*1320*/  LDC.64 R10, c[0x0][0x380] ;  /* 0x0000e000ff0a7b82 */ /* 0x000e220000000a00 */
[----:B------:R-:W1:Y:S01]  /*1330*/  LDCU.64 UR10, c[0x0][0x3b8] ;  /* 0x00007700ff0a77ac */ /* 0x000e620008000a00 */
[----:B0-----:R-:W-:-:S06]  /*1340*/  IMAD.WIDE.U32 R10, R9, 0x8, R10 ;  /* 0x00000008090a7825 */ /* 0x001fcc00078e000a */
[----:B------:R-:W2:Y:S01]  /*1350*/  LDG.E.64.CONSTANT R10, desc[UR12][R10.64] ;  /* 0x0000000c0a0a7981 */ /* 0x000ea2000c1e9b00 */
[----:B------:R-:W-:Y:S01]  /*1360*/  IMAD.MOV.U32 R14, RZ, RZ, 0x1 ;  /* 0x00000001ff0e7424 */ /* 0x000fe200078e00ff */
[C---:B------:R-:W-:Y:S02]  /*1370*/  ISETP.GE.AND P1, PT, R9.reuse, R6, PT ;  /* 0x000000060900720c */ /* 0x040fe40003f26270 */
[----:B------:R-:W-:Y:S02]  /*1380*/  ISETP.GE.AND P0, PT, R9, R2, PT ;  /* 0x000000020900720c */ /* 0x000fe40003f06270 */
[----:B------:R-:W-:-:S04]  /*1390*/  SEL R14, R14, 0x2, !P1 ;  /* 0x000000020e0e7807 */ /* 0x000fc80004800000 */
[----:B------:R-:W-:-:S05]  /*13a0*/  SEL R14, R14, RZ, P0 ;  /* 0x000000ff0e0e7207 */ /* 0x000fca0000000000 */
[----:B------:R-:W-:-:S05]  /*13b0*/  IMAD.IADD R14, R14, 0x1, R9 ;  /* 0x000000010e0e7824 */ /* 0x000fca00078e0209 */
[----:B-1----:R-:W-:-:S05]  /*13c0*/  IADD3 R18, P1, PT, R14, UR10, RZ ;  /* 0x0000000a0e127c10 */ /* 0x002fca000ff3e0ff */
[----:B------:R-:W-:-:S05]  /*13d0*/  IMAD.X R19, RZ, RZ, UR11, P1 ;  /* 0x0000000bff137e24 */ /* 0x000fca00088e06ff */
[----:B------:R-:W3:Y:S01]  /*13e0*/  LDG.E.U8.CONSTANT R18, desc[UR12][R18.64] ;  /* 0x0000000c12127981 */ /* 0x000ee2000c1e9100 */
[----:B--2---:R-:W-:-:S05]  /*13f0*/  IADD3 R16, P0, PT, R10, R5, RZ ;  /* 0x000000050a107210 */ /* 0x004fca0007f1e0ff */
[----:B------:R-:W-:-:S05]  /*1400*/  IMAD.X R17, R11, 0x1, R4, P0 ;  /* 0x000000010b117824 */ /* 0x000fca00000e0604 */
[----:B------:R-:W2:Y:S01]  /*1410*/  LDG.E.U8.CONSTANT R10, desc[UR12][R16.64] ;  /* 0x0000000c100a7981 */ /* 0x000ea2000c1e9100 */
[----:B---3--:R-:W-:Y:S02]  /*1420*/  ISETP.NE.AND P0, PT, R18, RZ, PT ;  /* 0x000000ff1200720c */ /* 0x008fe40003f05270 */
[----:B------:R-:W-:Y:S02]  /*1430*/  PRMT R11, R15, 0x7610, R11 ;  /* 0x000076100f0b7816 */ /* 0x000fe4000000000b */
[----:B--2---:R-:W-:-:S13]  /*1440*/  ISETP.EQ.OR P0, PT, R10, RZ, !P0 ;  /* 0x000000ff0a00720c */ /* 0x004fda0004702670 */
[----:B------:R-:W-:-:S04]  /*1450*/  @!P0 LOP3.LUT R21, R10, 0xffff, RZ, 0xc0, !PT ;  /* 0x0000ffff0a158812 */ /* 0x000fc800078ec0ff */
[----:B------:R-:W0:Y:S01]  /*1460*/  @!P0 LDC.U8 R14, c[0x3][R21+0x200] ;  /* 0x00c08000150e8b82 */ /* 0x000e220000000000 */
[----:B------:R-:W-:-:S07]  /*1470*/  @!P0 LOP3.LUT R20, R18, 0xff, RZ, 0xc0, !PT ;  /* 0x000000ff12148812 */ /* 0x000fce00078ec0ff */
[----:B------:R-:W0:Y:S02]  /*1480*/  @!P0 LDC.U8 R9, c[0x3][R20+0x200] ;  /* 0x00c0800014098b82 */ /* 0x000e240000000000 */
[----:B0-----:R-:W-:-:S06]  /*1490*/  @!P0 IMAD.IADD R14, R14, 0x1, R9 ;  /* 0x000000010e0e8824 */ /* 0x001fcc00078e0209 */
[----:B------:R-:W0:Y:S01]  /*14a0*/  @!P0 LDC.U8 R9, c[0x3][R14] ;  /* 0x00c000000e098b82 */ /* 0x000e220000000000 */
[----:B------:R-:W-:Y:S02]  /*14b0*/  LOP3.LUT R26, R10, R15, RZ, 0x3c, !PT ;  /* 0x0000000f0a1a7212 */ /* 0x000fe400078e3cff */
[----:B------:R-:W-:Y:S02]  /*14c0*/  @!P0 PRMT R11, R15, 0x7610, R11 ;  /* 0x000076100f0b8816 */ /* 0x000fe4000000000b */
[----:B0-----:R-:W-:-:S04]  /*14d0*/  @!P0 LOP3.LUT R9, R9, R8, RZ, 0x3c, !PT ;  /* 0x0000000809098212 */ /* 0x001fc800078e3cff */
[----:B------:R-:W-:-:S07]  /*14e0*/  @!P0 PRMT R8, R9, 0x7610, R8 ;  /* 0x0000761009088816 */ /* 0x000fce0000000008 */
.L_x_68:
[----:B------:R-:W-:Y:S01]  /*14f0*/  LOP3.LUT R9, R11, 0xff, RZ, 0xc0, !PT ;  /* 0x000000ff0b097812 */ /* 0x000fe200078ec0ff */
[----:B------:R-:W-:Y:S01]  /*1500*/  BSSY.RECONVERGENT B0, `(.L_x_70) ;  /* 0x000001c000007945 */ /* 0x000fe20003800200 */
[----:B------:R-:W-:Y:S02]  /*1510*/  LOP3.LUT R14, R10, 0xff, RZ, 0xc0, !PT ;  /* 0x000000ff0a0e7812 */ /* 0x000fe400078ec0ff */
[----:B------:R-:W-:Y:S02]  /*1520*/  PRMT R17, RZ, 0x7610, R17 ;  /* 0x00007610ff117816 */ /* 0x000fe40000000011 */
[----:B------:R-:W-:-:S04]  /*1530*/  ISETP.NE.AND P0, PT, R14, R9, PT ;  /* 0x000000090e00720c */ /* 0x000fc80003f05270 */
[----:B------:R-:W-:-:S13]  /*1540*/  ISETP.NE.AND P0, PT, R3, RZ, P0 ;  /* 0x000000ff0300720c */ /* 0x000fda0000705270 */
[----:B-----5:R-:W-:Y:S01]  /*1550*/  @P0 LOP3.LUT R15, R26, 0xff, RZ, 0xc0, !PT ;  /* 0x000000ff1a0f0812 */ /* 0x020fe200078ec0ff */
[----:B------:R-:W0:Y:S08]  /*1560*/  @P0 LDC.U8 R9, c[0x3][R7+0x200] ;  /* 0x00c0800007090b82 */ /* 0x000e300000000000 */
[----:B------:R-:W0:Y:S02]  /*1570*/  @P0 LDC.U8 R14, c[0x3][R15+0x200] ;  /* 0x00c080000f0e0b82 */ /* 0x000e240000000000 */
[----:B0-----:R-:W-:-:S06]  /*1580*/  @P0 IMAD.IADD R14, R9, 0x1, R14 ;  /* 0x00000001090e0824 */ /* 0x001fcc00078e020e */
[----:B------:R-:W0:Y:S02]  /*1590*/  @P0 LDC.U8 R9, c[0x3][R14] ;  /* 0x00c000000e090b82 */ /* 0x000e240000000000 */
[----:B0-----:R-:W-:-:S04]  /*15a0*/  @P0 LOP3.LUT R9, R9, R8, RZ, 0x3c, !PT ;  /* 0x0000000809090212 */ /* 0x001fc800078e3cff */
[----:B------:R-:W-:-:S04]  /*15b0*/  @P0 PRMT R8, R9, 0x7610, R8 ;  /* 0x0000761009080816 */ /* 0x000fc80000000008 */
[----:B------:R-:W-:-:S13]  /*15c0*/  LOP3.LUT P0, RZ, R8, 0xff, RZ, 0xc0, !PT ;  /* 0x000000ff08ff7812 */ /* 0x000fda000780c0ff */
[----:B------:R-:W-:Y:S05]  /*15d0*/  @!P0 BRA `(.L_x_71) ;  /* 0x0000000000388947 */ /* 0x000fea0003800000 */
[----:B------:R-:W-:Y:S01]  /*15e0*/  LOP3.LUT R14, R8, 0xff, RZ, 0xc0, !PT ;  /* 0x000000ff080e7812 */ /* 0x000fe200078ec0ff */
[----:B------:R-:W0:Y:S03]  /*15f0*/  LDCU.U8 UR7, c[0x3][0x301] ;  /* 0x00c06020ff0777ac */ /* 0x000e260008000000 */
[----:B------:R-:W1:Y:S01]  /*1600*/  LDC.U8 R8, c[0x3][R14+0x200] ;  /* 0x00c080000e087b82 */ /* 0x000e620000000000 */
[----:B0-----:R-:W1:Y:S02]  /*1610*/  LDCU.U8 UR7, c[0x3][UR7+0x200] ;  /* 0x00c04000070777ac */ /* 0x001e640008000000 */
[----:B-1----:R-:W-:-:S04]  /*1620*/  VIADD R8, R8, UR7 ;  /* 0x0000000708087c36 */ /* 0x002fc80008000000 */
[----:B------:R-:W-:-:S05]  /*1630*/  IMAD R9, R8, 0x203, RZ ;  /* 0x0000020308097824 */ /* 0x000fca00078e02ff */
[----:B------:R-:W-:-:S04]  /*1640*/  SHF.R.U32.HI R9, RZ, 0x11, R9 ;  /* 0x00000011ff097819 */ /* 0x000fc80000011609 */
[----:B------:R-:W-:-:S05]  /*1650*/  PRMT R9, R9, 0x9910, RZ ;  /* 0x0000991009097816 */ /* 0x000fca00000000ff */
[----:B------:R-:W-:-:S04]  /*1660*/  IMAD R9, R9, 0xff, RZ ;  /* 0x000000ff09097824 */ /* 0x000fc800078e02ff */
[----:B------:R-:W-:-:S05]  /*1670*/  IMAD.MOV R9, RZ, RZ, -R9 ;  /* 0x000000ffff097224 */ /* 0x000fca00078e0a09 */
[----:B------:R-:W-:-:S05]  /*1680*/  PRMT R9, R9, 0x7710, RZ ;  /* 0x0000771009097816 */ /* 0x000fca00000000ff */
[----:B------:R-:W-:-:S05]  /*1690*/  IMAD.IADD R8, R8, 0x1, R9 ;  /* 0x0000000108087824 */ /* 0x000fca00078e0209 */
[----:B------:R-:W-:-:S04]  /*16a0*/  LOP3.LUT R8, R8, 0xffff, RZ, 0xc0, !PT ;  /* 0x0000ffff08087812 */ /* 0x000fc800078ec0ff */
[----:B------:R0:W1:Y:S03]  /*16b0*/  LDC.U8 R17, c[0x3][R8] ;  /* 0x00c0000008117b82 */ /* 0x0000660000000000 */
.L_x_71:
[----:B------:R-:W-:Y:S05]  /*16c0*/  BSYNC.RECONVERGENT B0 ;  /* 0x0000000000007941 */ /* 0x000fea0003800200 */
.L_x_70:
[----:B------:R-:W2:Y:S01]  /*16d0*/  LDCU.64 UR10, c[0x0][0x398] ;  /* 0x00007300ff0a77ac */ /* 0x000ea20008000a00 */
[----:B-1----:R-:W-:Y:S01]  /*16e0*/  LOP3.LUT R19, R17, R26, RZ, 0x3c, !PT ;  /* 0x0000001a11137212 */ /* 0x002fe200078e3cff */
[----:B------:R-:W0:Y:S01]  /*16f0*/  LDCU.128 UR16, c[0x0][0x3a0] ;  /* 0x00007400ff1077ac */ /* 0x000e220008000c00 */
[C---:B--2---:R-:W-:Y:S02]  /*1700*/  IADD3 R14, P0, PT, R5.reuse, UR10, RZ ;  /* 0x0000000a050e7c10 */ /* 0x044fe4000ff1e0ff */
[----:B0-----:R-:W-:Y:S02]  /*1710*/  IADD3 R8, P1, PT, R5, UR16, RZ ;  /* 0x0000001005087c10 */ /* 0x001fe4000ff3e0ff */
[C---:B------:R-:W-:Y:S02]  /*1720*/  IADD3.X R15, PT, PT, R4.reuse, UR11, RZ, P0, !PT ;  /* 0x0000000b040f7c10 */ /* 0x040fe400087fe4ff */
[----:B------:R-:W-:Y:S02]  /*1730*/  IADD3.X R9, PT, PT, R4, UR17, RZ, P1, !PT ;  /* 0x0000001104097c10 */ /* 0x000fe40008ffe4ff */
[----:B------:R-:W-:Y:S01]  /*1740*/  IADD3 R5, P1, PT, R0, R5, RZ ;  /* 0x0000000500057210 */ /* 0x000fe20007f3e0ff */
[----:B------:R0:W-:Y:S03]  /*1750*/  STG.E.U8 desc[UR12][R14.64], R17 ;  /* 0x000000110e007986 */ /* 0x0001e6000c10110c */
[----:B------:R-:W-:Y:S01]  /*1760*/  ISETP.GE.U32.AND P0, PT, R5, UR18, PT ;  /* 0x0000001205007c0c */ /* 0x000fe2000bf06070 */
[----:B------:R0:W-:Y:S01]  /*1770*/  STG.E.U8 desc[UR12][R8.64], R19 ;  /* 0x0000001308007986 */ /* 0x0001e2000c10110c */
[----:B------:R-:W-:-:S05]  /*1780*/  IMAD.X R4, RZ, RZ, R4, P1 ;  /* 0x000000ffff047224 */ /* 0x000fca00008e0604 */
[----:B------:R-:W-:-:S13]  /*1790*/  ISETP.GE.U32.AND.EX P0, PT, R4, UR19, PT, P0 ;  /* 0x0000001304007c0c */ /* 0x000fda000bf06100 */
[----:B0-----:R-:W-:Y:S05]  /*17a0*/  @!P0 BRA `(.L_x_72) ;  /* 0xffffffe800bc8947 */ /* 0x001fea000383ffff */
[----:B------:R-:W-:Y:S05]  /*17b0*/  EXIT ;  /* 0x000000000000794d */ /* 0x000fea0003800000 */
.L_x_65:
[----:B------:R-:W0:Y:S01]  /*17c0*/  LDC.U8 R8, c[0x3][R13+0x200] ;  /* 0x00c080000d087b82 */ /* 0x000e220000000000 */
[----:B------:R-:W-:Y:S01]  /*17d0*/  ULOP3.LUT UR4, UR6, 0x1, URZ, 0xc0, !UPT ;  /* 0x0000000106047892 */ /* 0x000fe2000f8ec0ff */
[----:B------:R-:W1:Y:S01]  /*17e0*/  LDCU.64 UR10, c[0x0][0x3b8] ;  /* 0x00007700ff0a77ac */ /* 0x000e620008000a00 */
[----:B------:R-:W-:-:S05]  /*17f0*/  ULOP3.LUT UR6, UR6, 0x3, URZ, 0xc0, !UPT ;  /* 0x0000000306067892 */ /* 0x000fca000f8ec0ff */
[----:B------:R-:W0:Y:S01]  /*1800*/  LDC.U8 R11, c[0x3][R7+0x200] ;  /* 0x00c08000070b7b82 */ /* 0x000e220000000000 */
[----:B------:R-:W-:Y:S01]  /*1810*/  UISETP.NE.U32.AND UP0, UPT, UR4, 0x1, UPT ;  /* 0x000000010400788c */ /* 0x000fe2000bf05070 */
[----:B0-----:R-:W-:-:S04]  /*1820*/  IADD3 R8, PT, PT, R8, 0xff, -R11 ;  /* 0x000000ff08087810 */ /* 0x001fc80007ffe80b */
[----:B------:R-:W-:-:S05]  /*1830*/  LOP3.LUT R9, R8, 0xffff, RZ, 0xc0, !PT ;  /* 0x0000ffff08097812 */ /* 0x000fca00078ec0ff */
[----:B------:R-:W-:-:S05]  /*1840*/  IMAD R9, R9, 0x203, RZ ;  /* 0x0000020309097824 */ /* 0x000fca00078e02ff */
[----:B------:R-:W-:-:S04]  /*1850*/  SHF.R.U32.HI R9, RZ, 0x11, R9 ;  /* 0x00000011ff097819 */ /* 0x000fc80000011609 */
[----:B------:R-:W-:-:S05]  /*1860*/  PRMT R9, R9, 0x9910, RZ ;  /* 0x0000991009097816 */ /* 0x000fca00000000ff */
[----:B------:R-:W-:-:S04]  /*1870*/  IMAD R9, R9, 0xff, RZ ;  /* 0x000000ff09097824 */ /* 0x000fc800078e02ff */
[----:B------:R-:W-:-:S05]  /*1880*/  IMAD.MOV R9, RZ, RZ, -R9 ;  /* 0x000000ffff097224 */ /* 0x000fca00078e0a09 */
[----:B------:R-:W-:-:S05]  /*1890*/  PRMT R9, R9, 0x7710, RZ ;  /* 0x0000771009097816 */ /* 0x000fca00000000ff */
[----:B------:R-:W-:-:S05]  /*18a0*/  IMAD.IADD R8, R8, 0x1, R9 ;  /* 0x0000000108087824 */ /* 0x000fca00078e0209 */
[----:B------:R-:W-:Y:S02]  /*18b0*/  LOP3.LUT R7, R8, 0xffff, RZ, 0xc0, !PT ;  /* 0x0000ffff08077812 */ /* 0x000fe400078ec0ff */
[----:B------:R-:W-:-:S04]  /*18c0*/  LOP3.LUT R8, R11, 0xff, RZ, 0xc0, !PT ;  /* 0x000000ff0b087812 */ /* 0x000fc800078ec0ff */
[----:B------:R-:W0:Y:S02]  /*18d0*/  LDC.U8 R7, c[0x3][R7] ;  /* 0x00c0000007077b82 */ /* 0x000e240000000000 */
[----:B01----:R-:W-:-:S07]  /*18e0*/  LOP3.LUT R9, R7, 0xff, RZ, 0xc0, !PT ;  /* 0x000000ff07097812 */ /* 0x003fce00078ec0ff */
.L_x_79:
        /* <DEDUP_REMOVED lines=12> */
[----:B------:R-:W0:Y:S01]  /*19b0*/  LDC.64 R16, c[0x0][0x380] ;  /* 0x0000e000ff107b82 */ /* 0x000e220000000a00 */
[----:B------:R-:W1:Y:S07]  /*19c0*/  LDCU.64 UR4, c[0x0][0x3b8] ;  /* 0x00007700ff0477ac */ /* 0x000e6e0008000a00 */
[----:B------:R-:W2:Y:S01]  /*19d0*/  LDC.64 R14, c[0x0][0x380] ;  /* 0x0000e000ff0e7b82 */ /* 0x000ea20000000a00 */
[----:B0-----:R-:W3:Y:S04]  /*19e0*/  LDG.E.64.CONSTANT R16, desc[UR12][R16.64] ;  /* 0x0000000c10107981 */ /* 0x001ee8000c1e9b00 */
[----:B--2---:R-:W2:Y:S04]  /*19f0*/  LDG.E.64.CONSTANT R20, desc[UR12][R14.64+0x8] ;  /* 0x0000080c0e147981 */ /* 0x004ea8000c1e9b00 */
[----:B------:R-:W4:Y:S04]  /*1a00*/  LDG.E.64.CONSTANT R18, desc[UR12][R14.64+0x10] ;  /* 0x0000100c0e127981 */ /* 0x000f28000c1e9b00 */
[----:B------:R0:W4:Y:S01]  /*1a10*/  LDG.E.64.CONSTANT R12, desc[UR12][R14.64+0x18] ;  /* 0x0000180c0e0c7981 */ /* 0x000122000c1e9b00 */
[----:B------:R-:W-:Y:S01]  /*1a20*/  IMAD.MOV.U32 R25, RZ, RZ, 0x1 ;  /* 0x00000001ff197424 */ /* 0x000fe200078e00ff */
[----:B------:R-:W-:-:S02]  /*1a30*/  ISETP.GT.AND P1, PT, R6, RZ, PT ;  /* 0x000000ff0600720c */ /* 0x000fc40003f24270 */
[----:B------:R-:W-:Y:S02]  /*1a40*/  ISETP.GT.AND P0, PT, R2, RZ, PT ;  /* 0x000000ff0200720c */ /* 0x000fe40003f04270 */
[----:B------:R-:W-:Y:S02]  /*1a50*/  SEL R22, R25, 0x2, P1 ;  /* 0x0000000219167807 */ /* 0x000fe40000800000 */
[----:B------:R-:W-:Y:S02]  /*1a60*/  ISETP.GT.AND P2, PT, R6, 0x1, PT ;  /* 0x000000010600780c */ /* 0x000fe40003f44270 */
[----:B------:R-:W-:Y:S02]  /*1a70*/  SEL R22, R22, RZ, !P0 ;  /* 0x000000ff16167207 */ /* 0x000fe40004000000 */
[----:B------:R-:W-:Y:S02]  /*1a80*/  ISETP.GT.AND P1, PT, R2, 0x1, PT ;  /* 0x000000010200780c */ /* 0x000fe40003f24270 */
[----:B-1----:R-:W-:-:S02]  /*1a90*/  IADD3 R28, P0, PT, R22, UR4, RZ ;  /* 0x00000004161c7c10 */ /* 0x002fc4000ff1e0ff */
[----:B------:R-:W-:-:S03]  /*1aa0*/  SEL R22, R25, 0x2, P2 ;  /* 0x0000000219167807 */ /* 0x000fc60001000000 */
[----:B------:R-:W-:Y:S01]  /*1ab0*/  IMAD.X R29, RZ, RZ, UR5, P0 ;  /* 0x00000005ff1d7e24 */ /* 0x000fe200080e06ff */
[----:B------:R-:W-:Y:S02]  /*1ac0*/  ISETP.GT.AND P2, PT, R6, 0x2, PT ;  /* 0x000000020600780c */ /* 0x000fe40003f44270 */
[----:B0-----:R-:W-:Y:S02]  /*1ad0*/  SEL R14, R22, RZ, !P1 ;  /* 0x000000ff160e7207 */ /* 0x001fe40004800000 */
[----:B------:R-:W-:Y:S01]  /*1ae0*/  SEL R24, R25, 0x2, P2 ;  /* 0x0000000219187807 */ /* 0x000fe20001000000 */
[----:B------:R-:W4:Y:S01]  /*1af0*/  LDG.E.U8.CONSTANT R22, desc[UR12][R28.64] ;  /* 0x0000000c1c167981 */ /* 0x000f22000c1e9100 */
[----:B------:R-:W-:-:S05]  /*1b00*/  IADD3 R14, P1, PT, R14, UR4, RZ ;  /* 0x000000040e0e7c10 */ /* 0x000fca000ff3e0ff */
[----:B------:R-:W-:Y:S01]  /*1b10*/  IMAD.X R15, RZ, RZ, UR5, P1 ;  /* 0x00000005ff0f7e24 */ /* 0x000fe200088e06ff */
[----:B------:R-:W-:-:S04]  /*1b20*/  ISETP.GT.AND P2, PT, R2, 0x3, PT ;  /* 0x000000030200780c */ /* 0x000fc80003f44270 */
[----:B------:R0:W4:Y:S01]  /*1b30*/  LDG.E.U8.CONSTANT R26, desc[UR12][R14.64+0x1] ;  /* 0x0000010c0e1a7981 */ /* 0x000122000c1e9100 */
[----:B---3--:R-:W-:-:S05]  /*1b40*/  IADD3 R16, P0, PT, R16, R5, RZ ;  /* 0x0000000510107210 */ /* 0x008fca0007f1e0ff */
[----:B------:R-:W-:Y:S01]  /*1b50*/  IMAD.X R17, R17, 0x1, R4, P0 ;  /* 0x0000000111117824 */ /* 0x000fe200000e0604 */
[----:B------:R-:W-:-:S04]  /*1b60*/  ISETP.GT.AND P0, PT, R2, 0x2, PT ;  /* 0x000000020200780c */ /* 0x000fc80003f04270 */
[----:B------:R-:W-:Y:S01]  /*1b70*/  SEL R24, R24, RZ, !P0 ;  /* 0x000000ff18187207 */ /* 0x000fe20004000000 */
[----:B------:R-:W3:Y:S01]  /*1b80*/  LDG.E.U8.CONSTANT R16, desc[UR12][R16.64] ;  /* 0x0000000c10107981 */ /* 0x000ee2000c1e9100 */
[----:B------:R-:W-:-:S04]  /*1b90*/  ISETP.GT.AND P0, PT, R6, 0x3, PT ;  /* 0x000000030600780c */ /* 0x000fc80003f04270 */
[----:B------:R-:W-:Y:S02]  /*1ba0*/  SEL R27, R25, 0x2, P0 ;  /* 0x00000002191b7807 */ /* 0x000fe40000000000 */
[----:B--2---:R-:W-:Y:S02]  /*1bb0*/  IADD3 R20, P0, PT, R20, R5, RZ ;  /* 0x0000000514147210 */ /* 0x004fe40007f1e0ff */
[----:B------:R-:W-:-:S03]  /*1bc0*/  IADD3 R24, P1, PT, R24, UR4, RZ ;  /* 0x0000000418187c10 */ /* 0x000fc6000ff3e0ff */
[--C-:B------:R-:W-:Y:S01]  /*1bd0*/  IMAD.X R21, R21, 0x1, R4.reuse, P0 ;  /* 0x0000000115157824 */ /* 0x100fe200000e0604 */
[-C--:B----4-:R-:W-:Y:S01]  /*1be0*/  IADD3 R18, P0, PT, R18, R5.reuse, RZ ;  /* 0x0000000512127210 */ /* 0x090fe20007f1e0ff */
[----:B------:R-:W-:Y:S01]  /*1bf0*/  IMAD.X R25, RZ, RZ, UR5, P1 ;  /* 0x00000005ff197e24 */ /* 0x000fe200088e06ff */
[----:B------:R-:W-:Y:S02]  /*1c00*/  SEL R27, R27, RZ, !P2 ;  /* 0x000000ff1b1b7207 */ /* 0x000fe40005000000 */
[----:B------:R-:W2:Y:S01]  /*1c10*/  LDG.E.U8.CONSTANT R20, desc[UR12][R20.64] ;  /* 0x0000000c14147981 */ /* 0x000ea2000c1e9100 */
[----:B------:R-:W-:Y:S01]  /*1c20*/  IMAD.X R19, R19, 0x1, R4, P0 ;  /* 0x0000000113137824 */ /* 0x000fe200000e0604 */
[----:B0-----:R-:W-:Y:S02]  /*1c30*/  IADD3 R14, P1, PT, R27, UR4, RZ ;  /* 0x000000041b0e7c10 */ /* 0x001fe4000ff3e0ff */
[----:B------:R-:W4:Y:S01]  /*1c40*/  LDG.E.U8.CONSTANT R24, desc[UR12][R24.64+0x2] ;  /* 0x0000020c18187981 */ /* 0x000f22000c1e9100 */
[----:B------:R-:W-:-:S03]  /*1c50*/  IADD3 R12, P0, PT, R12, R5, RZ ;  /* 0x000000050c0c7210 */ /* 0x000fc60007f1e0ff */
[----:B------:R-:W4:Y:S01]  /*1c60*/  LDG.E.U8.CONSTANT R18, desc[UR12][R18.64] ;  /* 0x0000000c12127981 */ /* 0x000f22000c1e9100 */
[----:B------:R-:W-:Y:S02]  /*1c70*/  IMAD.X R15, RZ, RZ, UR5, P1 ;  /* 0x00000005ff0f7e24 */ /* 0x000fe400088e06ff */
[----:B------:R-:W-:-:S03]  /*1c80*/  IMAD.X R13, R13, 0x1, R4, P0 ;  /* 0x000000010d0d7824 */ /* 0x000fc600000e0604 */
[----:B------:R0:W4:Y:S04]  /*1c90*/  LDG.E.U8.CONSTANT R14, desc[UR12][R14.64+0x3] ;  /* 0x0000030c0e0e7981 */ /* 0x000128000c1e9100 */
[----:B------:R-:W4:Y:S01]  /*1ca0*/  LDG.E.U8.CONSTANT R17, desc[UR12][R12.64] ;  /* 0x0000000c0c117981 */ /* 0x000f22000c1e9100 */
[----:B------:R-:W-:Y:S02]  /*1cb0*/  ISETP.NE.AND P2, PT, R22, RZ, PT ;  /* 0x000000ff1600720c */ /* 0x000fe40003f45270 */
[----:B------:R-:W-:Y:S02]  /*1cc0*/  ISETP.NE.AND P1, PT, R26, RZ, PT ;  /* 0x000000ff1a00720c */ /* 0x000fe40003f25270 */
[----:B---3--:R-:W-:Y:S02]  /*1cd0*/  ISETP.EQ.OR P2, PT, R16, RZ, !P2 ;  /* 0x000000ff1000720c */ /* 0x008fe40005742670 */
[----:B--2---:R-:W-:-:S11]  /*1ce0*/  ISETP.EQ.OR P1, PT, R20, RZ, !P1 ;  /* 0x000000ff1400720c */ /* 0x004fd60004f22670 */
[----:B------:R-:W1:Y:S01]  /*1cf0*/  @!P2 LDC.U8 R21, c[0x3][R16+0x200] ;  /* 0x00c080001015ab82 */ /* 0x000e620000000000 */
[----:B----4-:R-:W-:-:S04]  /*1d00*/  ISETP.NE.AND P0, PT, R24, RZ, PT ;  /* 0x000000ff1800720c */ /* 0x010fc80003f05270 */
[----:B------:R-:W-:-:S03]  /*1d10*/  ISETP.EQ.OR P0, PT, R18, RZ, !P0 ;  /* 0x000000ff1200720c */ /* 0x000fc60004702670 */
[----:B0-----:R-:W0:Y:S01]  /*1d20*/  @!P1 LDC.U8 R15, c[0x3][R20+0x200] ;  /* 0x00c08000140f9b82 */ /* 0x001e220000000000 */
[----:B------:R-:W-:-:S04]  /*1d30*/  ISETP.NE.AND P3, PT, R14, RZ, PT ;  /* 0x000000ff0e00720c */ /* 0x000fc80003f65270 */
[----:B------:R-:W-:-:S05]  /*1d40*/  ISETP.EQ.OR P3, PT, R17, RZ, !P3 ;  /* 0x000000ff1100720c */ /* 0x000fca0005f62670 */
[----:B------:R-:W2:Y:S01]  /*1d50*/  @!P0 LDC.U8 R12, c[0x3][R18+0x200] ;  /* 0x00c08000120c8b82 */ /* 0x000ea20000000000 */
[----:B------:R-:W-:Y:S02]  /*1d60*/  @!P2 LOP3.LUT R22, R22, 0xff, RZ, 0xc0, !PT ;  /* 0x000000ff1616a812 */ /* 0x000fe400078ec0ff */
[----:B------:R-:W-:-:S05]  /*1d70*/  @!P1 LOP3.LUT R27, R26, 0xff, RZ, 0xc0, !PT ;  /* 0x000000ff1a1b9812 */ /* 0x000fca00078ec0ff */
[----:B------:R-:W1:Y:S01]  /*1d80*/  @!P2 LDC.U8 R22, c[0x3][R22+0x200] ;  /* 0x00c080001616ab82 */ /* 0x000e620000000000 */
[----:B------:R-:W-:Y:S02]  /*1d90*/  @!P3 LOP3.LUT R25, R17, 0xffff, RZ, 0xc0, !PT ;  /* 0x0000ffff1119b812 */ /* 0x000fe400078ec0ff */
[----:B------:R-:W-:-:S05]  /*1da0*/  @!P0 LOP3.LUT R28, R24, 0xff, RZ, 0xc0, !PT ;  /* 0x000000ff181c8812 */ /* 0x000fca00078ec0ff */
[----:B------:R-:W3:Y:S08]  /*1db0*/  @!P3 LDC.U8 R13, c[0x3][R25+0x200] ;  /* 0x00c08000190dbb82 */ /* 0x000ef00000000000 */
[----:B------:R-:W0:Y:S08]  /*1dc0*/  @!P1 LDC.U8 R26, c[0x3][R27+0x200] ;  /* 0x00c080001b1a9b82 */ /* 0x000e300000000000 */
[----:B------:R-:W2:Y:S01]  /*1dd0*/  @!P0 LDC.U8 R19, c[0x3][R28+0x200] ;  /* 0x00c080001c138b82 */ /* 0x000ea20000000000 */
[----:B-1----:R-:W-:Y:S01]  /*1de0*/  @!P2 IMAD.IADD R24, R22, 0x1, R21 ;  /* 0x000000011618a824 */ /* 0x002fe200078e0215 */
[----:B------:R-:W-:-:S06]  /*1df0*/  @!P3 LOP3.LUT R29, R14, 0xff, RZ, 0xc0, !PT ;  /* 0x000000ff0e1db812 */ /* 0x000fcc00078ec0ff */
[----:B------:R-:W1:Y:S08]  /*1e00*/  @!P2 LDC.U8 R21, c[0x3][R24] ;  /* 0x00c000001815ab82 */ /* 0x000e700000000000 */
[----:B------:R-:W3:Y:S01]  /*1e10*/  @!P3 LDC.U8 R14, c[0x3][R29+0x200] ;  /* 0x00c080001d0ebb82 */ /* 0x000ee20000000000 */
[----:B0-----:R-:W-:-:S07]  /*1e20*/  @!P1 IMAD.IADD R26, R26, 0x1, R15 ;  /* 0x000000011a1a9824 */ /* 0x001fce00078e020f */
[----:B------:R-:W0:Y:S01]  /*1e30*/  @!P1 LDC.U8 R15, c[0x3][R26] ;  /* 0x00c000001a0f9b82 */ /* 0x000e220000000000 */
[----:B--2---:R-:W-:-:S07]  /*1e40*/  @!P0 IMAD.IADD R22, R19, 0x1, R12 ;  /* 0x0000000113168824 */ /* 0x004fce00078e020c */
[----:B------:R-:W2:Y:S01]  /*1e50*/  @!P0 LDC.U8 R19, c[0x3][R22] ;  /* 0x00c0000016138b82 */ /* 0x000ea20000000000 */
[----:B---3--:R-:W-:-:S07]  /*1e60*/  @!P3 IMAD.IADD R14, R14, 0x1, R13 ;  /* 0x000000010e0eb824 */ /* 0x008fce00078e020d */
[----:B------:R-:W3:Y:S01]  /*1e70*/  @!P3 LDC.U8 R13, c[0x3][R14] ;  /* 0x00c000000e0dbb82 */ /* 0x000ee20000000000 */
[----:B-1---5:R-:W-:-:S04]  /*1e80*/  @!P2 LOP3.LUT R21, R21, R10, RZ, 0x3c, !PT ;  /* 0x0000000a1515a212 */ /* 0x022fc800078e3cff */
[----:B------:R-:W-:Y:S02]  /*1e90*/  @!P2 PRMT R10, R21, 0x7610, R10 ;  /* 0x00007610150aa816 */ /* 0x000fe4000000000a */
[----:B------:R-:W-:Y:S02]  /*1ea0*/  LOP3.LUT R23, R20, R16, R23, 0x96, !PT ;  /* 0x0000001014177212 */ /* 0x000fe400078e9617 */
[----:B0-----:R-:W-:-:S04]  /*1eb0*/  @!P1 LOP3.LUT R15, R15, R10, RZ, 0x3c, !PT ;  /* 0x0000000a0f0f9212 */ /* 0x001fc800078e3cff */
[----:B------:R-:W-:Y:S02]  /*1ec0*/  @!P1 PRMT R10, R15, 0x7610, R10 ;  /* 0x000076100f0a9816 */ /* 0x000fe4000000000a */
[----:B------:R-:W-:Y:S02]  /*1ed0*/  LOP3.LUT R20, R11, 0x7ffffffc, RZ, 0xc0, !PT ;  /* 0x7ffffffc0b147812 */ /* 0x000fe400078ec0ff */
[----:B--2---:R-:W-:-:S04]  /*1ee0*/  @!P0 LOP3.LUT R19, R19, R10, RZ, 0x3c, !PT ;  /* 0x0000000a13138212 */ /* 0x004fc800078e3cff */
[----:B------:R-:W-:Y:S02]  /*1ef0*/  @!P0 PRMT R10, R19, 0x7610, R10 ;  /* 0x00007610130a8816 */ /* 0x000fe4000000000a */
[----:B------:R-:W-:Y:S02]  /*1f00*/  ISETP.NE.AND P0, PT, R20, 0x4, PT ;  /* 0x000000041400780c */ /* 0x000fe40003f05270 */
[----:B------:R-:W-:-:S04]  /*1f10*/  LOP3.LUT R23, R18, R23, RZ, 0x3c, !PT ;  /* 0x0000001712177212 */ /* 0x000fc800078e3cff */
[----:B------:R-:W-:Y:S02]  /*1f20*/  PRMT R12, R23, 0x7610, R12 ;  /* 0x00007610170c7816 */ /* 0x000fe4000000000c */
[----:B---3--:R-:W-:Y:S02]  /*1f30*/  @!P3 LOP3.LUT R13, R13, R10, RZ, 0x3c, !PT ;  /* 0x0000000a0d0db212 */ /* 0x008fe400078e3cff */
[----:B------:R-:W-:Y:S02]  /*1f40*/  LOP3.LUT R23, R17, R12, RZ, 0x3c, !PT ;  /* 0x0000000c11177212 */ /* 0x000fe400078e3cff */
[----:B------:R-:W-:Y:S01]  /*1f50*/  @!P3 PRMT R10, R13, 0x7610, R10 ;  /* 0x000076100d0ab816 */ /* 0x000fe2000000000a */
[----:B------:R-:W-:Y:S06]  /*1f60*/  @!P0 BRA `(.L_x_73) ;  /* 0x0000000400808947 */ /* 0x000fec0003800000 */
[----:B------:R-:W0:Y:S01]  /*1f70*/  LDC.64 R14, c[0x0][0x380] ;  /* 0x0000e000ff0e7b82 */ /* 0x000e220000000a00 */
[----:B------:R-:W-:-:S07]  /*1f80*/  IMAD.MOV.U32 R21, RZ, RZ, 0x4 ;  /* 0x00000004ff157424 */ /* 0x000fce00078e00ff */
.L_x_74:
[----:B0-----:R-:W-:-:S05]  /*1f90*/  IMAD.WIDE.U32 R16, R21, 0x8, R14 ;  /* 0x0000000815107825 */ /* 0x001fca00078e000e */
[----:B------:R-:W2:Y:S04]  /*1fa0*/  LDG.E.64.CONSTANT R24, desc[UR12][R16.64] ;  /* 0x0000000c10187981 */ /* 0x000ea8000c1e9b00 */
[----:B------:R-:W3:Y:S04]  /*1fb0*/  LDG.E.64.CONSTANT R12, desc[UR12][R16.64+0x8] ;  /* 0x0000080c100c7981 */ /* 0x000ee8000c1e9b00 */
[----:B------:R-:W4:Y:S04]  /*1fc0*/  LDG.E.64.CONSTANT R18, desc[UR12][R16.64+0x10] ;  /* 0x0000100c10127981 */ /* 0x000f28000c1e9b00 */
[----:B------:R-:W5:Y:S01]  /*1fd0*/  LDG.E.64.CONSTANT R16, desc[UR12][R16.64+0x18] ;  /* 0x0000180c10107981 */ /* 0x000f62000c1e9b00 */
[----:B------:R-:W-:Y:S01]  /*1fe0*/  IMAD.MOV.U32 R26, RZ, RZ, 0x1 ;  /* 0x00000001ff1a7424 */ /* 0x000fe200078e00ff */
[----:B------:R-:W-:-:S02]  /*1ff0*/  ISETP.GE.AND P1, PT, R21, R6, PT ;  /* 0x000000061500720c */ /* 0x000fc40003f26270 */
[----:B------:R-:W-:Y:S02]  /*2000*/  ISETP.GE.AND P0, PT, R21, R2, PT ;  /* 0x000000021500720c */ /* 0x000fe40003f06270 */
[----:B------:R-:W-:-:S04]  /*2010*/  SEL R11, R26, 0x2, !P1 ;  /* 0x000000021a0b7807 */ /* 0x000fc80004800000 */
[----:B------:R-:W-:-:S05]  /*2020*/  SEL R22, R11, RZ, P0 ;  /* 0x000000ff0b167207 */ /* 0x000fca0000000000 */
[----:B------:R-:W-:-:S05]  /*2030*/  IMAD.IADD R22, R22, 0x1, R21 ;  /* 0x0000000116167824 */ /* 0x000fca00078e0215 */
[----:B------:R-:W-:Y:S01]  /*2040*/  IADD3 R28, P1, PT, R22, UR10, RZ ;  /* 0x0000000a161c7c10 */ /* 0x000fe2000ff3e0ff */
[----:B------:R-:W-:-:S04]  /*2050*/  VIADD R27, R21, 0x1 ;  /* 0x00000001151b7836 */ /* 0x000fc80000000000 */
[----:B------:R-:W-:Y:S01]  /*2060*/  IMAD.X R29, RZ, RZ, UR11, P1 ;  /* 0x0000000bff1d7e24 */ /* 0x000fe200088e06ff */
[----:B------:R-:W-:-:S04]  /*2070*/  ISETP.GE.AND P1, PT, R27, R6, PT ;  /* 0x000000061b00720c */ /* 0x000fc80003f26270 */
[----:B------:R0:W5:Y:S01]  /*2080*/  LDG.E.U8.CONSTANT R11, desc[UR12][R28.64] ;  /* 0x0000000c1c0b7981 */ /* 0x000162000c1e9100 */
[----:B------:R-:W-:Y:S02]  /*2090*/  SEL R22, R26, 0x2, !P1 ;  /* 0x000000021a167807 */ /* 0x000fe40004800000 */
[----:B--2---:R-:W-:-:S05]  /*20a0*/  IADD3 R24, P0, PT, R24, R5, RZ ;  /* 0x0000000518187210 */ /* 0x004fca0007f1e0ff */
[----:B------:R-:W-:Y:S01]  /*20b0*/  IMAD.X R25, R25, 0x1, R4, P0 ;  /* 0x0000000119197824 */ /* 0x000fe200000e0604 */
[----:B------:R-:W-:-:S05]  /*20c0*/  ISETP.GE.AND P0, PT, R27, R2, PT ;  /* 0x000000021b00720c */ /* 0x000fca0003f06270 */
[----:B------:R-:W2:Y:S01]  /*20d0*/  LDG.E.U8.CONSTANT R25, desc[UR12][R24.64] ;  /* 0x0000000c18197981 */ /* 0x000ea2000c1e9100 */
[----:B------:R-:W-:-:S04]  /*20e0*/  SEL R22, R22, RZ, P0 ;  /* 0x000000ff16167207 */ /* 0x000fc80000000000 */
[----:B0-----:R-:W-:-:S04]  /*20f0*/  IADD3 R28, P0, P1, R22, UR10, R21 ;  /* 0x0000000a161c7c10 */ /* 0x001fc8000f91e015 */
[----:B------:R-:W-:Y:S02]  /*2100*/  IADD3.X R29, PT, PT, RZ, UR11, RZ, P0, P1 ;  /* 0x0000000bff1d7c10 */ /* 0x000fe400087e24ff */
[----:B---3--:R-:W-:-:S03]  /*2110*/  IADD3 R12, P0, PT, R12, R5, RZ ;  /* 0x000000050c0c7210 */ /* 0x008fc60007f1e0ff */
[----:B------:R-:W3:Y:S02]  /*2120*/  LDG.E.U8.CONSTANT R22, desc[UR12][R28.64+0x1] ;  /* 0x0000010c1c167981 */ /* 0x000ee4000c1e9100 */
[----:B------:R-:W-:-:S05]  /*2130*/  IMAD.X R13, R13, 0x1, R4, P0 ;  /* 0x000000010d0d7824 */ /* 0x000fca00000e0604 */
[----:B------:R0:W3:Y:S01]  /*2140*/  LDG.E.U8.CONSTANT R24, desc[UR12][R12.64] ;  /* 0x0000000c0c187981 */ /* 0x0000e2000c1e9100 */
[----:B------:R-:W-:-:S05]  /*2150*/  VIADD R27, R21, 0x2 ;  /* 0x00000002151b7836 */ /* 0x000fca0000000000 */
[C---:B------:R-:W-:Y:S02]  /*2160*/  ISETP.GE.AND P1, PT, R27.reuse, R6, PT ;  /* 0x000000061b00720c */ /* 0x040fe40003f26270 */
[----:B------:R-:W-:Y:S02]  /*2170*/  ISETP.GE.AND P0, PT, R27, R2, PT ;  /* 0x000000021b00720c */ /* 0x000fe40003f06270 */
[----:B------:R-:W-:-:S04]  /*2180*/  SEL R27, R26, 0x2, !P1 ;  /* 0x000000021a1b7807 */ /* 0x000fc80004800000 */
[----:B------:R-:W-:Y:S02]  /*2190*/  SEL R27, R27, RZ, P0 ;  /* 0x000000ff1b1b7207 */ /* 0x000fe40000000000 */
[-C--:B----4-:R-:W-:Y:S02]  /*21a0*/  IADD3 R18, P0, PT, R18, R5.reuse, RZ ;  /* 0x0000000512127210 */ /* 0x090fe40007f1e0ff */
[----:B0-----:R-:W-:Y:S01]  /*21b0*/  IADD3 R12, P1, P2, R27, UR10, R21 ;  /* 0x0000000a1b0c7c10 */ /* 0x001fe2000fa3e015 */
[----:B------:R-:W-:Y:S02]  /*21c0*/  VIADD R27, R21, 0x3 ;  /* 0x00000003151b7836 */ /* 0x000fe40000000000 */
[----:B------:R-:W-:Y:S01]  /*21d0*/  IMAD.X R19, R19, 0x1, R4, P0 ;  /* 0x0000000113137824 */ /* 0x000fe200000e0604 */
[----:B-----5:R-:W-:Y:S02]  /*21e0*/  IADD3 R16, P0, PT, R16, R5, RZ ;  /* 0x0000000510107210 */ /* 0x020fe40007f1e0ff */
[----:B------:R-:W-:-:S02]  /*21f0*/  IADD3.X R13, PT, PT, RZ, UR11, RZ, P1, P2 ;  /* 0x0000000bff0d7c10 */ /* 0x000fc40008fe44ff */
[----:B------:R-:W-:Y:S01]  /*2200*/  ISETP.GE.AND P1, PT, R27, R6, PT ;  /* 0x000000061b00720c */ /* 0x000fe20003f26270 */
[----:B------:R-:W-:Y:S01]  /*2210*/  IMAD.X R17, R17, 0x1, R4, P0 ;  /* 0x0000000111117824 */ /* 0x000fe200000e0604 */
[----:B------:R-:W-:Y:S01]  /*2220*/  ISETP.GE.AND P0, PT, R27, R2, PT ;  /* 0x000000021b00720c */ /* 0x000fe20003f06270 */
[----:B------:R0:W4:Y:S01]  /*2230*/  LDG.E.U8.CONSTANT R28, desc[UR12][R12.64+0x2] ;  /* 0x0000020c0c1c7981 */ /* 0x000122000c1e9100 */
[----:B------:R-:W-:-:S03]  /*2240*/  SEL R26, R26, 0x2, !P1 ;  /* 0x000000021a1a7807 */ /* 0x000fc60004800000 */
[----:B------:R-:W5:Y:S01]  /*2250*/  LDG.E.U8.CONSTANT R18, desc[UR12][R18.64] ;  /* 0x0000000c12127981 */ /* 0x000f62000c1e9100 */
[----:B------:R-:W-:-:S03]  /*2260*/  SEL R26, R26, RZ, P0 ;  /* 0x000000ff1a1a7207 */ /* 0x000fc60000000000 */
[----:B------:R-:W5:Y:S01]  /*2270*/  LDG.E.U8.CONSTANT R17, desc[UR12][R16.64] ;  /* 0x0000000c10117981 */ /* 0x000f62000c1e9100 */
[----:B------:R-:W-:-:S04]  /*2280*/  IADD3 R26, P0, P1, R26, UR10, R21 ;  /* 0x0000000a1a1a7c10 */ /* 0x000fc8000f91e015 */
[----:B------:R-:W-:-:S05]  /*2290*/  IADD3.X R27, PT, PT, RZ, UR11, RZ, P0, P1 ;  /* 0x0000000bff1b7c10 */ /* 0x000fca00087e24ff */
[----:B------:R1:W5:Y:S01]  /*22a0*/  LDG.E.U8.CONSTANT R26, desc[UR12][R26.64+0x3] ;  /* 0x0000030c1a1a7981 */ /* 0x000362000c1e9100 */
[----:B------:R-:W-:Y:S01]  /*22b0*/  ISETP.NE.AND P2, PT, R11, RZ, PT ;  /* 0x000000ff0b00720c */ /* 0x000fe20003f45270 */
[----:B------:R-:W-:-:S03]  /*22c0*/  VIADD R21, R21, 0x4 ;  /* 0x0000000415157836 */ /* 0x000fc60000000000 */
[----:B--2---:R-:W-:-:S13]  /*22d0*/  ISETP.EQ.OR P2, PT, R25, RZ, !P2 ;  /* 0x000000ff1900720c */ /* 0x004fda0005742670 */
[----:B0-----:R-:W0:Y:S01]  /*22e0*/  @!P2 LDC.U8 R13, c[0x3][R25+0x200] ;  /* 0x00c08000190dab82 */ /* 0x001e220000000000 */
[----:B---3--:R-:W-:-:S04]  /*22f0*/  ISETP.NE.AND P1, PT, R22, RZ, PT ;  /* 0x000000ff1600720c */ /* 0x008fc80003f25270 */
[----:B------:R-:W-:Y:S02]  /*2300*/  ISETP.EQ.OR P1, PT, R24, RZ, !P1 ;  /* 0x000000ff1800720c */ /* 0x000fe40004f22670 */
[----:B------:R-:W-:-:S04]  /*2310*/  @!P2 LOP3.LUT R11, R11, 0xff, RZ, 0xc0, !PT ;  /* 0x000000ff0b0ba812 */ /* 0x000fc800078ec0ff */
[----:B------:R-:W0:Y:S08]  /*2320*/  @!P2 LDC.U8 R12, c[0x3][R11+0x200] ;  /* 0x00c080000b0cab82 */ /* 0x000e300000000000 */
[----:B-1----:R-:W1:Y:S01]  /*2330*/  @!P1 LDC.U8 R27, c[0x3][R24+0x200] ;  /* 0x00c08000181b9b82 */ /* 0x002e620000000000 */
[----:B------:R-:W-:Y:S02]  /*2340*/  @!P1 LOP3.LUT R22, R22, 0xff, RZ, 0xc0, !PT ;  /* 0x000000ff16169812 */ /* 0x000fe400078ec0ff */
[----:B----4-:R-:W-:Y:S01]  /*2350*/  ISETP.NE.AND P0, PT, R28, RZ, PT ;  /* 0x000000ff1c00720c */ /* 0x010fe20003f05270 */
[----:B0-----:R-:W-:-:S04]  /*2360*/  @!P2 IMAD.IADD R13, R13, 0x1, R12 ;  /* 0x000000010d0da824 */ /* 0x001fc800078e020c */
[----:B------:R-:W1:Y:S01]  /*2370*/  @!P1 LDC.U8 R12, c[0x3][R22+0x200] ;  /* 0x00c08000160c9b82 */ /* 0x000e620000000000 */
[----:B-----5:R-:W-:Y:S02]  /*2380*/  ISETP.EQ.OR P0, PT, R18, RZ, !P0 ;  /* 0x000000ff1200720c */ /* 0x020fe40004702670 */
[----:B------:R-:W-:-:S04]  /*2390*/  ISETP.NE.AND P3, PT, R26, RZ, PT ;  /* 0x000000ff1a00720c */ /* 0x000fc80003f65270 */
[----:B------:R-:W-:Y:S01]  /*23a0*/  ISETP.EQ.OR P3, PT, R17, RZ, !P3 ;  /* 0x000000ff1100720c */ /* 0x000fe20005f62670 */
[----:B-1----:R-:W-:-:S06]  /*23b0*/  @!P1 IMAD.IADD R27, R27, 0x1, R12 ;  /* 0x000000011b1b9824 */ /* 0x002fcc00078e020c */
[----:B------:R-:W0:Y:S06]  /*23c0*/  @!P0 LDC.U8 R12, c[0x3][R18+0x200] ;  /* 0x00c08000120c8b82 */ /* 0x000e2c0000000000 */
[----:B------:R-:W-:Y:S02]  /*23d0*/  @!P3 LOP3.LUT R29, R17, 0xffff, RZ, 0xc0, !PT ;  /* 0x0000ffff111db812 */ /* 0x000fe400078ec0ff */
[----:B------:R-:W-:Y:S02]  /*23e0*/  @!P0 LOP3.LUT R28, R28, 0xff, RZ, 0xc0, !PT ;  /* 0x000000ff1c1c8812 */ /* 0x000fe400078ec0ff */
[----:B------:R-:W1:Y:S08]  /*23f0*/  @!P3 LDC.U8 R11, c[0x3][R29+0x200] ;  /* 0x00c080001d0bbb82 */ /* 0x000e700000000000 */
[----:B------:R-:W0:Y:S01]  /*2400*/  @!P0 LDC.U8 R19, c[0x3][R28+0x200] ;  /* 0x00c080001c138b82 */ /* 0x000e220000000000 */
[----:B------:R-:W-:-:S07]  /*2410*/  @!P3 LOP3.LUT R26, R26, 0xff, RZ, 0xc0, !PT ;  /* 0x000000ff1a1ab812 */ /* 0x000fce00078ec0ff */
[----:B------:R-:W2:Y:S08]  /*2420*/  @!P2 LDC.U8 R13, c[0x3][R13] ;  /* 0x00c000000d0dab82 */ /* 0x000eb00000000000 */
[----:B------:R-:W1:Y:S08]  /*2430*/  @!P3 LDC.U8 R16, c[0x3][R26+0x200] ;  /* 0x00c080001a10bb82 */ /* 0x000e700000000000 */
[----:B------:R-:W3:Y:S01]  /*2440*/  @!P1 LDC.U8 R27, c[0x3][R27] ;  /* 0x00c000001b1b9b82 */ /* 0x000ee20000000000 */
[----:B0-----:R-:W-:-:S07]  /*2450*/  @!P0 IMAD.IADD R22, R12, 0x1, R19 ;  /* 0x000000010c168824 */ /* 0x001fce00078e0213 */
[----:B------:R-:W0:Y:S01]  /*2460*/  @!P0 LDC.U8 R19, c[0x3][R22] ;  /* 0x00c0000016138b82 */ /* 0x000e220000000000 */
[----:B-1----:R-:W-:-:S07]  /*2470*/  @!P3 IMAD.IADD R16, R11, 0x1, R16 ;  /* 0x000000010b10b824 */ /* 0x002fce00078e0210 */
[----:B------:R-:W1:Y:S01]  /*2480*/  @!P3 LDC.U8 R11, c[0x3][R16] ;  /* 0x00c00000100bbb82 */ /* 0x000e620000000000 */
[----:B--2---:R-:W-:-:S04]  /*2490*/  @!P2 LOP3.LUT R12, R13, R10, RZ, 0x3c, !PT ;  /* 0x0000000a0d0ca212 */ /* 0x004fc800078e3cff */
[----:B------:R-:W-:-:S04]  /*24a0*/  @!P2 PRMT R10, R12, 0x7610, R10 ;  /* 0x000076100c0aa816 */ /* 0x000fc8000000000a */
[----:B---3--:R-:W-:-:S04]  /*24b0*/  @!P1 LOP3.LUT R12, R27, R10, RZ, 0x3c, !PT ;  /* 0x0000000a1b0c9212 */ /* 0x008fc800078e3cff */
[----:B------:R-:W-:-:S04]  /*24c0*/  @!P1 PRMT R10, R12, 0x7610, R10 ;  /* 0x000076100c0a9816 */ /* 0x000fc8000000000a */
[----:B0-----:R-:W-:-:S04]  /*24d0*/  @!P0 LOP3.LUT R19, R19, R10, RZ, 0x3c, !PT ;  /* 0x0000000a13138212 */ /* 0x001fc800078e3cff */
[----:B------:R-:W-:Y:S02]  /*24e0*/  @!P0 PRMT R10, R19, 0x7610, R10 ;  /* 0x00007610130a8816 */ /* 0x000fe4000000000a */
[----:B------:R-:W-:Y:S02]  /*24f0*/  ISETP.NE.AND P0, PT, R21, R20, PT ;  /* 0x000000141500720c */ /* 0x000fe40003f05270 */
[----:B------:R-:W-:-:S04]  /*2500*/  LOP3.LUT R23, R24, R25, R23, 0x96, !PT ;  /* 0x0000001918177212 */ /* 0x000fc800078e9617 */
[----:B------:R-:W-:Y:S02]  /*2510*/  LOP3.LUT R23, R18, R23, RZ, 0x3c, !PT ;  /* 0x0000001712177212 */ /* 0x000fe400078e3cff */
[----:B-1----:R-:W-:Y:S02]  /*2520*/  @!P3 LOP3.LUT R11, R11, R10, RZ, 0x3c, !PT ;  /* 0x0000000a0b0bb212 */ /* 0x002fe400078e3cff */
[----:B------:R-:W-:Y:S02]  /*2530*/  PRMT R12, R23, 0x7610, R12 ;  /* 0x00007610170c7816 */ /* 0x000fe4000000000c */
[----:B------:R-:W-:Y:S02]  /*2540*/  @!P3 PRMT R10, R11, 0x7610, R10 ;  /* 0x000076100b0ab816 */ /* 0x000fe4000000000a */
[----:B------:R-:W-:Y:S01]  /*2550*/  LOP3.LUT R23, R17, R12, RZ, 0x3c, !PT ;  /* 0x0000000c11177212 */ /* 0x000fe200078e3cff */
[----:B------:R-:W-:Y:S06]  /*2560*/  @P0 BRA `(.L_x_74) ;  /* 0xfffffff800880947 */ /* 0x000fec000383ffff */
.L_x_73:
        /* <DEDUP_REMOVED lines=15> */
[----:B------:R-:W-:Y:S02]  /*2660*/  ISETP.GE.AND P1, PT, R15, R6, PT ;  /* 0x000000060f00720c */ /* 0x000fe40003f26270 */
[----:B------:R-:W-:Y:S02]  /*2670*/  SEL R11, R11, RZ, P0 ;  /* 0x000000ff0b0b7207 */ /* 0x000fe40000000000 */
[----:B------:R-:W-:Y:S02]  /*2680*/  ISETP.GE.AND P0, PT, R15, R2, PT ;  /* 0x000000020f00720c */ /* 0x000fe40003f06270 */
[----:B------:R-:W-:Y:S01]  /*2690*/  SEL R14, R14, 0x2, !P1 ;  /* 0x000000020e0e7807 */ /* 0x000fe20004800000 */
[----:B------:R-:W-:-:S03]  /*26a0*/  IMAD.IADD R11, R20, 0x1, R11 ;  /* 0x00000001140b7824 */ /* 0x000fc600078e020b */
[----:B0-----:R-:W-:Y:S02]  /*26b0*/  SEL R13, R14, RZ, P0 ;  /* 0x000000ff0e0d7207 */ /* 0x001fe40000000000 */
        /* <DEDUP_REMOVED lines=8> */
[----:B---3--:R-:W-:-:S04]  /*2740*/  IADD3 R16, P0, PT, R16, R5, RZ ;  /* 0x0000000510107210 */ /* 0x008fc80007f1e0ff */
[----:B------:R-:W2:Y:S01]  /*2750*/  LDG.E.U8.CONSTANT R18, desc[UR12][R18.64] ;  /* 0x0000000c12127981 */ /* 0x000ea2000c1e9100 */
[----:B------:R-:W-:-:S06]  /*2760*/  IMAD.X R17, R17, 0x1, R4, P0 ;  /* 0x0000000111117824 */ /* 0x000fcc00000e0604 */
[----:B------:R-:W3:Y:S01]  /*2770*/  LDG.E.U8.CONSTANT R17, desc[UR12][R16.64] ;  /* 0x0000000c10117981 */ /* 0x000ee2000c1e9100 */
[----:B----4-:R-:W-:Y:S02]  /*2780*/  ISETP.NE.AND P0, PT, R14, RZ, PT ;  /* 0x000000ff0e00720c */ /* 0x010fe40003f05270 */
[----:B-----5:R-:W-:Y:S01]  /*2790*/  ISETP.NE.AND P1, PT, R13, RZ, PT ;  /* 0x000000ff0d00720c */ /* 0x020fe20003f25270 */
[----:B------:R-:W-:Y:S01]  /*27a0*/  VIADD R20, R20, 0x2 ;  /* 0x0000000214147836 */ /* 0x000fe20000000000 */
[----:B--2---:R-:W-:Y:S02]  /*27b0*/  ISETP.EQ.OR P0, PT, R18, RZ, !P0 ;  /* 0x000000ff1200720c */ /* 0x004fe40004702670 */
        /* <DEDUP_REMOVED lines=18> */
[----:B------:R-:W-:Y:S02]  /*28e0*/  @!P1 PRMT R10, R13, 0x7610, R10 ;  /* 0x000076100d0a9816 */ /* 0x000fe4000000000a */
[----:B------:R-:W-:-:S07]  /*28f0*/  PRMT R14, R11, 0x7610, R14 ;  /* 0x000076100b0e7816 */ /* 0x000fce000000000e */
.L_x_76:
        /* <DEDUP_REMOVED lines=15> */
[----:B------:R-:W-:-:S06]  /*29f0*/  IMAD.X R17, R13, 0x1, R4, P0 ;  /* 0x000000010d117824 */ /* 0x000fcc00000e0604 */
[----:B------:R-:W2:Y:S01]  /*2a00*/  LDG.E.U8.CONSTANT R17, desc[UR12][R16.64] ;  /* 0x0000000c10117981 */ /* 0x000ea2000c1e9100 */
[----:B---3--:R-:W-:Y:S02]  /*2a10*/  ISETP.NE.AND P0, PT, R18, RZ, PT ;  /* 0x000000ff1200720c */ /* 0x008fe40003f05270 */
[----:B------:R-:W-:Y:S02]  /*2a20*/  PRMT R12, R14, 0x7610, R12 ;  /* 0x000076100e0c7816 */ /* 0x000fe4000000000c */
[----:B--2---:R-:W-:-:S13]  /*2a30*/  ISETP.EQ.OR P0, PT, R17, RZ, !P0 ;  /* 0x000000ff1100720c */ /* 0x004fda0004702670 */
[----:B------:R-:W-:-:S06]  /*2a40*/  @!P0 LOP3.LUT R20, R17, 0xffff, RZ, 0xc0, !PT ;  /* 0x0000ffff11148812 */ /* 0x000fcc00078ec0ff */
        /* <DEDUP_REMOVED lines=9> */
.L_x_75:
[----:B------:R-:W-:Y:S01]  /*2ae0*/  LOP3.LUT R11, R12, 0xff, RZ, 0xc0, !PT ;  /* 0x000000ff0c0b7812 */ /* 0x000fe200078ec0ff */
[----:B------:R-:W-:Y:S01]  /*2af0*/  BSSY.RECONVERGENT B0, `(.L_x_77) ;  /* 0x000001c000007945 */ /* 0x000fe20003800200 */
[----:B------:R-:W-:Y:S02]  /*2b00*/  LOP3.LUT R14, R17, 0xff, RZ, 0xc0, !PT ;  /* 0x000000ff110e7812 */ /* 0x000fe400078ec0ff */
[----:B------:R-:W-:Y:S02]  /*2b10*/  PRMT R13, RZ, 0x7610, R13 ;  /* 0x00007610ff0d7816 */ /* 0x000fe4000000000d */
[----:B------:R-:W-:-:S04]  /*2b20*/  ISETP.NE.AND P0, PT, R14, R11, PT ;  /* 0x0000000b0e00720c */ /* 0x000fc80003f05270 */
[----:B------:R-:W-:-:S13]  /*2b30*/  ISETP.NE.AND P0, PT, R3, RZ, P0 ;  /* 0x000000ff0300720c */ /* 0x000fda0000705270 */
[----:B-----5:R-:W-:-:S04]  /*2b40*/  @P0 LOP3.LUT R15, R23, 0xff, RZ, 0xc0, !PT ;  /* 0x000000ff170f0812 */ /* 0x020fc800078ec0ff */
[----:B------:R-:W0:Y:S02]  /*2b50*/  @P0 LDC.U8 R11, c[0x3][R15+0x200] ;  /* 0x00c080000f0b0b82 */ /* 0x000e240000000000 */
[----:B0-----:R-:W-:-:S06]  /*2b60*/  @P0 IMAD.IADD R14, R11, 0x1, R8 ;  /* 0x000000010b0e0824 */ /* 0x001fcc00078e0208 */
[----:B------:R-:W0:Y:S02]  /*2b70*/  @P0 LDC.U8 R11, c[0x3][R14] ;  /* 0x00c000000e0b0b82 */ /* 0x000e240000000000 */
[----:B0-----:R-:W-:-:S04]  /*2b80*/  @P0 LOP3.LUT R11, R11, R10, RZ, 0x3c, !PT ;  /* 0x0000000a0b0b0212 */ /* 0x001fc800078e3cff */
[----:B------:R-:W-:-:S04]  /*2b90*/  @P0 PRMT R10, R11, 0x7610, R10 ;  /* 0x000076100b0a0816 */ /* 0x000fc8000000000a */
[----:B------:R-:W-:-:S04]  /*2ba0*/  LOP3.LUT P0, RZ, R10, 0xff, RZ, 0xc0, !PT ;  /* 0x000000ff0aff7812 */ /* 0x000fc8000780c0ff */
[----:B------:R-:W-:-:S13]  /*2bb0*/  ISETP.EQ.OR P0, PT, R7, RZ, !P0 ;  /* 0x000000ff0700720c */ /* 0x000fda0004702670 */
[----:B------:R-:W-:Y:S05]  /*2bc0*/  @P0 BRA `(.L_x_78) ;  /* 0x0000000000380947 */ /* 0x000fea0003800000 */
[----:B------:R-:W-:Y:S01]  /*2bd0*/  LOP3.LUT R14, R10, 0xff, RZ, 0xc0, !PT ;  /* 0x000000ff0a0e7812 */ /* 0x000fe200078ec0ff */
[----:B------:R-:W0:Y:S08]  /*2be0*/  LDC.U8 R11, c[0x3][R9+0x300] ;  /* 0x00c0c000090b7b82 */ /* 0x000e300000000000 */
[----:B------:R-:W1:Y:S08]  /*2bf0*/  LDC.U8 R10, c[0x3][R14+0x200] ;  /* 0x00c080000e0a7b82 */ /* 0x000e700000000000 */
[----:B0-----:R-:W1:Y:S02]  /*2c00*/  LDC.U8 R11, c[0x3][R11+0x200] ;  /* 0x00c080000b0b7b82 */ /* 0x001e640000000000 */
[----:B-1----:R-:W-:-:S04]  /*2c10*/  IMAD.IADD R10, R10, 0x1, R11 ;  /* 0x000000010a0a7824 */ /* 0x002fc800078e020b */
        /* <DEDUP_REMOVED lines=9> */
.L_x_78:
[----:B------:R-:W-:Y:S05]  /*2cb0*/  BSYNC.RECONVERGENT B0 ;  /* 0x0000000000007941 */ /* 0x000fea0003800200 */
.L_x_77:
[----:B------:R-:W0:Y:S01]  /*2cc0*/  LDCU.64 UR4, c[0x0][0x398] ;  /* 0x00007300ff0477ac */ /* 0x000e220008000a00 */
[----:B-1----:R-:W-:Y:S01]  /*2cd0*/  LOP3.LUT R23, R13, R23, RZ, 0x3c, !PT ;  /* 0x000000170d177212 */ /* 0x002fe200078e3cff */
[----:B------:R-:W1:Y:S01]  /*2ce0*/  LDCU.128 UR16, c[0x0][0x3a0] ;  /* 0x00007400ff1077ac */ /* 0x000e620008000c00 */
[C---:B0-----:R-:W-:Y:S02]  /*2cf0*/  IADD3 R10, P0, PT, R5.reuse, UR4, RZ ;  /* 0x00000004050a7c10 */ /* 0x041fe4000ff1e0ff */
[----:B-1----:R-:W-:Y:S02]  /*2d00*/  IADD3 R14, P1, PT, R5, UR16, RZ ;  /* 0x00000010050e7c10 */ /* 0x002fe4000ff3e0ff */
        /* <DEDUP_REMOVED lines=10> */
.L_x_64:
[----:B------:R-:W-:-:S13]  /*2db0*/  ISETP.NE.AND P0, PT, R10, R3, PT ;  /* 0x000000030a00720c */ /* 0x000fda0003f05270 */
[----:B------:R-:W-:Y:S05]  /*2dc0*/  @P0 BRA `(.L_x_80) ;  /* 0x0000000000d40947 */ /* 0x000fea0003800000 */
[----:B------:R-:W0:Y:S01]  /*2dd0*/  LDCU.U8 UR4, c[0x3][0x301] ;  /* 0x00c06020ff0477ac */ /* 0x000e220008000000 */
[----:B------:R-:W-:Y:S01]  /*2de0*/  BSSY.RECONVERGENT B0, `(.L_x_81) ;  /* 0x0000032000007945 */ /* 0x000fe20003800200 */
[----:B------:R-:W1:Y:S01]  /*2df0*/  LDCU.64 UR6, c[0x0][0x388] ;  /* 0x00007100ff0677ac */ /* 0x000e620008000a00 */
[----:B------:R-:W2:Y:S01]  /*2e00*/  LDCU.64 UR8, c[0x0][0x390] ;  /* 0x00007200ff0877ac */ /* 0x000ea20008000a00 */
[----:B------:R-:W3:Y:S01]  /*2e10*/  LDCU.64 UR10, c[0x0][0x398] ;  /* 0x00007300ff0a77ac */ /* 0x000ee20008000a00 */
[----:B------:R-:W4:Y:S01]  /*2e20*/  LDCU.128 UR16, c[0x0][0x3a0] ;  /* 0x00007400ff1077ac */ /* 0x000f220008000c00 */
[----:B0-----:R-:W0:Y:S02]  /*2e30*/  LDCU.U8 UR4, c[0x3][UR4+0x200] ;  /* 0x00c04000040477ac */ /* 0x001e240008000000 */
.L_x_84:
[----:B-1----:R-:W-:-:S04]  /*2e40*/  IADD3 R8, P0, PT, R5, UR6, RZ ;  /* 0x0000000605087c10 */ /* 0x002fc8000ff1e0ff */
[----:B------:R-:W-:-:S05]  /*2e50*/  IADD3.X R9, PT, PT, R4, UR7, RZ, P0, !PT ;  /* 0x0000000704097c10 */ /* 0x000fca00087fe4ff */
[----:B------:R3:W5:Y:S01]  /*2e60*/  LDG.E.U8.CONSTANT R2, desc[UR12][R8.64] ;  /* 0x0000000c08027981 */ /* 0x000762000c1e9100 */
[----:B--2---:R-:W-:-:S04]  /*2e70*/  IADD3 R10, P0, PT, R5, UR8, RZ ;  /* 0x00000008050a7c10 */ /* 0x004fc8000ff1e0ff */
[----:B------:R-:W-:-:S05]  /*2e80*/  IADD3.X R11, PT, PT, R4, UR9, RZ, P0, !PT ;  /* 0x00000009040b7c10 */ /* 0x000fca00087fe4ff */
[----:B------:R4:W2:Y:S01]  /*2e90*/  LDG.E.U8.CONSTANT R6, desc[UR12][R10.64] ;  /* 0x0000000c0a067981 */ /* 0x0008a2000c1e9100 */
[C---:B---3--:R-:W-:Y:S01]  /*2ea0*/  IADD3 R8, P1, PT, R5.reuse, UR10, RZ ;  /* 0x0000000a05087c10 */ /* 0x048fe2000ff3e0ff */
[----:B------:R-:W-:Y:S03]  /*2eb0*/  BSSY.RECONVERGENT B1, `(.L_x_82) ;  /* 0x000001c000017945 */ /* 0x000fe60003800200 */
[----:B------:R-:W-:Y:S02]  /*2ec0*/  IADD3.X R9, PT, PT, R4, UR11, RZ, P1, !PT ;  /* 0x0000000b04097c10 */ /* 0x000fe40008ffe4ff */
[----:B----4-:R-:W-:-:S04]  /*2ed0*/  IADD3 R10, P2, PT, R5, UR16, RZ ;  /* 0x00000010050a7c10 */ /* 0x010fc8000ff5e0ff */
[----:B------:R-:W-:Y:S02]  /*2ee0*/  IADD3.X R11, PT, PT, R4, UR17, RZ, P2, !PT ;  /* 0x00000011040b7c10 */ /* 0x000fe400097fe4ff */
[----:B-----5:R-:W-:-:S04]  /*2ef0*/  ISETP.NE.AND P0, PT, R2, RZ, PT ;  /* 0x000000ff0200720c */ /* 0x020fc80003f05270 */
[----:B------:R-:W-:-:S13]  /*2f00*/  ISETP.EQ.OR P0, PT, R3, RZ, !P0 ;  /* 0x000000ff0300720c */ /* 0x000fda0004702670 */
[----:B------:R-:W-:Y:S01]  /*2f10*/  @!P0 LOP3.LUT R14, R2, 0xff, RZ, 0xc0, !PT ;  /* 0x000000ff020e8812 */ /* 0x000fe200078ec0ff */
[----:B------:R-:W1:Y:S08]  /*2f20*/  @!P0 LDC.U8 R13, c[0x3][R7+0x200] ;  /* 0x00c08000070d8b82 */ /* 0x000e700000000000 */
[----:B------:R-:W1:Y:S02]  /*2f30*/  @!P0 LDC.U8 R12, c[0x3][R14+0x200] ;  /* 0x00c080000e0c8b82 */ /* 0x000e640000000000 */
[----:B-1----:R-:W-:-:S06]  /*2f40*/  @!P0 IMAD.IADD R12, R13, 0x1, R12 ;  /* 0x000000010d0c8824 */ /* 0x002fcc00078e020c */
[----:B------:R-:W2:Y:S02]  /*2f50*/  @!P0 LDC.U8 R13, c[0x3][R12] ;  /* 0x00c000000c0d8b82 */ /* 0x000ea40000000000 */
[----:B--2---:R-:W-:-:S04]  /*2f60*/  @!P0 LOP3.LUT R13, R13, R6, RZ, 0x3c, !PT ;  /* 0x000000060d0d8212 */ /* 0x004fc800078e3cff */
[----:B------:R-:W-:Y:S02]  /*2f70*/  @!P0 PRMT R6, R13, 0x7610, R6 ;  /* 0x000076100d068816 */ /* 0x000fe40000000006 */
[----:B------:R-:W-:Y:S02]  /*2f80*/  PRMT R13, RZ, 0x7610, R13 ;  /* 0x00007610ff0d7816 */ /* 0x000fe4000000000d */
[----:B------:R-:W-:-:S13]  /*2f90*/  LOP3.LUT P0, RZ, R6, 0xff, RZ, 0xc0, !PT ;  /* 0x000000ff06ff7812 */ /* 0x000fda000780c0ff */
[----:B------:R-:W-:Y:S05]  /*2fa0*/  @!P0 BRA `(.L_x_83) ;  /* 0x0000000000308947 */ /* 0x000fea0003800000 */
[----:B------:R-:W-:-:S04]  /*2fb0*/  LOP3.LUT R14, R6, 0xff, RZ, 0xc0, !PT ;  /* 0x000000ff060e7812 */ /* 0x000fc800078ec0ff */
[----:B------:R-:W0:Y:S02]  /*2fc0*/  LDC.U8 R6, c[0x3][R14+0x200] ;  /* 0x00c080000e067b82 */ /* 0x000e240000000000 */
[----:B0-----:R-:W-:-:S04]  /*2fd0*/  VIADD R6, R6, UR4 ;  /* 0x0000000406067c36 */ /* 0x001fc80008000000 */
        /* <DEDUP_REMOVED lines=8> */
[----:B------:R1:W2:Y:S03]  /*3060*/  LDC.U8 R13, c[0x3][R6] ;  /* 0x00c00000060d7b82 */ /* 0x0002a60000000000 */
.L_x_83:
[----:B0-----:R-:W-:Y:S05]  /*3070*/  BSYNC.RECONVERGENT B1 ;  /* 0x0000000000017941 */ /* 0x001fea0003800200 */
.L_x_82:
[----:B--2---:R-:W-:Y:S01]  /*3080*/  LOP3.LUT R15, R13, R2, RZ, 0x3c, !PT ;  /* 0x000000020d0f7212 */ /* 0x004fe200078e3cff */
[----:B------:R0:W-:Y:S01]  /*3090*/  STG.E.U8 desc[UR12][R8.64], R13 ;  /* 0x0000000d08007986 */ /* 0x0001e2000c10110c */
[----:B------:R-:W-:-:S03]  /*30a0*/  IADD3 R5, P0, PT, R0, R5, RZ ;  /* 0x0000000500057210 */ /* 0x000fc60007f1e0ff */
[----:B------:R0:W-:Y:S02]  /*30b0*/  STG.E.U8 desc[UR12][R10.64], R15 ;  /* 0x0000000f0a007986 */ /* 0x0001e4000c10110c */
[----:B------:R-:W-:Y:S01]  /*30c0*/  IMAD.X R4, RZ, RZ, R4, P0 ;  /* 0x000000ffff047224 */ /* 0x000fe200000e0604 */
[----:B------:R-:W-:-:S04]  /*30d0*/  ISETP.GE.U32.AND P0, PT, R5, UR18, PT ;  /* 0x0000001205007c0c */ /* 0x000fc8000bf06070 */
[----:B------:R-:W-:-:S13]  /*30e0*/  ISETP.GE.U32.AND.EX P0, PT, R4, UR19, PT, P0 ;  /* 0x0000001304007c0c */ /* 0x000fda000bf06100 */
[----:B0-----:R-:W-:Y:S05]  /*30f0*/  @!P0 BRA `(.L_x_84) ;  /* 0xfffffffc00508947 */ /* 0x001fea000383ffff */
[----:B------:R-:W-:Y:S05]  /*3100*/  BSYNC.RECONVERGENT B0 ;  /* 0x0000000000007941 */ /* 0x000fea0003800200 */
.L_x_81:
[----:B------:R-:W-:Y:S05]  /*3110*/  EXIT ;  /* 0x000000000000794d */ /* 0x000fea0003800000 */
.L_x_80:
[----:B------:R-:W0:Y:S01]  /*3120*/  LDC.U8 R2, c[0x3][R13+0x200] ;  /* 0x00c080000d027b82 */ /* 0x000e220000000000 */
[----:B------:R-:W-:Y:S01]  /*3130*/  BSSY.RECONVERGENT B0, `(.L_x_85) ;  /* 0x0000041000007945 */ /* 0x000fe20003800200 */
[----:B------:R-:W1:Y:S01]  /*3140*/  LDCU.64 UR4, c[0x0][0x388] ;  /* 0x00007100ff0477ac */ /* 0x000e620008000a00 */
[----:B------:R-:W2:Y:S05]  /*3150*/  LDCU.64 UR6, c[0x0][0x390] ;  /* 0x00007200ff0677ac */ /* 0x000eaa0008000a00 */
[----:B------:R-:W0:Y:S01]  /*3160*/  LDC.U8 R7, c[0x3][R7+0x200] ;  /* 0x00c0800007077b82 */ /* 0x000e220000000000 */
[----:B------:R-:W3:Y:S01]  /*3170*/  LDCU.64 UR8, c[0x0][0x398] ;  /* 0x00007300ff0877ac */ /* 0x000ee20008000a00 */
[----:B------:R-:W4:Y:S01]  /*3180*/  LDCU.128 UR16, c[0x0][0x3a0] ;  /* 0x00007400ff1077ac */ /* 0x000f220008000c00 */
[----:B0-----:R-:W-:-:S02]  /*3190*/  IADD3 R2, PT, PT, -R7, 0xff, R2 ;  /* 0x000000ff07027810 */ /* 0x001fc40007ffe102 */
[----:B------:R-:W-:Y:S02]  /*31a0*/  LOP3.LUT R10, R7, 0xff, RZ, 0xc0, !PT ;  /* 0x000000ff070a7812 */ /* 0x000fe400078ec0ff */
        /* <DEDUP_REMOVED lines=8> */
[----:B------:R-:W-:-:S06]  /*3230*/  LOP3.LUT R2, R2, 0xffff, RZ, 0xc0, !PT ;  /* 0x0000ffff02027812 */ /* 0x000fcc00078ec0ff */
[----:B-1234-:R-:W0:Y:S02]  /*3240*/  LDC.U8 R2, c[0x3][R2] ;  /* 0x00c0000002027b82 */ /* 0x01ee240000000000 */
.L_x_88:
[----:B-1----:R-:W-:-:S04]  /*3250*/  IADD3 R6, P0, PT, R5, UR4, RZ ;  /* 0x0000000405067c10 */ /* 0x002fc8000ff1e0ff */
[----:B------:R-:W-:-:S05]  /*3260*/  IADD3.X R7, PT, PT, R4, UR5, RZ, P0, !PT ;  /* 0x0000000504077c10 */ /* 0x000fca00087fe4ff */
[----:B------:R1:W2:Y:S01]  /*3270*/  LDG.E.U8.CONSTANT R11, desc[UR12][R6.64] ;  /* 0x0000000c060b7981 */ /* 0x0002a2000c1e9100 */
[----:B------:R-:W-:-:S04]  /*3280*/  IADD3 R8, P0, PT, R5, UR6, RZ ;  /* 0x0000000605087c10 */ /* 0x000fc8000ff1e0ff */
[----:B------:R-:W-:-:S05]  /*3290*/  IADD3.X R9, PT, PT, R4, UR7, RZ, P0, !PT ;  /* 0x0000000704097c10 */ /* 0x000fca00087fe4ff */
[----:B0-----:R3:W4:Y:S01]  /*32a0*/  LDG.E.U8.CONSTANT R12, desc[UR12][R8.64] ;  /* 0x0000000c080c7981 */ /* 0x001722000c1e9100 */
[C---:B-1----:R-:W-:Y:S01]  /*32b0*/  IADD3 R6, P1, PT, R5.reuse, UR8, RZ ;  /* 0x0000000805067c10 */ /* 0x042fe2000ff3e0ff */
[----:B------:R-:W-:Y:S03]  /*32c0*/  BSSY.RECONVERGENT B1, `(.L_x_86) ;  /* 0x000001f000017945 */ /* 0x000fe60003800200 */
[----:B------:R-:W-:Y:S02]  /*32d0*/  IADD3.X R7, PT, PT, R4, UR9, RZ, P1, !PT ;  /* 0x0000000904077c10 */ /* 0x000fe40008ffe4ff */
[----:B---3--:R-:W-:-:S04]  /*32e0*/  IADD3 R8, P2, PT, R5, UR16, RZ ;  /* 0x0000001005087c10 */ /* 0x008fc8000ff5e0ff */
[----:B------:R-:W-:Y:S02]  /*32f0*/  IADD3.X R9, PT, PT, R4, UR17, RZ, P2, !PT ;  /* 0x0000001104097c10 */ /* 0x000fe400097fe4ff */
[----:B--2---:R-:W-:-:S04]  /*3300*/  ISETP.NE.AND P0, PT, R11, RZ, PT ;  /* 0x000000ff0b00720c */ /* 0x004fc80003f05270 */
[----:B------:R-:W-:-:S13]  /*3310*/  ISETP.EQ.OR P0, PT, R3, RZ, !P0 ;  /* 0x000000ff0300720c */ /* 0x000fda0004702670 */
[----:B------:R-:W-:-:S04]  /*3320*/  @!P0 LOP3.LUT R15, R11, 0xff, RZ, 0xc0, !PT ;  /* 0x000000ff0b0f8812 */ /* 0x000fc800078ec0ff */
[----:B------:R-:W1:Y:S02]  /*3330*/  @!P0 LDC.U8 R13, c[0x3][R15+0x200] ;  /* 0x00c080000f0d8b82 */ /* 0x000e640000000000 */
[----:B-1----:R-:W-:-:S06]  /*3340*/  @!P0 IMAD.IADD R14, R13, 0x1, R10 ;  /* 0x000000010d0e8824 */ /* 0x002fcc00078e020a */
[----:B------:R-:W4:Y:S02]  /*3350*/  @!P0 LDC.U8 R13, c[0x3][R14] ;  /* 0x00c000000e0d8b82 */ /* 0x000f240000000000 */
[----:B----4-:R-:W-:-:S04]  /*3360*/  @!P0 LOP3.LUT R13, R13, R12, RZ, 0x3c, !PT ;  /* 0x0000000c0d0d8212 */ /* 0x010fc800078e3cff */
[----:B------:R-:W-:Y:S02]  /*3370*/  @!P0 PRMT R12, R13, 0x7610, R12 ;  /* 0x000076100d0c8816 */ /* 0x000fe4000000000c */
[----:B------:R-:W-:Y:S02]  /*3380*/  PRMT R13, RZ, 0x7610, R13 ;  /* 0x00007610ff0d7816 */ /* 0x000fe4000000000d */
[----:B------:R-:W-:-:S04]  /*3390*/  LOP3.LUT P0, RZ, R12, 0xff, RZ, 0xc0, !PT ;  /* 0x000000ff0cff7812 */ /* 0x000fc8000780c0ff */
[----:B0-----:R-:W-:-:S13]  /*33a0*/  ISETP.EQ.OR P0, PT, R2, RZ, !P0 ;  /* 0x000000ff0200720c */ /* 0x001fda0004702670 */
[----:B------:R-:W-:Y:S05]  /*33b0*/  @P0 BRA `(.L_x_87) ;  /* 0x00000000003c0947 */ /* 0x000fea0003800000 */
[----:B------:R-:W-:Y:S02]  /*33c0*/  LOP3.LUT R17, R12, 0xff, RZ, 0xc0, !PT ;  /* 0x000000ff0c117812 */ /* 0x000fe400078ec0ff */
[----:B------:R-:W-:Y:S02]  /*33d0*/  LOP3.LUT R16, R2, 0xff, RZ, 0xc0, !PT ;  /* 0x000000ff02107812 */ /* 0x000fe400078ec0ff */
[----:B------:R-:W0:Y:S08]  /*33e0*/  LDC.U8 R12, c[0x3][R17+0x200] ;  /* 0x00c08000110c7b82 */ /* 0x000e300000000000 */
[----:B------:R-:W1:Y:S08]  /*33f0*/  LDC.U8 R13, c[0x3][R16+0x300] ;  /* 0x00c0c000100d7b82 */ /* 0x000e700000000000 */
[----:B-1----:R-:W0:Y:S02]  /*3400*/  LDC.U8 R13, c[0x3][R13+0x200] ;  /* 0x00c080000d0d7b82 */ /* 0x002e240000000000 */
[----:B0-----:R-:W-:-:S04]  /*3410*/  IMAD.IADD R12, R12, 0x1, R13 ;  /* 0x000000010c0c7824 */ /* 0x001fc800078e020d */
        /* <DEDUP_REMOVED lines=9> */
.L_x_87:
[----:B------:R-:W-:Y:S05]  /*34b0*/  BSYNC.RECONVERGENT B1 ;  /* 0x0000000000017941 */ /* 0x000fea0003800200 */
.L_x_86:
[----:B-1----:R-:W-:Y:S01]  /*34c0*/  LOP3.LUT R11, R13, R11, RZ, 0x3c, !PT ;  /* 0x0000000b0d0b7212 */ /* 0x002fe200078e3cff */
[----:B------:R1:W-:Y:S01]  /*34d0*/  STG.E.U8 desc[UR12][R6.64], R13 ;  /* 0x0000000d06007986 */ /* 0x0003e2000c10110c */
[----:B------:R-:W-:-:S03]  /*34e0*/  IADD3 R5, P0, PT, R0, R5, RZ ;  /* 0x0000000500057210 */ /* 0x000fc60007f1e0ff */
[----:B------:R1:W-:Y:S02]  /*34f0*/  STG.E.U8 desc[UR12][R8.64], R11 ;  /* 0x0000000b08007986 */ /* 0x0003e4000c10110c */
[----:B------:R-:W-:Y:S01]  /*3500*/  IMAD.X R4, RZ, RZ, R4, P0 ;  /* 0x000000ffff047224 */ /* 0x000fe200000e0604 */
[----:B------:R-:W-:-:S04]  /*3510*/  ISETP.GE.U32.AND P0, PT, R5, UR18, PT ;  /* 0x0000001205007c0c */ /* 0x000fc8000bf06070 */
[----:B------:R-:W-:-:S13]  /*3520*/  ISETP.GE.U32.AND.EX P0, PT, R4, UR19, PT, P0 ;  /* 0x0000001304007c0c */ /* 0x000fda000bf06100 */
[----:B------:R-:W-:Y:S05]  /*3530*/  @!P0 BRA `(.L_x_88) ;  /* 0xfffffffc00448947 */ /* 0x000fea000383ffff */
[----:B------:R-:W-:Y:S05]  /*3540*/  BSYNC.RECONVERGENT B0 ;  /* 0x0000000000007941 */ /* 0x000fea0003800200 */
.L_x_85:
[----:B------:R-:W-:Y:S05]  /*3550*/  EXIT ;  /* 0x000000000000794d */ /* 0x000fea0003800000 */
.L_x_89:
        /* <DEDUP_REMOVED lines=10> */
.L_x_120:


//--------------------- .text._Z33raid6_reconstruct_single_p_kernelPPKhS0_Phmi --------------------------
	.section	.text._Z33raid6_reconstruct_single_p_kernelPPKhS0_Phmi,"ax",@progbits
	.align	128
        .global         _Z33raid6_reconstruct_single_p_kernelPPKhS0_Phmi
        .type           _Z33raid6_reconstruct_single_p_kernelPPKhS0_Phmi,@function
        .size           _Z33raid6_reconstruct_single_p_kernelPPKhS0_Phmi,(.L_x_116 - _Z33raid6_reconstruct_single_p_kernelPPKhS0_Phmi)
        .other          _Z33raid6_reconstruct_single_p_kernelPPKhS0_Phmi,@"STO_CUDA_ENTRY STV_DEFAULT"
_Z33raid6_reconstruct_single_p_kernelPPKhS0_Phmi:
.text._Z33raid6_reconstruct_single_p_kernelPPKhS0_Phmi:
[----:B------:R-:W-:Y:S01]  /*0000*/  LDC R1, c[0x0][0x37c] ;  /* 0x0000df00ff017b82 */ /* 0x000fe20000000800 */
[----:B------:R-:W0:Y:S07]  /*0010*/  S2R R20, SR_TID.X ;  /* 0x0000000000147919 */ /* 0x000e2e0000002100 */
[----:B------:R-:W0:Y:S08]  /*0020*/  S2UR UR4, SR_CTAID.X ;  /* 0x00000000000479c3 */ /* 0x000e300000002500 */
[----:B------:R-:W0:Y:S01]  /*0030*/  LDC R21, c[0x0][0x360] ;  /* 0x0000d800ff157b82 */ /* 0x000e220000000800 */
[----:B------:R-:W1:Y:S07]  /*0040*/  LDCU UR5, c[0x0][0x370] ;  /* 0x00006e00ff0577ac */ /* 0x000e6e0008000800 */
[----:B------:R-:W2:Y:S01]  /*0050*/  LDC.64 R2, c[0x0][0x398] ;  /* 0x0000e600ff027b82 */ /* 0x000ea20000000a00 */
[----:B0-----:R-:W-:-:S02]  /*0060*/  IMAD R20, R21, UR4, R20 ;  /* 0x0000000415147c24 */ /* 0x001fc4000f8e0214 */
[----:B-1----:R-:W-:Y:S01]  /*0070*/  IMAD R21, R21, UR5, RZ ;  /* 0x0000000515157c24 */ /* 0x002fe2000f8e02ff */
[--C-:B--2---:R-:W-:Y:S02]  /*0080*/  SHF.R.U64 R0, R2, 0x4, R3.reuse ;  /* 0x0000000402007819 */ /* 0x104fe40000001203 */
[----:B------:R-:W-:Y:S02]  /*0090*/  SHF.R.U32.HI R2, RZ, 0x4, R3 ;  /* 0x00000004ff027819 */ /* 0x000fe40000011603 */
[----:B------:R-:W-:-:S04]  /*00a0*/  ISETP.GT.U32.AND P0, PT, R0, R20, PT ;  /* 0x000000140000720c */ /* 0x000fc80003f04070 */
[----:B------:R-:W-:-:S13]  /*00b0*/  ISETP.GT.U32.AND.EX P0, PT, R2, RZ, PT, P0 ;  /* 0x000000ff0200720c */ /* 0x000fda0003f04100 */
[----:B------:R-:W-:Y:S05]  /*00c0*/  @!P0 EXIT ;  /* 0x000000000000894d */ /* 0x000fea0003800000 */
[----:B------:R-:W0:Y:S01]  /*00d0*/  LDC R18, c[0x0][0x3a0] ;  /* 0x0000e800ff127b82 */ /* 0x000e220000000800 */
[----:B------:R-:W1:Y:S01]  /*00e0*/  LDCU.64 UR6, c[0x0][0x358] ;  /* 0x00006b00ff0677ac */ /* 0x000e620008000a00 */
[----:B------:R-:W-:Y:S01]  /*00f0*/  IMAD.MOV.U32 R3, RZ, RZ, RZ ;  /* 0x000000ffff037224 */ /* 0x000fe200078e00ff */
[----:B0-----:R-:W-:-:S13]  /*0100*/  ISETP.GE.AND P0, PT, R18, 0x1, PT ;  /* 0x000000011200780c */ /* 0x001fda0003f06270 */
[----:B-1----:R-:W-:Y:S05]  /*0110*/  @!P0 BRA `(.L_x_90) ;  /* 0x0000000400708947 */ /* 0x002fea0003800000 */
[----:B------:R-:W0:Y:S01]  /*0120*/  LDCU.64 UR4, c[0x0][0x380] ;  /* 0x00007000ff0477ac */ /* 0x000e220008000a00 */
[C---:B------:R-:W-:Y:S02]  /*0130*/  LOP3.LUT R17, R18.reuse, 0x7ffffffc, RZ, 0xc0, !PT ;  /* 0x7ffffffc12117812 */ /* 0x040fe400078ec0ff */
[----:B------:R-:W-:-:S03]  /*0140*/  LOP3.LUT R18, R18, 0x3, RZ, 0xc0, !PT ;  /* 0x0000000312127812 */ /* 0x000fc600078ec0ff */
[----:B------:R-:W-:Y:S01]  /*0150*/  IMAD.MOV R16, RZ, RZ, -R17 ;  /* 0x000000ffff107224 */ /* 0x000fe200078e0a11 */
[----:B0-----:R-:W-:-:S04]  /*0160*/  UIADD3 UR4, UP0, UPT, UR4, 0x10, URZ ;  /* 0x0000001004047890 */ /* 0x001fc8000ff1e0ff */
[----:B------:R-:W-:-:S12]  /*0170*/  UIADD3.X UR5, UPT, UPT, URZ, UR5, URZ, UP0, !UPT ;  /* 0x00000005ff057290 */ /* 0x000fd800087fe4ff */
.L_x_94:
[----:B------:R-:W0:Y:S01]  /*0180*/  LDCU.64 UR8, c[0x0][0x388] ;  /* 0x00007100ff0877ac */ /* 0x000e220008000a00 */
[C---:B------:R-:W-:Y:S01]  /*0190*/  IMAD.SHL.U32 R19, R20.reuse, 0x10, RZ ;  /* 0x0000001014137824 */ /* 0x040fe200078e00ff */
[----:B------:R-:W-:-:S04]  /*01a0*/  SHF.L.U64.HI R22, R20, 0x4, R3 ;  /* 0x0000000414167819 */ /* 0x000fc80000010203 */
[----:B0-----:R-:W-:Y:S01]  /*01b0*/  IADD3 R4, P0, PT, R19, UR8, RZ ;  /* 0x0000000813047c10 */ /* 0x001fe2000ff1e0ff */
[----:B------:R-:W0:Y:S03]  /*01c0*/  LDCU UR8, c[0x0][0x3a0] ;  /* 0x00007400ff0877ac */ /* 0x000e260008000800 */
[----:B------:R-:W-:-:S06]  /*01d0*/  IADD3.X R5, PT, PT, R22, UR9, RZ, P0, !PT ;  /* 0x0000000916057c10 */ /* 0x000fcc00087fe4ff */
[----:B------:R-:W5:Y:S01]  /*01e0*/  LDG.E.128.CONSTANT R4, desc[UR6][R4.64] ;  /* 0x0000000604047981 */ /* 0x000f62000c1e9d00 */
[----:B------:R-:W-:Y:S01]  /*01f0*/  IMAD.MOV.U32 R9, RZ, RZ, RZ ;  /* 0x000000ffff097224 */ /* 0x000fe200078e00ff */
[----:B0-----:R-:W-:-:S09]  /*0200*/  UISETP.GE.U32.AND UP0, UPT, UR8, 0x4, UPT ;  /* 0x000000040800788c */ /* 0x001fd2000bf06070 */
[----:B------:R-:W-:Y:S05]  /*0210*/  BRA.U !UP0, `(.L_x_91) ;  /* 0x0000000108847547 */ /* 0x000fea000b800000 */
[----:B------:R-:W-:Y:S02]  /*0220*/  IMAD.U32 R24, RZ, RZ, UR4 ;  /* 0x00000004ff187e24 */ /* 0x000fe4000f8e00ff */
[----:B------:R-:W-:Y:S02]  /*0230*/  IMAD.U32 R25, RZ, RZ, UR5 ;  /* 0x00000005ff197e24 */ /* 0x000fe4000f8e00ff */
[----:B------:R-:W-:-:S07]  /*0240*/  IMAD.MOV.U32 R23, RZ, RZ, R16 ;  /* 0x000000ffff177224 */ /* 0x000fce00078e0010 */
.L_x_92:
[----:B------:R-:W2:Y:S04]  /*0250*/  LDG.E.64.CONSTANT R8, desc[UR6][R24.64+-0x10] ;  /* 0xfffff00618087981 */ /* 0x000ea8000c1e9b00 */
[----:B------:R-:W3:Y:S04]  /*0260*/  LDG.E.64.CONSTANT R10, desc[UR6][R24.64+-0x8] ;  /* 0xfffff806180a7981 */ /* 0x000ee8000c1e9b00 */
[----:B------:R-:W4:Y:S04]  /*0270*/  LDG.E.64.CONSTANT R28, desc[UR6][R24.64] ;  /* 0x00000006181c7981 */ /* 0x000f28000c1e9b00 */
[----:B------:R-:W4:Y:S01]  /*0280*/  LDG.E.64.CONSTANT R26, desc[UR6][R24.64+0x8] ;  /* 0x00000806181a7981 */ /* 0x000f22000c1e9b00 */
[----:B--2---:R-:W-:-:S02]  /*0290*/  IADD3 R8, P0, PT, R8, R19, RZ ;  /* 0x0000001308087210 */ /* 0x004fc40007f1e0ff */
[----:B---3--:R-:W-:-:S03]  /*02a0*/  IADD3 R12, P1, PT, R10, R19, RZ ;  /* 0x000000130a0c7210 */ /* 0x008fc60007f3e0ff */
[--C-:B------:R-:W-:Y:S02]  /*02b0*/  IMAD.X R9, R9, 0x1, R22.reuse, P0 ;  /* 0x0000000109097824 */ /* 0x100fe400000e0616 */
[----:B------:R-:W-:-:S04]  /*02c0*/  IMAD.X R13, R11, 0x1, R22, P1 ;  /* 0x000000010b0d7824 */ /* 0x000fc800008e0616 */
[----:B------:R-:W2:Y:S04]  /*02d0*/  LDG.E.128.CONSTANT R8, desc[UR6][R8.64] ;  /* 0x0000000608087981 */ /* 0x000ea8000c1e9d00 */
[----:B------:R-:W2:Y:S01]  /*02e0*/  LDG.E.128.CONSTANT R12, desc[UR6][R12.64] ;  /* 0x000000060c0c7981 */ /* 0x000ea2000c1e9d00 */
[----:B------:R-:W-:Y:S01]  /*02f0*/  VIADD R23, R23, 0x4 ;  /* 0x0000000417177836 */ /* 0x000fe20000000000 */
[----:B--2--5:R-:W-:Y:S02]  /*0300*/  LOP3.LUT R12, R12, R8, R4, 0x96, !PT ;  /* 0x000000080c0c7212 */ /* 0x024fe400078e9604 */
[----:B----4-:R-:W-:Y:S02]  /*0310*/  IADD3 R4, P0, PT, R28, R19, RZ ;  /* 0x000000131c047210 */ /* 0x010fe40007f1e0ff */
[----:B------:R-:W-:-:S03]  /*0320*/  LOP3.LUT R13, R13, R9, R5, 0x96, !PT ;  /* 0x000000090d0d7212 */ /* 0x000fc600078e9605 */
[----:B------:R-:W-:Y:S01]  /*0330*/  IMAD.X R5, R29, 0x1, R22, P0 ;  /* 0x000000011d057824 */ /* 0x000fe200000e0616 */
[----:B------:R-:W-:-:S05]  /*0340*/  IADD3 R8, P0, PT, R26, R19, RZ ;  /* 0x000000131a087210 */ /* 0x000fca0007f1e0ff */
[----:B------:R-:W-:Y:S01]  /*0350*/  IMAD.X R9, R27, 0x1, R22, P0 ;  /* 0x000000011b097824 */ /* 0x000fe200000e0616 */
[----:B------:R-:W-:Y:S02]  /*0360*/  LOP3.LUT R14, R14, R10, R6, 0x96, !PT ;  /* 0x0000000a0e0e7212 */ /* 0x000fe400078e9606 */
[----:B------:R-:W-:Y:S02]  /*0370*/  LOP3.LUT R15, R15, R11, R7, 0x96, !PT ;  /* 0x0000000b0f0f7212 */ /* 0x000fe400078e9607 */
[----:B------:R-:W2:Y:S04]  /*0380*/  LDG.E.128.CONSTANT R4, desc[UR6][R4.64] ;  /* 0x0000000604047981 */ /* 0x000ea8000c1e9d00 */
[----:B------:R-:W2:Y:S01]  /*0390*/  LDG.E.128.CONSTANT R8, desc[UR6][R8.64] ;  /* 0x0000000608087981 */ /* 0x000ea2000c1e9d00 */
[----:B------:R-:W-:-:S02]  /*03a0*/  ISETP.NE.AND P0, PT, R23, RZ, PT ;  /* 0x000000ff1700720c */ /* 0x000fc40003f05270 */
[----:B------:R-:W-:-:S05]  /*03b0*/  IADD3 R24, P1, PT, R24, 0x20, RZ ;  /* 0x0000002018187810 */ /* 0x000fca0007f3e0ff */
[----:B------:R-:W-:Y:S01]  /*03c0*/  IMAD.X R25, RZ, RZ, R25, P1 ;  /* 0x000000ffff197224 */ /* 0x000fe200008e0619 */
[----:B--2---:R-:W-:Y:S02]  /*03d0*/  LOP3.LUT R4, R8, R4, R12, 0x96, !PT ;  /* 0x0000000408047212 */ /* 0x004fe400078e960c */
[----:B------:R-:W-:Y:S02]  /*03e0*/  LOP3.LUT R5, R9, R5, R13, 0x96, !PT ;  /* 0x0000000509057212 */ /* 0x000fe400078e960d */
[----:B------:R-:W-:Y:S02]  /*03f0*/  LOP3.LUT R6, R10, R6, R14, 0x96, !PT ;  /* 0x000000060a067212 */ /* 0x000fe400078e960e */
[----:B------:R-:W-:Y:S01]  /*0400*/  LOP3.LUT R7, R11, R7, R15, 0x96, !PT ;  /* 0x000000070b077212 */ /* 0x000fe200078e960f */
[----:B------:R-:W-:Y:S06]  /*0410*/  @P0 BRA `(.L_x_92) ;  /* 0xfffffffc008c0947 */ /* 0x000fec000383ffff */
[----:B------:R-:W-:-:S07]  /*0420*/  IMAD.MOV.U32 R9, RZ, RZ, R17 ;  /* 0x000000ffff097224 */ /* 0x000fce00078e0011 */
.L_x_91:
[----:B------:R-:W-:-:S13]  /*0430*/  ISETP.NE.AND P0, PT, R18, RZ, PT ;  /* 0x000000ff1200720c */ /* 0x000fda0003f05270 */
[----:B------:R-:W-:Y:S05]  /*0440*/  @!P0 BRA `(.L_x_93) ;  /* 0x00000000007c8947 */ /* 0x000fea0003800000 */
[----:B------:R-:W0:Y:S02]  /*0450*/  LDC.64 R22, c[0x0][0x380] ;  /* 0x0000e000ff167b82 */ /* 0x000e240000000a00 */
[----:B0-----:R-:W-:-:S05]  /*0460*/  IMAD.WIDE.U32 R22, R9, 0x8, R22 ;  /* 0x0000000809167825 */ /* 0x001fca00078e0016 */
[----:B------:R-:W2:Y:S01]  /*0470*/  LDG.E.64.CONSTANT R8, desc[UR6][R22.64] ;  /* 0x0000000616087981 */ /* 0x000ea2000c1e9b00 */
[C---:B------:R-:W-:Y:S01]  /*0480*/  IMAD.SHL.U32 R15, R20.reuse, 0x10, RZ ;  /* 0x00000010140f7824 */ /* 0x040fe200078e00ff */
[----:B------:R-:W-:-:S04]  /*0490*/  SHF.L.U64.HI R13, R20, 0x4, R3 ;  /* 0x00000004140d7819 */ /* 0x000fc80000010203 */
[----:B--2---:R-:W-:-:S05]  /*04a0*/  IADD3 R8, P0, PT, R8, R15, RZ ;  /* 0x0000000f08087210 */ /* 0x004fca0007f1e0ff */
[----:B------:R-:W-:-:S06]  /*04b0*/  IMAD.X R9, R9, 0x1, R13, P0 ;  /* 0x0000000109097824 */ /* 0x000fcc00000e060d */
[----:B------:R-:W2:Y:S01]  /*04c0*/  LDG.E.128.CONSTANT R8, desc[UR6][R8.64] ;  /* 0x0000000608087981 */ /* 0x000ea2000c1e9d00 */
[----:B------:R-:W-:Y:S02]  /*04d0*/  ISETP.NE.AND P0, PT, R18, 0x1, PT ;  /* 0x000000011200780c */ /* 0x000fe40003f05270 */
[----:B--2--5:R-:W-:Y:S02]  /*04e0*/  LOP3.LUT R4, R8, R4, RZ, 0x3c, !PT ;  /* 0x0000000408047212 */ /* 0x024fe400078e3cff */
[----:B------:R-:W-:Y:S02]  /*04f0*/  LOP3.LUT R5, R9, R5, RZ, 0x3c, !PT ;  /* 0x0000000509057212 */ /* 0x000fe400078e3cff */
[----:B------:R-:W-:Y:S02]  /*0500*/  LOP3.LUT R6, R10, R6, RZ, 0x3c, !PT ;  /* 0x000000060a067212 */ /* 0x000fe400078e3cff */
[----:B------:R-:W-:-:S05]  /*0510*/  LOP3.LUT R7, R11, R7, RZ, 0x3c, !PT ;  /* 0x000000070b077212 */ /* 0x000fca00078e3cff */
[----:B------:R-:W-:Y:S05]  /*0520*/  @!P0 BRA `(.L_x_93) ;  /* 0x0000000000448947 */ /* 0x000fea0003800000 */
[----:B------:R-:W-:Y:S01]  /*0530*/  ISETP.NE.AND P0, PT, R18, 0x2, PT ;  /* 0x000000021200780c */ /* 0x000fe20003f05270 */
[----:B------:R-:W2:-:S12]  /*0540*/  LDG.E.64.CONSTANT R8, desc[UR6][R22.64+0x8] ;  /* 0x0000080616087981 */ /* 0x000e98000c1e9b00 */
[----:B------:R-:W3:Y:S01]  /*0550*/  @P0 LDG.E.64.CONSTANT R10, desc[UR6][R22.64+0x10] ;  /* 0x00001006160a0981 */ /* 0x000ee2000c1e9b00 */
[----:B--2---:R-:W-:-:S05]  /*0560*/  IADD3 R8, P1, PT, R8, R15, RZ ;  /* 0x0000000f08087210 */ /* 0x004fca0007f3e0ff */
[----:B------:R-:W-:Y:S01]  /*0570*/  IMAD.X R9, R9, 0x1, R13, P1 ;  /* 0x0000000109097824 */ /* 0x000fe200008e060d */
[----:B---3--:R-:W-:-:S05]  /*0580*/  @P0 IADD3 R12, P1, PT, R10, R15, RZ ;  /* 0x0000000f0a0c0210 */ /* 0x008fca0007f3e0ff */
[----:B------:R-:W-:Y:S02]  /*0590*/  @P0 IMAD.X R13, R11, 0x1, R13, P1 ;  /* 0x000000010b0d0824 */ /* 0x000fe400008e060d */
[----:B------:R-:W2:Y:S04]  /*05a0*/  LDG.E.128.CONSTANT R8, desc[UR6][R8.64] ;  /* 0x0000000608087981 */ /* 0x000ea8000c1e9d00 */
[----:B------:R-:W3:Y:S01]  /*05b0*/  @P0 LDG.E.128.CONSTANT R12, desc[UR6][R12.64] ;  /* 0x000000060c0c0981 */ /* 0x000ee2000c1e9d00 */
[----:B--2---:R-:W-:Y:S02]  /*05c0*/  LOP3.LUT R4, R8, R4, RZ, 0x3c, !PT ;  /* 0x0000000408047212 */ /* 0x004fe400078e3cff */
[----:B------:R-:W-:Y:S02]  /*05d0*/  LOP3.LUT R5, R9, R5, RZ, 0x3c, !PT ;  /* 0x0000000509057212 */ /* 0x000fe400078e3cff */
[----:B------:R-:W-:-:S02]  /*05e0*/  LOP3.LUT R6, R10, R6, RZ, 0x3c, !PT ;  /* 0x000000060a067212 */ /* 0x000fc400078e3cff */
[----:B------:R-:W-:Y:S02]  /*05f0*/  LOP3.LUT R7, R11, R7, RZ, 0x3c, !PT ;  /* 0x000000070b077212 */ /* 0x000fe400078e3cff */
[----:B---3--:R-:W-:Y:S02]  /*0600*/  @P0 LOP3.LUT R4, R12, R4, RZ, 0x3c, !PT ;  /* 0x000000040c040212 */ /* 0x008fe400078e3cff */
[----:B------:R-:W-:Y:S02]  /*0610*/  @P0 LOP3.LUT R5, R13, R5, RZ, 0x3c, !PT ;  /* 0x000000050d050212 */ /* 0x000fe400078e3cff */
[----:B------:R-:W-:Y:S02]  /*0620*/  @P0 LOP3.LUT R6, R14, R6, RZ, 0x3c, !PT ;  /* 0x000000060e060212 */ /* 0x000fe400078e3cff */
[----:B------:R-:W-:-:S07]  /*0630*/  @P0 LOP3.LUT R7, R15, R7, RZ, 0x3c, !PT ;  /* 0x000000070f070212 */ /* 0x000fce00078e3cff */
.L_x_93:
[----:B------:R-:W0:Y:S02]  /*0640*/  LDCU.64 UR8, c[0x0][0x390] ;  /* 0x00007200ff0877ac */ /* 0x000e240008000a00 */
[----:B0-----:R-:W-:-:S04]  /*0650*/  LEA R8, P0, R20, UR8, 0x4 ;  /* 0x0000000814087c11 */ /* 0x001fc8000f8020ff */
[----:B------:R-:W-:Y:S02]  /*0660*/  LEA.HI.X R9, R20, UR9, R3, 0x4, P0 ;  /* 0x0000000914097c11 */ /* 0x000fe400080f2403 */
[----:B------:R-:W-:-:S03]  /*0670*/  IADD3 R20, P0, PT, R21, R20, RZ ;  /* 0x0000001415147210 */ /* 0x000fc60007f1e0ff */
[----:B-----5:R0:W-:Y:S02]  /*0680*/  STG.E.128 desc[UR6][R8.64], R4 ;  /* 0x0000000408007986 */ /* 0x0201e4000c101d06 */
[----:B------:R-:W-:Y:S01]  /*0690*/  IMAD.X R3, RZ, RZ, R3, P0 ;  /* 0x000000ffff037224 */ /* 0x000fe200000e0603 */
[----:B------:R-:W-:-:S04]  /*06a0*/  ISETP.GE.U32.AND P0, PT, R20, R0, PT ;  /* 0x000000001400720c */ /* 0x000fc80003f06070 */
[----:B------:R-:W-:-:S13]  /*06b0*/  ISETP.GE.U32.AND.EX P0, PT, R3, R2, PT, P0 ;  /* 0x000000020300720c */ /* 0x000fda0003f06100 */
[----:B0-----:R-:W-:Y:S05]  /*06c0*/  @!P0 BRA `(.L_x_94) ;  /* 0xfffffff800ac8947 */ /* 0x001fea000383ffff */
[----:B------:R-:W-:Y:S05]  /*06d0*/  EXIT ;  /* 0x000000000000794d */ /* 0x000fea0003800000 */
.L_x_90:
[----:B------:R-:W-:Y:S01]  /*06e0*/  IADD3 R9, P1, PT, R21, R20, RZ ;  /* 0x0000001415097210 */ /* 0x000fe20007f3e0ff */
[----:B------:R-:W-:Y:S03]  /*06f0*/  BSSY.RECONVERGENT B0, `(.L_x_95) ;  /* 0x0000024000007945 */ /* 0x000fe60003800200 */
[----:B------:R-:W-:Y:S01]  /*0700*/  ISETP.GE.U32.AND P0, PT, R9, R0, PT ;  /* 0x000000000900720c */ /* 0x000fe20003f06070 */
[----:B------:R-:W-:Y:S01]  /*0710*/  IMAD.X R11, RZ, RZ, R3, P1 ;  /* 0x000000ffff0b7224 */ /* 0x000fe200008e0603 */
[----:B------:R-:W-:-:S04]  /*0720*/  ISETP.GT.U32.AND P1, PT, R0, R9, PT ;  /* 0x000000090000720c */ /* 0x000fc80003f24070 */
[----:B------:R-:W-:Y:S02]  /*0730*/  ISETP.GE.U32.AND.EX P0, PT, R11, R2, PT, P0 ;  /* 0x000000020b00720c */ /* 0x000fe40003f06100 */
[----:B------:R-:W-:Y:S02]  /*0740*/  ISETP.GT.U32.AND.EX P1, PT, R2, R11, PT, P1 ;  /* 0x0000000b0200720c */ /* 0x000fe40003f24110 */
[----:B------:R-:W-:Y:S02]  /*0750*/  SEL R4, RZ, 0x1, P0 ;  /* 0x00000001ff047807 */ /* 0x000fe40000000000 */
[----:B------:R-:W-:Y:S02]  /*0760*/  SEL R5, R0, R9, P1 ;  /* 0x0000000900057207 */ /* 0x000fe40000800000 */
[----:B------:R-:W-:Y:S02]  /*0770*/  SEL R7, R2, R11, P1 ;  /* 0x0000000b02077207 */ /* 0x000fe40000800000 */
[----:B------:R-:W-:-:S04]  /*0780*/  IADD3 R6, P0, P1, R5, -R9, -R4 ;  /* 0x8000000905067210 */ /* 0x000fc8000791e804 */
[----:B------:R-:W-:-:S04]  /*0790*/  IADD3.X R5, PT, PT, R7, -0x1, ~R11, P0, P1 ;  /* 0xffffffff07057810 */ /* 0x000fc800007e2c0b */
[----:B------:R-:W-:-:S13]  /*07a0*/  ISETP.NE.U32.AND P0, PT, R5, RZ, PT ;  /* 0x000000ff0500720c */ /* 0x000fda0003f05070 */
[----:B------:R-:W-:Y:S05]  /*07b0*/  @P0 BRA `(.L_x_96) ;  /* 0x0000000000540947 */ /* 0x000fea0003800000 */
[----:B------:R-:W0:Y:S01]  /*07c0*/  I2F.U32.RP R5, R21 ;  /* 0x0000001500057306 */ /* 0x000e220000209000 */
[----:B------:R-:W-:Y:S01]  /*07d0*/  IMAD.MOV R7, RZ, RZ, -R21 ;  /* 0x000000ffff077224 */ /* 0x000fe200078e0a15 */
[----:B------:R-:W-:-:S06]  /*07e0*/  ISETP.NE.U32.AND P2, PT, R21, RZ, PT ;  /* 0x000000ff1500720c */ /* 0x000fcc0003f45070 */
[----:B0-----:R-:W0:Y:S02]  /*07f0*/  MUFU.RCP R5, R5 ;  /* 0x0000000500057308 */ /* 0x001e240000001000 */
[----:B0-----:R-:W-:-:S06]  /*0800*/  VIADD R8, R5, 0xffffffe ;  /* 0x0ffffffe05087836 */ /* 0x001fcc0000000000 */
[----:B------:R0:W1:Y:S02]  /*0810*/  F2I.FTZ.U32.TRUNC.NTZ R9, R8 ;  /* 0x0000000800097305 */ /* 0x000064000021f000 */
[----:B0-----:R-:W-:Y:S02]  /*0820*/  IMAD.MOV.U32 R8, RZ, RZ, RZ ;  /* 0x000000ffff087224 */ /* 0x001fe400078e00ff */
[----:B-1----:R-:W-:-:S04]  /*0830*/  IMAD R7, R7, R9, RZ ;  /* 0x0000000907077224 */ /* 0x002fc800078e02ff */
[----:B------:R-:W-:-:S06]  /*0840*/  IMAD.HI.U32 R9, R9, R7, R8 ;  /* 0x0000000709097227 */ /* 0x000fcc00078e0008 */
[----:B------:R-:W-:-:S04]  /*0850*/  IMAD.HI.U32 R9, R9, R6, RZ ;  /* 0x0000000609097227 */ /* 0x000fc800078e00ff */
[----:B------:R-:W-:-:S04]  /*0860*/  IMAD.MOV R7, RZ, RZ, -R9 ;  /* 0x000000ffff077224 */ /* 0x000fc800078e0a09 */
[----:B------:R-:W-:Y:S02]  /*0870*/  IMAD R6, R21, R7, R6 ;  /* 0x0000000715067224 */ /* 0x000fe400078e0206 */
[----:B------:R-:W-:-:S03]  /*0880*/  IMAD.MOV.U32 R7, RZ, RZ, RZ ;  /* 0x000000ffff077224 */ /* 0x000fc600078e00ff */
[----:B------:R-:W-:-:S13]  /*0890*/  ISETP.GE.U32.AND P0, PT, R6, R21, PT ;  /* 0x000000150600720c */ /* 0x000fda0003f06070 */
[----:B------:R-:W-:Y:S02]  /*08a0*/  @P0 IMAD.IADD R6, R6, 0x1, -R21 ;  /* 0x0000000106060824 */ /* 0x000fe400078e0a15 */
[----:B------:R-:W-:-:S03]  /*08b0*/  @P0 VIADD R9, R9, 0x1 ;  /* 0x0000000109090836 */ /* 0x000fc60000000000 */
[----:B------:R-:W-:-:S13]  /*08c0*/  ISETP.GE.U32.AND P1, PT, R6, R21, PT ;  /* 0x000000150600720c */ /* 0x000fda0003f26070 */
[----:B------:R-:W-:Y:S01]  /*08d0*/  @P1 VIADD R9, R9, 0x1 ;  /* 0x0000000109091836 */ /* 0x000fe20000000000 */
[----:B------:R-:W-:-:S05]  /*08e0*/  @!P2 LOP3.LUT R9, RZ, R21, RZ, 0x33, !PT ;  /* 0x00000015ff09a212 */ /* 0x000fca00078e33ff */
[----:B------:R-:W-:Y:S01]  /*08f0*/  IMAD.MOV.U32 R6, RZ, RZ, R9 ;  /* 0x000000ffff067224 */ /* 0x000fe200078e0009 */
[----:B------:R-:W-:Y:S06]  /*0900*/  BRA `(.L_x_97) ;  /* 0x0000000000087947 */ /* 0x000fec0003800000 */
.L_x_96:
[----:B------:R-:W-:-:S07]  /*0910*/  MOV R8, 0x930 ;  /* 0x0000093000087802 */ /* 0x000fce0000000f00 */
[----:B------:R-:W-:Y:S05]  /*0920*/  CALL.REL.NOINC `($__internal_0_$__cuda_sm20_div_u64) ;  /* 0x0000000400107944 */ /* 0x000fea0003c00000 */
.L_x_97:
[----:B------:R-:W-:Y:S05]  /*0930*/  BSYNC.RECONVERGENT B0 ;  /* 0x0000000000007941 */ /* 0x000fea0003800200 */
.L_x_95:
[----:B------:R-:W-:Y:S01]  /*0940*/  IADD3 R4, P0, PT, R6, R4, RZ ;  /* 0x0000000406047210 */ /* 0x000fe20007f1e0ff */
[----:B------:R-:W0:Y:S01]  /*0950*/  LDCU.64 UR4, c[0x0][0x388] ;  /* 0x00007100ff0477ac */ /* 0x000e220008000a00 */
[----:B------:R-:W-:Y:S02]  /*0960*/  BSSY.RECONVERGENT B0, `(.L_x_98) ;  /* 0x000001b000007945 */ /* 0x000fe40003800200 */
[C---:B------:R-:W-:Y:S01]  /*0970*/  LOP3.LUT R5, R4.reuse, 0x3, RZ, 0xc0, !PT ;  /* 0x0000000304057812 */ /* 0x040fe200078ec0ff */
[----:B------:R-:W-:Y:S01]  /*0980*/  IMAD.X R6, RZ, RZ, R7, P0 ;  /* 0x000000ffff067224 */ /* 0x000fe200000e0607 */
[----:B------:R-:W-:Y:S01]  /*0990*/  ISETP.GE.U32.AND P0, PT, R4, 0x3, PT ;  /* 0x000000030400780c */ /* 0x000fe20003f06070 */
[----:B------:R-:W1:Y:S01]  /*09a0*/  LDCU.64 UR8, c[0x0][0x390] ;  /* 0x00007200ff0877ac */ /* 0x000e620008000a00 */
[----:B------:R-:W-:Y:S02]  /*09b0*/  ISETP.NE.U32.AND P1, PT, R5, 0x3, PT ;  /* 0x000000030500780c */ /* 0x000fe40003f25070 */
[----:B------:R-:W-:-:S02]  /*09c0*/  ISETP.GE.U32.AND.EX P0, PT, R6, RZ, PT, P0 ;  /* 0x000000ff0600720c */ /* 0x000fc40003f06100 */
[----:B------:R-:W-:-:S13]  /*09d0*/  ISETP.NE.AND.EX P1, PT, RZ, RZ, PT, P1 ;  /* 0x000000ffff00720c */ /* 0x000fda0003f25310 */
[----:B01----:R-:W-:Y:S05]  /*09e0*/  @!P1 BRA `(.L_x_99) ;  /* 0x0000000000489947 */ /* 0x003fea0003800000 */
[----:B------:R-:W-:Y:S01]  /*09f0*/  VIADD R4, R4, 0x1 ;  /* 0x0000000104047836 */ /* 0x000fe20000000000 */
[----:B------:R-:W-:-:S04]  /*0a00*/  CS2R R10, SRZ ;  /* 0x00000000000a7805 */ /* 0x000fc8000001ff00 */
[----:B------:R-:W-:-:S07]  /*0a10*/  LOP3.LUT R13, R4, 0x3, RZ, 0xc0, !PT ;  /* 0x00000003040d7812 */ /* 0x000fce00078ec0ff */
.L_x_100:
[C---:B0-----:R-:W-:Y:S01]  /*0a20*/  IMAD.SHL.U32 R8, R20.reuse, 0x10, RZ ;  /* 0x0000001014087824 */ /* 0x041fe200078e00ff */
[----:B------:R-:W-:-:S04]  /*0a30*/  SHF.L.U64.HI R9, R20, 0x4, R3 ;  /* 0x0000000414097819 */ /* 0x000fc80000010203 */
[----:B------:R-:W-:-:S04]  /*0a40*/  IADD3 R4, P1, PT, R8, UR4, RZ ;  /* 0x0000000408047c10 */ /* 0x000fc8000ff3e0ff */
[----:B------:R-:W-:-:S06]  /*0a50*/  IADD3.X R5, PT, PT, R9, UR5, RZ, P1, !PT ;  /* 0x0000000509057c10 */ /* 0x000fcc0008ffe4ff */
[----:B------:R-:W2:Y:S01]  /*0a60*/  LDG.E.128.CONSTANT R4, desc[UR6][R4.64] ;  /* 0x0000000604047981 */ /* 0x000ea2000c1e9d00 */
[----:B------:R-:W-:Y:S02]  /*0a70*/  IADD3 R8, P1, PT, R8, UR8, RZ ;  /* 0x0000000808087c10 */ /* 0x000fe4000ff3e0ff */
[----:B------:R-:W-:Y:S02]  /*0a80*/  IADD3 R20, P2, PT, R21, R20, RZ ;  /* 0x0000001415147210 */ /* 0x000fe40007f5e0ff */
[----:B------:R-:W-:Y:S02]  /*0a90*/  IADD3.X R9, PT, PT, R9, UR9, RZ, P1, !PT ;  /* 0x0000000909097c10 */ /* 0x000fe40008ffe4ff */
[----:B------:R-:W-:Y:S01]  /*0aa0*/  IADD3 R10, P1, PT, R10, 0x1, RZ ;  /* 0x000000010a0a7810 */ /* 0x000fe20007f3e0ff */
[----:B------:R-:W-:-:S04]  /*0ab0*/  IMAD.X R3, RZ, RZ, R3, P2 ;  /* 0x000000ffff037224 */ /* 0x000fc800010e0603 */
[----:B------:R-:W-:Y:S01]  /*0ac0*/  IMAD.X R11, RZ, RZ, R11, P1 ;  /* 0x000000ffff0b7224 */ /* 0x000fe200008e060b */
[----:B------:R-:W-:-:S04]  /*0ad0*/  ISETP.NE.U32.AND P1, PT, R10, R13, PT ;  /* 0x0000000d0a00720c */ /* 0x000fc80003f25070 */
[----:B------:R-:W-:Y:S01]  /*0ae0*/  ISETP.NE.AND.EX P1, PT, R11, RZ, PT, P1 ;  /* 0x000000ff0b00720c */ /* 0x000fe20003f25310 */
[----:B--2---:R0:W-:-:S12]  /*0af0*/  STG.E.128 desc[UR6][R8.64], R4 ;  /* 0x0000000408007986 */ /* 0x0041d8000c101d06 */
[----:B------:R-:W-:Y:S05]  /*0b00*/  @P1 BRA `(.L_x_100) ;  /* 0xfffffffc00c41947 */ /* 0x000fea000383ffff */
.L_x_99:
[----:B------:R-:W-:Y:S05]  /*0b10*/  BSYNC.RECONVERGENT B0 ;  /* 0x0000000000007941 */ /* 0x000fea0003800200 */
.L_x_98:
[----:B------:R-:W-:Y:S05]  /*0b20*/  @!P0 EXIT ;  /* 0x000000000000894d */ /* 0x000fea0003800000 */
[----:B------:R-:W-:Y:S01]  /*0b30*/  IMAD.SHL.U32 R25, R21, 0x10, RZ ;  /* 0x0000001015197824 */ /* 0x000fe200078e00ff */
[----:B------:R-:W-:Y:S01]  /*0b40*/  SHF.R.U32.HI R24, RZ, 0x1c, R21 ;  /* 0x0000001cff187819 */ /* 0x000fe20000011615 */
[----:B------:R-:W1:Y:S01]  /*0b50*/  LDCU.64 UR4, c[0x0][0x388] ;  /* 0x00007100ff0477ac */ /* 0x000e620008000a00 */
[----:B------:R-:W2:Y:S05]  /*0b60*/  LDCU.64 UR8, c[0x0][0x390] ;  /* 0x00007200ff0877ac */ /* 0x000eaa0008000a00 */
.L_x_101:
[C---:B------:R-:W-:Y:S01]  /*0b70*/  IMAD.SHL.U32 R22, R20.reuse, 0x10, RZ ;  /* 0x0000001014167824 */ /* 0x040fe200078e00ff */
[----:B------:R-:W-:-:S04]  /*0b80*/  SHF.L.U64.HI R23, R20, 0x4, R3 ;  /* 0x0000000414177819 */ /* 0x000fc80000010203 */
[----:B-1----:R-:W-:-:S04]  /*0b90*/  IADD3 R26, P0, PT, R22, UR4, RZ ;  /* 0x00000004161a7c10 */ /* 0x002fc8000ff1e0ff */
[----:B------:R-:W-:Y:S02]  /*0ba0*/  IADD3.X R27, PT, PT, R23, UR5, RZ, P0, !PT ;  /* 0x00000005171b7c10 */ /* 0x000fe400087fe4ff */
[----:B0-----:R-:W-:-:S03]  /*0bb0*/  IADD3 R8, P0, PT, R25, R26, RZ ;  /* 0x0000001a19087210 */ /* 0x001fc60007f1e0ff */
[----:B------:R-:W3:Y:S02]  /*0bc0*/  LDG.E.128.CONSTANT R4, desc[UR6][R26.64] ;  /* 0x000000061a047981 */ /* 0x000ee4000c1e9d00 */
[----:B------:R-:W-:Y:S01]  /*0bd0*/  IMAD.X R9, R24, 0x1, R27, P0 ;  /* 0x0000000118097824 */ /* 0x000fe200000e061b */
[----:B------:R-:W-:-:S05]  /*0be0*/  IADD3 R12, P0, PT, R25, R8, RZ ;  /* 0x00000008190c7210 */ /* 0x000fca0007f1e0ff */
[C---:B------:R-:W-:Y:S01]  /*0bf0*/  IMAD.X R13, R24.reuse, 0x1, R9, P0 ;  /* 0x00000001180d7824 */ /* 0x040fe200000e0609 */
[----:B------:R-:W-:Y:S01]  /*0c00*/  IADD3 R16, P0, PT, R25, R12, RZ ;  /* 0x0000000c19107210 */ /* 0x000fe20007f1e0ff */
[----:B------:R-:W4:Y:S04]  /*0c10*/  LDG.E.128.CONSTANT R8, desc[UR6][R8.64] ;  /* 0x0000000608087981 */ /* 0x000f28000c1e9d00 */
[----:B------:R-:W-:Y:S02]  /*0c20*/  IMAD.X R17, R24, 0x1, R13, P0 ;  /* 0x0000000118117824 */ /* 0x000fe400000e060d */
[----:B------:R-:W5:Y:S04]  /*0c30*/  LDG.E.128.CONSTANT R12, desc[UR6][R12.64] ;  /* 0x000000060c0c7981 */ /* 0x000f68000c1e9d00 */
[----:B------:R-:W5:Y:S01]  /*0c40*/  LDG.E.128.CONSTANT R16, desc[UR6][R16.64] ;  /* 0x0000000610107981 */ /* 0x000f62000c1e9d00 */
[----:B--2---:R-:W-:-:S04]  /*0c50*/  IADD3 R22, P0, PT, R22, UR8, RZ ;  /* 0x0000000816167c10 */ /* 0x004fc8000ff1e0ff */
[----:B------:R-:W-:-:S05]  /*0c60*/  IADD3.X R23, PT, PT, R23, UR9, RZ, P0, !PT ;  /* 0x0000000917177c10 */ /* 0x000fca00087fe4ff */
[----:B---3--:R0:W-:Y:S02]  /*0c70*/  STG.E.128 desc[UR6][R22.64], R4 ;  /* 0x0000000416007986 */ /* 0x0081e4000c101d06 */
[----:B0-----:R-:W-:-:S05]  /*0c80*/  IADD3 R22, P0, PT, R25, R22, RZ ;  /* 0x0000001619167210 */ /* 0x001fca0007f1e0ff */
[----:B------:R-:W-:Y:S01]  /*0c90*/  IMAD.X R23, R24, 0x1, R23, P0 ;  /* 0x0000000118177824 */ /* 0x000fe200000e0617 */
[----:B------:R-:W-:-:S05]  /*0ca0*/  IADD3 R4, P0, PT, R25, R22, RZ ;  /* 0x0000001619047210 */ /* 0x000fca0007f1e0ff */
[C---:B------:R-:W-:Y:S01]  /*0cb0*/  IMAD.X R5, R24.reuse, 0x1, R23, P0 ;  /* 0x0000000118057824 */ /* 0x040fe200000e0617 */
[----:B------:R-:W-:Y:S01]  /*0cc0*/  IADD3 R6, P0, PT, R25, R4, RZ ;  /* 0x0000000419067210 */ /* 0x000fe20007f1e0ff */
[----:B----4-:R3:W-:Y:S04]  /*0cd0*/  STG.E.128 desc[UR6][R22.64], R8 ;  /* 0x0000000816007986 */ /* 0x0107e8000c101d06 */
[----:B------:R-:W-:Y:S01]  /*0ce0*/  IMAD.X R7, R24, 0x1, R5, P0 ;  /* 0x0000000118077824 */ /* 0x000fe200000e0605 */
[C---:B------:R-:W-:Y:S01]  /*0cf0*/  LEA R20, P0, R21.reuse, R20, 0x2 ;  /* 0x0000001415147211 */ /* 0x040fe200078010ff */
[----:B-----5:R3:W-:Y:S03]  /*0d00*/  STG.E.128 desc[UR6][R4.64], R12 ;  /* 0x0000000c04007986 */ /* 0x0207e6000c101d06 */
[----:B------:R-:W-:Y:S01]  /*0d10*/  LEA.HI.X R3, R21, R3, RZ, 0x2, P0 ;  /* 0x0000000315037211 */ /* 0x000fe200000f14ff */
[----:B------:R3:W-:Y:S01]  /*0d20*/  STG.E.128 desc[UR6][R6.64], R16 ;  /* 0x0000001006007986 */ /* 0x0007e2000c101d06 */
[----:B------:R-:W-:-:S04]  /*0d30*/  ISETP.GE.U32.AND P0, PT, R20, R0, PT ;  /* 0x000000001400720c */ /* 0x000fc80003f06070 */
[----:B------:R-:W-:-:S13]  /*0d40*/  ISETP.GE.U32.AND.EX P0, PT, R3, R2, PT, P0 ;  /* 0x000000020300720c */ /* 0x000fda0003f06100 */
[----:B---3--:R-:W-:Y:S05]  /*0d50*/  @!P0 BRA `(.L_x_101) ;  /* 0xfffffffc00848947 */ /* 0x008fea000383ffff */
[----:B------:R-:W-:Y:S05]  /*0d60*/  EXIT ;  /* 0x000000000000794d */ /* 0x000fea0003800000 */
        .weak           $__internal_0_$__cuda_sm20_div_u64
        .type           $__internal_0_$__cuda_sm20_div_u64,@function
        .size           $__internal_0_$__cuda_sm20_div_u64,(.L_x_116 - $__internal_0_$__cuda_sm20_div_u64)
$__internal_0_$__cuda_sm20_div_u64:
[----:B------:R-:W-:Y:S02]  /*0d70*/  IMAD.MOV.U32 R14, RZ, RZ, R21 ;  /* 0x000000ffff0e7224 */ /* 0x000fe400078e0015 */
[----:B------:R-:W-:-:S04]  /*0d80*/  IMAD.MOV.U32 R15, RZ, RZ, RZ ;  /* 0x000000ffff0f7224 */ /* 0x000fc800078e00ff */
[----:B------:R-:W0:Y:S08]  /*0d90*/  I2F.U64.RP R7, R14 ;  /* 0x0000000e00077312 */ /* 0x000e300000309000 */
[----:B0-----:R-:W0:Y:S02]  /*0da0*/  MUFU.RCP R7, R7 ;  /* 0x0000000700077308 */ /* 0x001e240000001000 */
[----:B0-----:R-:W-:-:S06]  /*0db0*/  VIADD R10, R7, 0x1ffffffe ;  /* 0x1ffffffe070a7836 */ /* 0x001fcc0000000000 */
[----:B------:R-:W0:Y:S02]  /*0dc0*/  F2I.U64.TRUNC R10, R10 ;  /* 0x0000000a000a7311 */ /* 0x000e24000020d800 */
[----:B0-----:R-:W-:-:S04]  /*0dd0*/  IMAD.WIDE.U32 R12, R10, R21, RZ ;  /* 0x000000150a0c7225 */ /* 0x001fc800078e00ff */
[----:B------:R-:W-:Y:S01]  /*0de0*/  IMAD R13, R11, R21, R13 ;  /* 0x000000150b0d7224 */ /* 0x000fe200078e020d */
[----:B------:R-:W-:-:S05]  /*0df0*/  IADD3 R9, P0, PT, RZ, -R12, RZ ;  /* 0x8000000cff097210 */ /* 0x000fca0007f1e0ff */
[----:B------:R-:W-:-:S04]  /*0e00*/  IMAD.HI.U32 R12, R10, R9, RZ ;  /* 0x000000090a0c7227 */ /* 0x000fc800078e00ff */
[----:B------:R-:W-:Y:S02]  /*0e10*/  IMAD.X R17, RZ, RZ, ~R13, P0 ;  /* 0x000000ffff117224 */ /* 0x000fe400000e0e0d */
[----:B------:R-:W-:Y:S02]  /*0e20*/  IMAD.MOV.U32 R13, RZ, RZ, R10 ;  /* 0x000000ffff0d7224 */ /* 0x000fe400078e000a */
[-C--:B------:R-:W-:Y:S02]  /*0e30*/  IMAD R15, R11, R17.reuse, RZ ;  /* 0x000000110b0f7224 */ /* 0x080fe400078e02ff */
[----:B------:R-:W-:-:S04]  /*0e40*/  IMAD.WIDE.U32 R12, P0, R10, R17, R12 ;  /* 0x000000110a0c7225 */ /* 0x000fc8000780000c */
[----:B------:R-:W-:-:S04]  /*0e50*/  IMAD.HI.U32 R7, R11, R17, RZ ;  /* 0x000000110b077227 */ /* 0x000fc800078e00ff */
[----:B------:R-:W-:-:S04]  /*0e60*/  IMAD.HI.U32 R12, P1, R11, R9, R12 ;  /* 0x000000090b0c7227 */ /* 0x000fc8000782000c */
[----:B------:R-:W-:Y:S01]  /*0e70*/  IMAD.X R7, R7, 0x1, R11, P0 ;  /* 0x0000000107077824 */ /* 0x000fe200000e060b */
[----:B------:R-:W-:-:S04]  /*0e80*/  IADD3 R13, P2, PT, R15, R12, RZ ;  /* 0x0000000c0f0d7210 */ /* 0x000fc80007f5e0ff */
[----:B------:R-:W-:Y:S01]  /*0e90*/  IADD3.X R7, PT, PT, RZ, RZ, R7, P2, P1 ;  /* 0x000000ffff077210 */ /* 0x000fe200017e2407 */
[----:B------:R-:W-:-:S03]  /*0ea0*/  IMAD.WIDE.U32 R10, R13, R21, RZ ;  /* 0x000000150d0a7225 */ /* 0x000fc600078e00ff */
[----:B------:R-:W-:Y:S01]  /*0eb0*/  IADD3 R9, P0, PT, RZ, -R10, RZ ;  /* 0x8000000aff097210 */ /* 0x000fe20007f1e0ff */
[----:B------:R-:W-:Y:S02]  /*0ec0*/  IMAD R10, R7, R21, R11 ;  /* 0x00000015070a7224 */ /* 0x000fe400078e020b */
[----:B------:R-:W-:Y:S02]  /*0ed0*/  IMAD.MOV.U32 R11, RZ, RZ, RZ ;  /* 0x000000ffff0b7224 */ /* 0x000fe400078e00ff */
[----:B------:R-:W-:-:S04]  /*0ee0*/  IMAD.HI.U32 R12, R13, R9, RZ ;  /* 0x000000090d0c7227 */ /* 0x000fc800078e00ff */
[----:B------:R-:W-:-:S04]  /*0ef0*/  IMAD.X R10, RZ, RZ, ~R10, P0 ;  /* 0x000000ffff0a7224 */ /* 0x000fc800000e0e0a */
[----:B------:R-:W-:-:S04]  /*0f00*/  IMAD.WIDE.U32 R12, P0, R13, R10, R12 ;  /* 0x0000000a0d0c7225 */ /* 0x000fc8000780000c */
[C---:B------:R-:W-:Y:S02]  /*0f10*/  IMAD R14, R7.reuse, R10, RZ ;  /* 0x0000000a070e7224 */ /* 0x040fe400078e02ff */
[----:B------:R-:W-:-:S04]  /*0f20*/  IMAD.HI.U32 R9, P1, R7, R9, R12 ;  /* 0x0000000907097227 */ /* 0x000fc8000782000c */
[----:B------:R-:W-:Y:S01]  /*0f30*/  IMAD.HI.U32 R10, R7, R10, RZ ;  /* 0x0000000a070a7227 */ /* 0x000fe200078e00ff */
[----:B------:R-:W-:-:S03]  /*0f40*/  IADD3 R9, P2, PT, R14, R9, RZ ;  /* 0x000000090e097210 */ /* 0x000fc60007f5e0ff */
[----:B------:R-:W-:Y:S02]  /*0f50*/  IMAD.X R7, R10, 0x1, R7, P0 ;  /* 0x000000010a077824 */ /* 0x000fe400000e0607 */
[----:B------:R-:W-:-:S03]  /*0f60*/  IMAD.HI.U32 R10, R9, R6, RZ ;  /* 0x00000006090a7227 */ /* 0x000fc600078e00ff */
[----:B------:R-:W-:Y:S01]  /*0f70*/  IADD3.X R7, PT, PT, RZ, RZ, R7, P2, P1 ;  /* 0x000000ffff077210 */ /* 0x000fe200017e2407 */
[----:B------:R-:W-:-:S04]  /*0f80*/  IMAD.WIDE.U32 R10, R9, R5, R10 ;  /* 0x00000005090a7225 */ /* 0x000fc800078e000a */
[C---:B------:R-:W-:Y:S02]  /*0f90*/  IMAD R9, R7.reuse, R5, RZ ;  /* 0x0000000507097224 */ /* 0x040fe400078e02ff */
[----:B------:R-:W-:-:S04]  /*0fa0*/  IMAD.HI.U32 R10, P0, R7, R6, R10 ;  /* 0x00000006070a7227 */ /* 0x000fc8000780000a */
[----:B------:R-:W-:Y:S01]  /*0fb0*/  IMAD.HI.U32 R7, R7, R5, RZ ;  /* 0x0000000507077227 */ /* 0x000fe200078e00ff */
[----:B------:R-:W-:-:S03]  /*0fc0*/  IADD3 R12, P1, PT, R9, R10, RZ ;  /* 0x0000000a090c7210 */ /* 0x000fc60007f3e0ff */
[----:B------:R-:W-:Y:S02]  /*0fd0*/  IMAD.X R7, RZ, RZ, R7, P0 ;  /* 0x000000ffff077224 */ /* 0x000fe400000e0607 */
[----:B------:R-:W-:-:S04]  /*0fe0*/  IMAD.WIDE.U32 R10, R12, R21, RZ ;  /* 0x000000150c0a7225 */ /* 0x000fc800078e00ff */
[----:B------:R-:W-:Y:S01]  /*0ff0*/  IMAD.X R7, RZ, RZ, R7, P1 ;  /* 0x000000ffff077224 */ /* 0x000fe200008e0607 */
[----:B------:R-:W-:-:S03]  /*1000*/  IADD3 R16, P0, PT, -R10, R6, RZ ;  /* 0x000000060a107210 */ /* 0x000fc60007f1e1ff */
[----:B------:R-:W-:Y:S01]  /*1010*/  IMAD R14, R7, R21, R11 ;  /* 0x00000015070e7224 */ /* 0x000fe200078e020b */
[----:B------:R-:W-:-:S03]  /*1020*/  IADD3 R6, P1, PT, -R21, R16, RZ ;  /* 0x0000001015067210 */ /* 0x000fc60007f3e1ff */
[----:B------:R-:W-:Y:S01]  /*1030*/  IMAD.X R14, R5, 0x1, ~R14, P0 ;  /* 0x00000001050e7824 */ /* 0x000fe200000e0e0e */
[----:B------:R-:W-:Y:S02]  /*1040*/  ISETP.GE.U32.AND P0, PT, R16, R21, PT ;  /* 0x000000151000720c */ /* 0x000fe40003f06070 */
[----:B------:R-:W-:Y:S02]  /*1050*/  IADD3 R5, P2, PT, R12, 0x1, RZ ;  /* 0x000000010c057810 */ /* 0x000fe40007f5e0ff */
[C---:B------:R-:W-:Y:S02]  /*1060*/  ISETP.GE.U32.AND.EX P0, PT, R14.reuse, RZ, PT, P0 ;  /* 0x000000ff0e00720c */ /* 0x040fe40003f06100 */
[----:B------:R-:W-:Y:S01]  /*1070*/  IADD3.X R9, PT, PT, R14, -0x1, RZ, P1, !PT ;  /* 0xffffffff0e097810 */ /* 0x000fe20000ffe4ff */
[----:B------:R-:W-:Y:S01]  /*1080*/  IMAD.X R10, RZ, RZ, R7, P2 ;  /* 0x000000ffff0a7224 */ /* 0x000fe200010e0607 */
[----:B------:R-:W-:Y:S02]  /*1090*/  SEL R6, R6, R16, P0 ;  /* 0x0000001006067207 */ /* 0x000fe40000000000 */
[----:B------:R-:W-:-:S02]  /*10a0*/  SEL R5, R5, R12, P0 ;  /* 0x0000000c05057207 */ /* 0x000fc40000000000 */
[----:B------:R-:W-:Y:S02]  /*10b0*/  SEL R9, R9, R14, P0 ;  /* 0x0000000e09097207 */ /* 0x000fe40000000000 */
[----:B------:R-:W-:Y:S02]  /*10c0*/  SEL R10, R10, R7, P0 ;  /* 0x000000070a0a7207 */ /* 0x000fe40000000000 */
[----:B------:R-:W-:Y:S02]  /*10d0*/  ISETP.GE.U32.AND P0, PT, R6, R21, PT ;  /* 0x000000150600720c */ /* 0x000fe40003f06070 */
[----:B------:R-:W-:Y:S02]  /*10e0*/  IADD3 R6, P2, PT, R5, 0x1, RZ ;  /* 0x0000000105067810 */ /* 0x000fe40007f5e0ff */
[----:B------:R-:W-:Y:S02]  /*10f0*/  ISETP.NE.U32.AND P1, PT, R21, RZ, PT ;  /* 0x000000ff1500720c */ /* 0x000fe40003f25070 */
[----:B------:R-:W-:Y:S01]  /*1100*/  ISETP.GE.U32.AND.EX P0, PT, R9, RZ, PT, P0 ;  /* 0x000000ff0900720c */ /* 0x000fe20003f06100 */
[----:B------:R-:W-:Y:S01]  /*1110*/  IMAD.X R7, RZ, RZ, R10, P2 ;  /* 0x000000ffff077224 */ /* 0x000fe200010e060a */
[----:B------:R-:W-:Y:S01]  /*1120*/  ISETP.NE.AND.EX P1, PT, RZ, RZ, PT, P1 ;  /* 0x000000ffff00720c */ /* 0x000fe20003f25310 */
[----:B------:R-:W-:Y:S01]  /*1130*/  IMAD.MOV.U32 R9, RZ, RZ, 0x0 ;  /* 0x00000000ff097424 */ /* 0x000fe200078e00ff */
[----:B------:R-:W-:-:S02]  /*1140*/  SEL R6, R6, R5, P0 ;  /* 0x0000000506067207 */ /* 0x000fc40000000000 */
[----:B------:R-:W-:Y:S02]  /*1150*/  SEL R7, R7, R10, P0 ;  /* 0x0000000a07077207 */ /* 0x000fe40000000000 */
[----:B------:R-:W-:Y:S02]  /*1160*/  SEL R6, R6, 0xffffffff, P1 ;  /* 0xffffffff06067807 */ /* 0x000fe40000800000 */
[----:B------:R-:W-:Y:S01]  /*1170*/  SEL R7, R7, 0xffffffff, P1 ;  /* 0xffffffff07077807 */ /* 0x000fe20000800000 */
[----:B------:R-:W-:Y:S06]  /*1180*/  RET.REL.NODEC R8 `(_Z33raid6_reconstruct_single_p_kernelPPKhS0_Phmi) ;  /* 0xffffffec089c7950 */ /* 0x000fec0003c3ffff */
.L_x_102:
        /* <DEDUP_REMOVED lines=15> */
.L_x_116:


//--------------------- .text._Z24raid5_reconstruct_kernelPPKhS0_Phmi --------------------------
	.section	.text._Z24raid5_reconstruct_kernelPPKhS0_Phmi,"ax",@progbits
	.align	128
        .global         _Z24raid5_reconstruct_kernelPPKhS0_Phmi
        .type           _Z24raid5_reconstruct_kernelPPKhS0_Phmi,@function
        .size           _Z24raid5_reconstruct_kernelPPKhS0_Phmi,(.L_x_117 - _Z24raid5_reconstruct_kernelPPKhS0_Phmi)
        .other          _Z24raid5_reconstruct_kernelPPKhS0_Phmi,@"STO_CUDA_ENTRY STV_DEFAULT"
_Z24raid5_reconstruct_kernelPPKhS0_Phmi:
.text._Z24raid5_reconstruct_kernelPPKhS0_Phmi:
        /* <DEDUP_REMOVED lines=24> */
.L_x_107:
        /* <DEDUP_REMOVED lines=13> */
.L_x_105:
        /* <DEDUP_REMOVED lines=30> */
.L_x_104:
        /* <DEDUP_REMOVED lines=33> */
.L_x_106:
        /* <DEDUP_REMOVED lines=10> */
.L_x_103:
        /* <DEDUP_REMOVED lines=35> */
.L_x_109:
[----:B------:R-:W-:-:S07]  /*0910*/  MOV R8, 0x930 ;  /* 0x0000093000087802 */ /* 0x000fce0000000f00 */
[----:B------:R-:W-:Y:S05]  /*0920*/  CALL.REL.NOINC `($__internal_1_$__cuda_sm20_div_u64) ;  /* 0x0000000400107944 */ /* 0x000fea0003c00000 */
.L_x_110:
[----:B------:R-:W-:Y:S05]  /*0930*/  BSYNC.RECONVERGENT B0 ;  /* 0x0000000000007941 */ /* 0x000fea0003800200 */
.L_x_108:
        /* <DEDUP_REMOVED lines=14> */
.L_x_113:
        /* <DEDUP_REMOVED lines=15> */
.L_x_112:
[----:B------:R-:W-:Y:S05]  /*0b10*/  BSYNC.RECONVERGENT B0 ;  /* 0x0000000000007941 */ /* 0x000fea0003800200 */
.L_x_111:
[----:B------:R-:W-:Y:S05]  /*0b20*/  @!P0 EXIT ;  /* 0x000000000000894d */ /* 0x000fea0003800000 */
[----:B------:R-:W-:Y:S01]  /*0b30*/  IMAD.SHL.U32 R25, R21, 0x10, RZ ;  /* 0x0000001015197824 */ /* 0x000fe200078e00ff */
[----:B------:R-:W-:Y:S01]  /*0b40*/  SHF.R.U32.HI R24, RZ, 0x1c, R21 ;  /* 0x0000001cff187819 */ /* 0x000fe20000011615 */
[----:B------:R-:W1:Y:S01]  /*0b50*/  LDCU.64 UR4, c[0x0][0x388] ;  /* 0x00007100ff0477ac */ /* 0x000e620008000a00 */
[----:B------:R-:W2:Y:S05]  /*0b60*/  LDCU.64 UR8, c[0x0][0x390] ;  /* 0x00007200ff0877ac */ /* 0x000eaa0008000a00 */
.L_x_114:
        /* <DEDUP_REMOVED lines=32> */
        .weak           $__internal_1_$__cuda_sm20_div_u64
        .type           $__internal_1_$__cuda_sm20_div_u64,@function
        .size           $__internal_1_$__cuda_sm20_div_u64,(.L_x_117 - $__internal_1_$__cuda_sm20_div_u64)
$__internal_1_$__cuda_sm20_div_u64:
        /* <DEDUP_REMOVED lines=65> */
[----:B------:R-:W-:Y:S06]  /*1180*/  RET.REL.NODEC R8 `(_Z24raid5_reconstruct_kernelPPKhS0_Phmi) ;  /* 0xffffffec089c7950 */ /* 0x000fec0003c3ffff */
.L_x_115:
        /* <DEDUP_REMOVED lines=15> */
.L_x_117:


//--------------------- .nv.shared._Z28verify_reconstruction_kernelPPKhS0_S0_S0_Pimi --------------------------
	.section	.nv.shared._Z28verify_reconstruction_kernelPPKhS0_S0_S0_Pimi,"aw",@nobits
	.sectionflags	@""
	.align	4
.nv.shared._Z28verify_reconstruction_kernelPPKhS0_S0_S0_Pimi:
	.zero		1028


//--------------------- .nv.shared.reserved.0     --------------------------
	.section	.nv.shared.reserved.0,"aw",@nobits
	.weak		__nv_reservedSMEM_offset_0_alias
	.size		__nv_reservedSMEM_offset_0_alias, 0, 64
	.other		__nv_reservedSMEM_offset_0_alias,@"STO_CUDA_RESERVED_SHARED STV_DEFAULT"
__nv_reservedSMEM_offset_0_alias:
	.zero		0
	.zero		64


//--------------------- .nv.constant0._Z28verify_reconstruction_kernelPPKhS0_S0_S0_Pimi --------------------------
	.section	.nv.constant0._Z28verify_reconstruction_kernelPPKhS0_S0_S0_Pimi,"a",@progbits
	.sectionflags	@""
	.align	4
.nv.constant0._Z28verify_reconstruction_kernelPPKhS0_S0_S0_Pimi:
	.zero		948


//--------------------- .nv.constant0._Z21erasure_decode_kernelPPKhS1_PPhmiiS0_PKi --------------------------
	.section	.nv.constant0._Z21erasure_decode_kernelPPKhS1_PPhmiiS0_PKi,"a",@progbits
	.sectionflags	@""
	.align	4
.nv.constant0._Z21erasure_decode_kernelPPKhS1_PPhmiiS0_PKi:
	.zero		952


//--------------------- .nv.constant0._Z29raid6_reconstruct_dual_kernelPPKhS0_S0_PhS2_miS0_PKi --------------------------
	.section	.nv.constant0._Z29raid6_reconstruct_dual_kernelPPKhS0_S0_PhS2_miS0_PKi,"a",@progbits
	.sectionflags	@""
	.align	4
.nv.constant0._Z29raid6_reconstruct_dual_kernelPPKhS0_S0_PhS2_miS0_PKi:
	.zero		968


//--------------------- .nv.constant0._Z33raid6_reconstruct_single_p_kernelPPKhS0_Phmi --------------------------
	.section	.nv.constant0._Z33raid6_reconstruct_single_p_kernelPPKhS0_Phmi,"a",@progbits
	.sectionflags	@""
	.align	4
.nv.constant0._Z33raid6_reconstruct_single_p_kernelPPKhS0_Phmi:
	.zero		932


//--------------------- .nv.constant0._Z24raid5_reconstruct_kernelPPKhS0_Phmi --------------------------
	.section	.nv.constant0._Z24raid5_reconstruct_kernelPPKhS0_Phmi,"a",@progbits
	.sectionflags	@""
	.align	4
.nv.constant0._Z24raid5_reconstruct_kernelPPKhS0_Phmi:
	.zero		932


//--------------------- SYMBOLS --------------------------

	.type		.nv.reservedSmem.offset0,@object
	.size		.nv.reservedSmem.offset0,0x4
	.type		.nv.reservedSmem.cap,@object
	.size		.nv.reservedSmem.cap,0x4
